def attn_fwd(
    Q,
    K,
    V,
    Out,
    Lse,
    sm_scale,
    stride_qz,
    stride_qh,
    stride_qm,
    stride_qk,
    stride_kz,
    stride_kh,
    stride_kn,
    stride_kk,
    stride_vz,
    stride_vh,
    stride_vn,
    stride_vk,
    stride_oz,
    stride_oh,
    stride_om,
    stride_ok,
    seqlen_q,
    seqlen_k,
    BLOCK_M: tl.constexpr,
    BLOCK_N: tl.constexpr,
    HEAD_DIM: tl.constexpr,
    CAUSAL: tl.constexpr,
):
    start_m = tl.program_id(0)
    off_hz = tl.program_id(1)
    q_off = off_hz * stride_qh
    k_off = off_hz * stride_kh
    v_off = off_hz * stride_vh
    offs_m = start_m * BLOCK_M + tl.arange(0, BLOCK_M)
    offs_d = tl.arange(0, HEAD_DIM)
    offs_n = tl.arange(0, BLOCK_N)
    q_ptrs = Q + q_off + offs_m[:, None] * stride_qm + offs_d[None, :] * stride_qk
    k_ptrs = K + k_off + offs_d[:, None] * stride_kk + offs_n[None, :] * stride_kn
    v_ptrs = V + v_off + offs_n[:, None] * stride_vn + offs_d[None, :] * stride_vk
    m_i = tl.full([BLOCK_M], float("-inf"), dtype=tl.float32)
    l_i = tl.zeros([BLOCK_M], dtype=tl.float32) + 1.0
    acc = tl.zeros([BLOCK_M, HEAD_DIM], dtype=tl.float32)
    q = tl.load(q_ptrs)
    acc, l_i, m_i = _attn_fwd_inner(
        acc,
        l_i,
        m_i,
        q,
        k_ptrs,
        v_ptrs,
        sm_scale,
        stride_kn,
        stride_vn,
        start_m,
        seqlen_k,
        BLOCK_M,
        BLOCK_N,
        HEAD_DIM,
        CAUSAL,
    )
    acc = acc / l_i[:, None]
    lse = m_i + tl.math.log2(l_i) / 1.4426950408889634
    o_ptrs = (
        Out
        + off_hz * stride_oh
        + offs_m[:, None] * stride_om
        + offs_d[None, :] * stride_ok
    )
    tl.store(o_ptrs, acc.to(Out.dtype.element_ty))
    tl.store(Lse + off_hz * seqlen_q + offs_m, lse)

# config = {"BLOCK_M": 32, "BLOCK_N": 128, "HEAD_DIM": 128, "arch": "sm_90", "causal": true, "dtype": "fp16", "num_stages": 3, "num_warps": 4}
# arch = sm_90


// ===== COMPILED SASS (sm_90a) =====

	.target	sm_90a

	.elftype	@"ET_EXEC"


//--------------------- .note.nv.tkinfo           --------------------------
	.section	.note.nv.tkinfo,"",@"SHT_NOTE"
	.sectionflags	@"SHF_NOTE_NV_TKINFO"
	.tkinfo
        /*0018*/ 	.word	0x00000002
        /*0030*/ 	.string	""
        /*0030*/ 	.string	"ptxas"
        /*0030*/ 	.string	"Cuda compilation tools, release 13.0, V13.0.88"
        /*0030*/ 	.string	"Build cuda_13.0.r13.0/compiler.36424714_0"
        /*0030*/ 	.string	"-v  -suppress-debug-info  -lineinfo  -arch sm_90a "



//--------------------- .note.nv.cuinfo           --------------------------
	.section	.note.nv.cuinfo,"",@"SHT_NOTE"
	.sectionflags	@"SHF_NOTE_NV_CUINFO"
        /*0018*/ 	.short	0x0002
        /*001a*/ 	.short	0x005a
        /*001c*/ 	.short	0x0082
	.zero		2


//--------------------- .nv.info                  --------------------------
	.section	.nv.info,"",@"SHT_CUDA_INFO"
	.align	4


	//----- nvinfo : EIATTR_REGCOUNT
	.align		4
        /*0000*/ 	.byte	0x04, 0x2f
        /*0002*/ 	.short	(.L_2 - .L_1)
	.align		4
.L_1:
        /*0004*/ 	.word	index@(attn_fwd)
        /*0008*/ 	.word	0x000000ff


	//----- nvinfo : EIATTR_FRAME_SIZE
	.align		4
.L_2:
        /*000c*/ 	.byte	0x04, 0x11
        /*000e*/ 	.short	(.L_4 - .L_3)
	.align		4
.L_3:
        /*0010*/ 	.word	index@(attn_fwd)
        /*0014*/ 	.word	0x000007c0


	//----- nvinfo : EIATTR_MIN_STACK_SIZE
	.align		4
.L_4:
        /*0018*/ 	.byte	0x04, 0x12
        /*001a*/ 	.short	(.L_6 - .L_5)
	.align		4
.L_5:
        /*001c*/ 	.word	index@(attn_fwd)
        /*0020*/ 	.word	0x000007c0
.L_6:


//--------------------- .nv.compat                --------------------------
	.section	.nv.compat,"",@"SHT_CUDA_COMPAT_INFO"
	.align	4
        /*0000*/ 	.byte	0x02, 0x09, 0x01, 0x00, 0x02, 0x02, 0x01, 0x00, 0x02, 0x05, 0x05, 0x00, 0x03, 0x07, 0x01, 0x01
        /*0010*/ 	.byte	0x02, 0x03, 0x00, 0x00, 0x02, 0x06, 0x01, 0x00, 0x04, 0x0b, 0x08, 0x00, 0x00, 0x00, 0x00, 0x00
        /*0020*/ 	.byte	0x00, 0x00, 0x00, 0x00


//--------------------- .nv.info.attn_fwd         --------------------------
	.section	.nv.info.attn_fwd,"",@"SHT_CUDA_INFO"
	.sectionflags	@""
	.align	4


	//----- nvinfo : EIATTR_CUDA_API_VERSION
	.align		4
        /*0000*/ 	.byte	0x04, 0x37
        /*0002*/ 	.short	(.L_8 - .L_7)
.L_7:
        /*0004*/ 	.word	0x00000082


	//----- nvinfo : EIATTR_KPARAM_INFO
	.align		4
.L_8:
        /*0008*/ 	.byte	0x04, 0x17
        /*000a*/ 	.short	(.L_10 - .L_9)
.L_9:
        /*000c*/ 	.word	0x00000000
        /*0010*/ 	.short	0x0019
        /*0012*/ 	.short	0x0080
        /*0014*/ 	.byte	0x00, 0xf4, 0x21, 0x00


	//----- nvinfo : EIATTR_KPARAM_INFO
	.align		4
.L_10:
        /*0018*/ 	.byte	0x04, 0x17
        /*001a*/ 	.short	(.L_12 - .L_11)
.L_11:
        /*001c*/ 	.word	0x00000000
        /*0020*/ 	.short	0x0018
        /*0022*/ 	.short	0x0078
        /*0024*/ 	.byte	0x00, 0xf4, 0x21, 0x00


	//----- nvinfo : EIATTR_KPARAM_INFO
	.align		4
.L_12:
        /*0028*/ 	.byte	0x04, 0x17
        /*002a*/ 	.short	(.L_14 - .L_13)
.L_13:
        /*002c*/ 	.word	0x00000000
        /*0030*/ 	.short	0x0017
        /*0032*/ 	.short	0x0070
        /*0034*/ 	.byte	0x00, 0xf0, 0x11, 0x00


	//----- nvinfo : EIATTR_KPARAM_INFO
	.align		4
.L_14:
        /*0038*/ 	.byte	0x04, 0x17
        /*003a*/ 	.short	(.L_16 - .L_15)
.L_15:
        /*003c*/ 	.word	0x00000000
        /*0040*/ 	.short	0x0016
        /*0042*/ 	.short	0x006c
        /*0044*/ 	.byte	0x00, 0xf0, 0x11, 0x00


	//----- nvinfo : EIATTR_KPARAM_INFO
	.align		4
.L_16:
        /*0048*/ 	.byte	0x04, 0x17
        /*004a*/ 	.short	(.L_18 - .L_17)
.L_17:
        /*004c*/ 	.word	0x00000000
        /*0050*/ 	.short	0x0015
        /*0052*/ 	.short	0x0068
        /*0054*/ 	.byte	0x00, 0xf0, 0x11, 0x00


	//----- nvinfo : EIATTR_KPARAM_INFO
	.align		4
.L_18:
        /*0058*/ 	.byte	0x04, 0x17
        /*005a*/ 	.short	(.L_20 - .L_19)
.L_19:
        /*005c*/ 	.word	0x00000000
        /*0060*/ 	.short	0x0014
        /*0062*/ 	.short	0x0064
        /*0064*/ 	.byte	0x00, 0xf0, 0x11, 0x00


	//----- nvinfo : EIATTR_KPARAM_INFO
	.align		4
.L_20:
        /*0068*/ 	.byte	0x04, 0x17
        /*006a*/ 	.short	(.L_22 - .L_21)
.L_21:
        /*006c*/ 	.word	0x00000000
        /*0070*/ 	.short	0x0013
        /*0072*/ 	.short	0x0060
        /*0074*/ 	.byte	0x00, 0xf0, 0x11, 0x00


	//----- nvinfo : EIATTR_KPARAM_INFO
	.align		4
.L_22:
        /*0078*/ 	.byte	0x04, 0x17
        /*007a*/ 	.short	(.L_24 - .L_23)
.L_23:
        /*007c*/ 	.word	0x00000000
        /*0080*/ 	.short	0x0012
        /*0082*/ 	.short	0x005c
        /*0084*/ 	.byte	0x00, 0xf0, 0x11, 0x00


	//----- nvinfo : EIATTR_KPARAM_INFO
	.align		4
.L_24:
        /*0088*/ 	.byte	0x04, 0x17
        /*008a*/ 	.short	(.L_26 - .L_25)
.L_25:
        /*008c*/ 	.word	0x00000000
        /*0090*/ 	.short	0x0011
        /*0092*/ 	.short	0x0058
        /*0094*/ 	.byte	0x00, 0xf0, 0x11, 0x00


	//----- nvinfo : EIATTR_KPARAM_INFO
	.align		4
.L_26:
        /*0098*/ 	.byte	0x04, 0x17
        /*009a*/ 	.short	(.L_28 - .L_27)
.L_27:
        /*009c*/ 	.word	0x00000000
        /*00a0*/ 	.short	0x0010
        /*00a2*/ 	.short	0x0054
        /*00a4*/ 	.byte	0x00, 0xf0, 0x11, 0x00


	//----- nvinfo : EIATTR_KPARAM_INFO
	.align		4
.L_28:
        /*00a8*/ 	.byte	0x04, 0x17
        /*00aa*/ 	.short	(.L_30 - .L_29)
.L_29:
        /*00ac*/ 	.word	0x00000000
        /*00b0*/ 	.short	0x000f
        /*00b2*/ 	.short	0x0050
        /*00b4*/ 	.byte	0x00, 0xf0, 0x11, 0x00


	//----- nvinfo : EIATTR_KPARAM_INFO
	.align		4
.L_30:
        /*00b8*/ 	.byte	0x04, 0x17
        /*00ba*/ 	.short	(.L_32 - .L_31)
.L_31:
        /*00bc*/ 	.word	0x00000000
        /*00c0*/ 	.short	0x000e
        /*00c2*/ 	.short	0x004c
        /*00c4*/ 	.byte	0x00, 0xf0, 0x11, 0x00


	//----- nvinfo : EIATTR_KPARAM_INFO
	.align		4
.L_32:
        /*00c8*/ 	.byte	0x04, 0x17
        /*00ca*/ 	.short	(.L_34 - .L_33)
.L_33:
        /*00cc*/ 	.word	0x00000000
        /*00d0*/ 	.short	0x000d
        /*00d2*/ 	.short	0x0048
        /*00d4*/ 	.byte	0x00, 0xf0, 0x11, 0x00


	//----- nvinfo : EIATTR_KPARAM_INFO
	.align		4
.L_34:
        /*00d8*/ 	.byte	0x04, 0x17
        /*00da*/ 	.short	(.L_36 - .L_35)
.L_35:
        /*00dc*/ 	.word	0x00000000
        /*00e0*/ 	.short	0x000c
        /*00e2*/ 	.short	0x0044
        /*00e4*/ 	.byte	0x00, 0xf0, 0x11, 0x00


	//----- nvinfo : EIATTR_KPARAM_INFO
	.align		4
.L_36:
        /*00e8*/ 	.byte	0x04, 0x17
        /*00ea*/ 	.short	(.L_38 - .L_37)
.L_37:
        /*00ec*/ 	.word	0x00000000
        /*00f0*/ 	.short	0x000b
        /*00f2*/ 	.short	0x0040
        /*00f4*/ 	.byte	0x00, 0xf0, 0x11, 0x00


	//----- nvinfo : EIATTR_KPARAM_INFO
	.align		4
.L_38:
        /*00f8*/ 	.byte	0x04, 0x17
        /*00fa*/ 	.short	(.L_40 - .L_39)
.L_39:
        /*00fc*/ 	.word	0x00000000
        /*0100*/ 	.short	0x000a
        /*0102*/ 	.short	0x003c
        /*0104*/ 	.byte	0x00, 0xf0, 0x11, 0x00


	//----- nvinfo : EIATTR_KPARAM_INFO
	.align		4
.L_40:
        /*0108*/ 	.byte	0x04, 0x17
        /*010a*/ 	.short	(.L_42 - .L_41)
.L_41:
        /*010c*/ 	.word	0x00000000
        /*0110*/ 	.short	0x0009
        /*0112*/ 	.short	0x0038
        /*0114*/ 	.byte	0x00, 0xf0, 0x11, 0x00


	//----- nvinfo : EIATTR_KPARAM_INFO
	.align		4
.L_42:
        /*0118*/ 	.byte	0x04, 0x17
        /*011a*/ 	.short	(.L_44 - .L_43)
.L_43:
        /*011c*/ 	.word	0x00000000
        /*0120*/ 	.short	0x0008
        /*0122*/ 	.short	0x0034
        /*0124*/ 	.byte	0x00, 0xf0, 0x11, 0x00


	//----- nvinfo : EIATTR_KPARAM_INFO
	.align		4
.L_44:
        /*0128*/ 	.byte	0x04, 0x17
        /*012a*/ 	.short	(.L_46 - .L_45)
.L_45:
        /*012c*/ 	.word	0x00000000
        /*0130*/ 	.short	0x0007
        /*0132*/ 	.short	0x0030
        /*0134*/ 	.byte	0x00, 0xf0, 0x11, 0x00


	//----- nvinfo : EIATTR_KPARAM_INFO
	.align		4
.L_46:
        /*0138*/ 	.byte	0x04, 0x17
        /*013a*/ 	.short	(.L_48 - .L_47)
.L_47:
        /*013c*/ 	.word	0x00000000
        /*0140*/ 	.short	0x0006
        /*0142*/ 	.short	0x002c
        /*0144*/ 	.byte	0x00, 0xf0, 0x11, 0x00


	//----- nvinfo : EIATTR_KPARAM_INFO
	.align		4
.L_48:
        /*0148*/ 	.byte	0x04, 0x17
        /*014a*/ 	.short	(.L_50 - .L_49)
.L_49:
        /*014c*/ 	.word	0x00000000
        /*0150*/ 	.short	0x0005
        /*0152*/ 	.short	0x0028
        /*0154*/ 	.byte	0x00, 0xf0, 0x11, 0x00


	//----- nvinfo : EIATTR_KPARAM_INFO
	.align		4
.L_50:
        /*0158*/ 	.byte	0x04, 0x17
        /*015a*/ 	.short	(.L_52 - .L_51)
.L_51:
        /*015c*/ 	.word	0x00000000
        /*0160*/ 	.short	0x0004
        /*0162*/ 	.short	0x0020
        /*0164*/ 	.byte	0x00, 0xf4, 0x21, 0x00


	//----- nvinfo : EIATTR_KPARAM_INFO
	.align		4
.L_52:
        /*0168*/ 	.byte	0x04, 0x17
        /*016a*/ 	.short	(.L_54 - .L_53)
.L_53:
        /*016c*/ 	.word	0x00000000
        /*0170*/ 	.short	0x0003
        /*0172*/ 	.short	0x0018
        /*0174*/ 	.byte	0x00, 0xf4, 0x21, 0x00


	//----- nvinfo : EIATTR_KPARAM_INFO
	.align		4
.L_54:
        /*0178*/ 	.byte	0x04, 0x17
        /*017a*/ 	.short	(.L_56 - .L_55)
.L_55:
        /*017c*/ 	.word	0x00000000
        /*0180*/ 	.short	0x0002
        /*0182*/ 	.short	0x0010
        /*0184*/ 	.byte	0x00, 0xf4, 0x21, 0x00


	//----- nvinfo : EIATTR_KPARAM_INFO
	.align		4
.L_56:
        /*0188*/ 	.byte	0x04, 0x17
        /*018a*/ 	.short	(.L_58 - .L_57)
.L_57:
        /*018c*/ 	.word	0x00000000
        /*0190*/ 	.short	0x0001
        /*0192*/ 	.short	0x0008
        /*0194*/ 	.byte	0x00, 0xf4, 0x21, 0x00


	//----- nvinfo : EIATTR_KPARAM_INFO
	.align		4
.L_58:
        /*0198*/ 	.byte	0x04, 0x17
        /*019a*/ 	.short	(.L_60 - .L_59)
.L_59:
        /*019c*/ 	.word	0x00000000
        /*01a0*/ 	.short	0x0000
        /*01a2*/ 	.short	0x0000
        /*01a4*/ 	.byte	0x00, 0xf4, 0x21, 0x00


	//----- nvinfo : EIATTR_SPARSE_MMA_MASK
	.align		4
.L_60:
        /*01a8*/ 	.byte	0x03, 0x50
        /*01aa*/ 	.short	0x0000


	//----- nvinfo : EIATTR_MAXREG_COUNT
	.align		4
        /*01ac*/ 	.byte	0x03, 0x1b
        /*01ae*/ 	.short	0x00ff


	//----- nvinfo : EIATTR_NUM_BARRIERS
	.align		4
        /*01b0*/ 	.byte	0x02, 0x4c
        /*01b2*/ 	.byte	0x01
	.zero		1


	//----- nvinfo : EIATTR_ANNOTATIONS
	.align		4
        /*01b4*/ 	.byte	0x04, 0x55
        /*01b6*/ 	.short	(.L_62 - .L_61)


	//   ....[0]....
.L_61:
        /*01b8*/ 	.word	0x00000001
        /*01bc*/ 	.byte	0xc0, 0x0e, 0x00, 0x00, 0x01, 0x00, 0x00, 0x00, 0xf0, 0x0e, 0x00, 0x00, 0x01, 0x00, 0x00, 0x00
        /* <DEDUP_REMOVED lines=251> */
        /*117c*/ 	.byte	0x10, 0xbb, 0x00, 0x00


	//----- nvinfo : EIATTR_MERCURY_ISA_VERSION
	.align		4
.L_62:
        /*1180*/ 	.byte	0x03, 0x5f
        /*1182*/ 	.short	0x0101


	//----- nvinfo : EIATTR_COOP_GROUP_MASK_REGIDS
	.align		4
        /*1184*/ 	.byte	0x04, 0x29
        /*1186*/ 	.short	(.L_64 - .L_63)


	//   ....[0]....
.L_63:
        /*1188*/ 	.word	0xffffffff


	//   ....[1]....
        /*118c*/ 	.word	0xffffffff


	//   ....[2]....
        /*1190*/ 	.word	0xffffffff


	//   ....[3]....
        /*1194*/ 	.word	0xffffffff


	//   ....[4]....
        /*1198*/ 	.word	0xffffffff


	//   ....[5]....
        /*119c*/ 	.word	0xffffffff


	//   ....[6]....
        /*11a0*/ 	.word	0xffffffff


	//   ....[7]....
        /*11a4*/ 	.word	0xffffffff


	//   ....[8]....
        /*11a8*/ 	.word	0xffffffff


	//   ....[9]....
        /*11ac*/ 	.word	0xffffffff


	//   ....[10]....
        /*11b0*/ 	.word	0xffffffff


	//   ....[11]....
        /*11b4*/ 	.word	0xffffffff


	//   ....[12]....
        /*11b8*/ 	.word	0xffffffff


	//   ....[13]....
        /*11bc*/ 	.word	0xffffffff


	//   ....[14]....
        /*11c0*/ 	.word	0xffffffff


	//   ....[15]....
        /*11c4*/ 	.word	0xffffffff


	//   ....[16]....
        /*11c8*/ 	.word	0xffffffff


	//   ....[17]....
        /*11cc*/ 	.word	0xffffffff


	//   ....[18]....
        /*11d0*/ 	.word	0xffffffff


	//   ....[19]....
        /*11d4*/ 	.word	0xffffffff


	//----- nvinfo : EIATTR_COOP_GROUP_INSTR_OFFSETS
	.align		4
.L_64:
        /*11d8*/ 	.byte	0x04, 0x28
        /*11da*/ 	.short	(.L_66 - .L_65)


	//   ....[0]....
.L_65:
        /*11dc*/ 	.word	0x00009800


	//   ....[1]....
        /*11e0*/ 	.word	0x00009810


	//   ....[2]....
        /*11e4*/ 	.word	0x00009820


	//   ....[3]....
        /*11e8*/ 	.word	0x00009830


	//   ....[4]....
        /*11ec*/ 	.word	0x00009860


	//   ....[5]....
        /*11f0*/ 	.word	0x00009880


	//   ....[6]....
        /*11f4*/ 	.word	0x000098a0


	//   ....[7]....
        /*11f8*/ 	.word	0x000098b0


	//   ....[8]....
        /*11fc*/ 	.word	0x00009a60


	//   ....[9]....
        /*1200*/ 	.word	0x00009a80


	//   ....[10]....
        /*1204*/ 	.word	0x0000a300


	//   ....[11]....
        /*1208*/ 	.word	0x0000a320


	//   ....[12]....
        /*120c*/ 	.word	0x0000a330


	//   ....[13]....
        /*1210*/ 	.word	0x0000a340


	//   ....[14]....
        /*1214*/ 	.word	0x0000a370


	//   ....[15]....
        /*1218*/ 	.word	0x0000a390


	//   ....[16]....
        /*121c*/ 	.word	0x0000a3b0


	//   ....[17]....
        /*1220*/ 	.word	0x0000a3c0


	//   ....[18]....
        /*1224*/ 	.word	0x0000a470


	//   ....[19]....
        /*1228*/ 	.word	0x0000a490


	//----- nvinfo : EIATTR_EXIT_INSTR_OFFSETS
	.align		4
.L_66:
        /*122c*/ 	.byte	0x04, 0x1c
        /*122e*/ 	.short	(.L_68 - .L_67)


	//   ....[0]....
.L_67:
        /*1230*/ 	.word	0x0000ed30


	//   ....[1]....
        /*1234*/ 	.word	0x0000ed60


	//----- nvinfo : EIATTR_REQNTID
	.align		4
.L_68:
        /*1238*/ 	.byte	0x04, 0x10
        /*123a*/ 	.short	(.L_70 - .L_69)
.L_69:
        /*123c*/ 	.word	0x00000080
        /*1240*/ 	.word	0x00000001
        /*1244*/ 	.word	0x00000001


	//----- nvinfo : EIATTR_CBANK_PARAM_SIZE
	.align		4
.L_70:
        /*1248*/ 	.byte	0x03, 0x19
        /*124a*/ 	.short	0x0088


	//----- nvinfo : EIATTR_PARAM_CBANK
	.align		4
        /*124c*/ 	.byte	0x04, 0x0a
        /*124e*/ 	.short	(.L_72 - .L_71)
	.align		4
.L_71:
        /*1250*/ 	.word	index@(.nv.constant0.attn_fwd)
        /*1254*/ 	.short	0x0210
        /*1256*/ 	.short	0x0088


	//----- nvinfo : EIATTR_SW_WAR
	.align		4
.L_72:
        /*1258*/ 	.byte	0x04, 0x36
        /*125a*/ 	.short	(.L_74 - .L_73)
.L_73:
        /*125c*/ 	.word	0x00000008
.L_74:


//--------------------- .nv.callgraph             --------------------------
	.section	.nv.callgraph,"",@"SHT_CUDA_CALLGRAPH"
	.align	4
	.sectionentsize	8
	.align		4
        /*0000*/ 	.word	0x00000000
	.align		4
        /*0004*/ 	.word	0xffffffff
	.align		4
        /*0008*/ 	.word	0x00000000
	.align		4
        /*000c*/ 	.word	0xfffffffe
	.align		4
        /*0010*/ 	.word	0x00000000
	.align		4
        /*0014*/ 	.word	0xfffffffd
	.align		4
        /*0018*/ 	.word	0x00000000
	.align		4
        /*001c*/ 	.word	0xfffffffc


//--------------------- .nv.constant4             --------------------------
	.section	.nv.constant4,"a",@progbits
	.align	8
	.align		8
.nv.constant4:
        /*0000*/ 	.dword	_$_str


//--------------------- .text.attn_fwd            --------------------------
	.section	.text.attn_fwd,"ax",@progbits
	.align	128
        .global         attn_fwd
        .type           attn_fwd,@function
        .size           attn_fwd,(.L_x_3 - attn_fwd)
        .other          attn_fwd,@"STO_CUDA_ENTRY STV_DEFAULT"
attn_fwd:
.text.attn_fwd:
[----:B------:R-:W0:Y:S01]  /*0000*/  LDC R1, c[0x0][0x28] ;  /* 0x00000a00ff017b82 */ /* 0x000e220000000800 */
[----:B------:R-:W1:Y:S07]  /*0010*/  S2R R16, SR_CTAID.X ;  /* 0x0000000000107919 */ /* 0x000e6e0000002500 */
[----:B------:R-:W2:Y:S01]  /*0020*/  S2UR UR7, SR_CTAID.Y ;  /* 0x00000000000779c3 */ /* 0x000ea20000002600 */
[----:B------:R-:W-:Y:S01]  /*0030*/  ULDC.64 UR4, c[0x0][0x240] ;  /* 0x0000900000047ab9 */ /* 0x000fe20000000a00 */
[----:B------:R-:W-:Y:S01]  /*0040*/  ULDC.64 UR10, c[0x0][0x208] ;  /* 0x00008200000a7ab9 */ /* 0x000fe20000000a00 */
[----:B------:R-:W3:Y:S01]  /*0050*/  S2R R47, SR_TID.X ;  /* 0x00000000002f7919 */ /* 0x000ee20000002100 */
[----:B0-----:R-:W-:-:S04]  /*0060*/  IADD3 R1, R1, -0x7c0, RZ ;  /* 0xfffff84001017810 */ /* 0x001fc80007ffe0ff */
[----:B------:R-:W0:Y:S08]  /*0070*/  LDC R53, c[0x0][0x248] ;  /* 0x00009200ff357b82 */ /* 0x000e300000000800 */
[----:B------:R-:W4:Y:S01]  /*0080*/  LDC.64 R50, c[0x0][0x210] ;  /* 0x00008400ff327b82 */ /* 0x000f220000000a00 */
[----:B--2---:R-:W-:-:S04]  /*0090*/  UIMAD UR4, UR7, UR4, URZ ;  /* 0x00000004070472a4 */ /* 0x004fc8000f8e023f */
[----:B------:R-:W-:Y:S01]  /*00a0*/  USHF.L.U32 UR6, UR4, 0x1, URZ ;  /* 0x0000000104067899 */ /* 0x000fe2000800063f */
[----:B-1----:R-:W-:Y:S01]  /*00b0*/  IMAD.SHL.U32 R16, R16, 0x20, RZ ;  /* 0x0000002010107824 */ /* 0x002fe200078e00ff */
[----:B---3--:R-:W-:-:S04]  /*00c0*/  SHF.R.U32.HI R2, RZ, 0x5, R47 ;  /* 0x00000005ff027819 */ /* 0x008fc8000001162f */
[----:B------:R-:W-:Y:S02]  /*00d0*/  LOP3.LUT R252, R16, 0x1f, R47, 0xf8, !PT ;  /* 0x0000001f10fc7812 */ /* 0x000fe400078ef82f */
[----:B------:R-:W-:-:S03]  /*00e0*/  SGXT.U32 R2, R2, 0x2 ;  /* 0x000000020202781a */ /* 0x000fc60000000000 */
[----:B------:R-:W-:Y:S01]  /*00f0*/  IMAD R0, R252, UR5, RZ ;  /* 0x00000005fc007c24 */ /* 0x000fe2000f8e02ff */
[----:B------:R-:W-:Y:S01]  /*0100*/  UIMAD.WIDE UR4, UR4, 0x2, URZ ;  /* 0x00000002040478a5 */ /* 0x000fe2000f8e023f */
[----:B0-----:R-:W-:-:S03]  /*0110*/  IMAD R4, R2, R53, RZ ;  /* 0x0000003502047224 */ /* 0x001fc600078e02ff */
[C---:B------:R-:W-:Y:S01]  /*0120*/  SHF.L.U32 R3, R0.reuse, 0x1, RZ ;  /* 0x0000000100037819 */ /* 0x040fe200000006ff */
[----:B------:R-:W-:-:S03]  /*0130*/  IMAD.HI R0, R0, 0x2, RZ ;  /* 0x0000000200007827 */ /* 0x000fc600078e02ff */
[----:B----4-:R-:W-:Y:S01]  /*0140*/  IADD3 R49, P0, P1, R3, UR6, R50 ;  /* 0x0000000603317c10 */ /* 0x010fe2000f91e032 */
[----:B------:R-:W-:-:S03]  /*0150*/  IMAD R5, R53, 0x4, R4 ;  /* 0x0000000435057824 */ /* 0x000fc600078e0204 */
[----:B------:R-:W-:Y:S02]  /*0160*/  IADD3.X R51, R0, UR5, R51, P0, P1 ;  /* 0x0000000500337c10 */ /* 0x000fe400087e2433 */
[----:B------:R-:W-:Y:S02]  /*0170*/  LEA R7, R53, R5, 0x2 ;  /* 0x0000000535077211 */ /* 0x000fe400078e10ff */
[CC--:B------:R-:W-:Y:S02]  /*0180*/  LEA R2, P0, R4.reuse, R49.reuse, 0x1 ;  /* 0x0000003104027211 */ /* 0x0c0fe400078008ff */
[----:B------:R-:W-:Y:S01]  /*0190*/  LEA R6, P1, R7, R49, 0x1 ;  /* 0x0000003107067211 */ /* 0x000fe200078208ff */
[----:B------:R-:W-:Y:S01]  /*01a0*/  IMAD R0, R53, 0x4, R7 ;  /* 0x0000000435007824 */ /* 0x000fe200078e0207 */
[----:B------:R-:W-:Y:S02]  /*01b0*/  LEA.HI.X.SX32 R3, R4, R51, 0x1, P0 ;  /* 0x0000003304037211 */ /* 0x000fe400000f0eff */
[----:B------:R-:W-:-:S02]  /*01c0*/  LEA R4, P0, R5, R49, 0x1 ;  /* 0x0000003105047211 */ /* 0x000fc400078008ff */
[----:B------:R-:W-:Y:S01]  /*01d0*/  LEA R11, R53, R0, 0x2 ;  /* 0x00000000350b7211 */ /* 0x000fe200078e10ff */
[----:B------:R0:W2:Y:S01]  /*01e0*/  LDG.E.U16 R21, desc[UR10][R2.64] ;  /* 0x0000000a02157981 */ /* 0x0000a2000c1e1500 */
[----:B------:R-:W-:Y:S02]  /*01f0*/  LEA.HI.X.SX32 R5, R5, R51, 0x1, P0 ;  /* 0x0000003305057211 */ /* 0x000fe400000f0eff */
[C---:B------:R-:W-:Y:S02]  /*0200*/  LEA R8, P0, R0.reuse, R49, 0x1 ;  /* 0x0000003100087211 */ /* 0x040fe400078008ff */
[-C--:B------:R-:W-:Y:S01]  /*0210*/  LEA.HI.X.SX32 R7, R7, R51.reuse, 0x1, P1 ;  /* 0x0000003307077211 */ /* 0x080fe200008f0eff */
[----:B------:R-:W3:Y:S01]  /*0220*/  LDG.E.U16 R22, desc[UR10][R4.64] ;  /* 0x0000000a04167981 */ /* 0x000ee2000c1e1500 */
[----:B------:R-:W-:Y:S01]  /*0230*/  LEA.HI.X.SX32 R9, R0, R51, 0x1, P0 ;  /* 0x0000003300097211 */ /* 0x000fe200000f0eff */
[----:B------:R-:W-:Y:S01]  /*0240*/  IMAD R0, R53, 0x4, R11 ;  /* 0x0000000435007824 */ /* 0x000fe200078e020b */
[----:B------:R-:W-:Y:S01]  /*0250*/  LEA R10, P0, R11, R49, 0x1 ;  /* 0x000000310b0a7211 */ /* 0x000fe200078008ff */
[----:B------:R1:W4:Y:S03]  /*0260*/  LDG.E.U16 R23, desc[UR10][R6.64] ;  /* 0x0000000a06177981 */ /* 0x000326000c1e1500 */
[----:B------:R-:W-:Y:S01]  /*0270*/  LEA R13, R53, R0, 0x2 ;  /* 0x00000000350d7211 */ /* 0x000fe200078e10ff */
[----:B------:R5:W3:Y:S01]  /*0280*/  LDG.E.U16 R24, desc[UR10][R8.64] ;  /* 0x0000000a08187981 */ /* 0x000ae2000c1e1500 */
[----:B------:R-:W-:-:S02]  /*0290*/  LEA.HI.X.SX32 R11, R11, R51, 0x1, P0 ;  /* 0x000000330b0b7211 */ /* 0x000fc400000f0eff */
[CC--:B0-----:R-:W-:Y:S01]  /*02a0*/  LEA R2, P0, R0.reuse, R49.reuse, 0x1 ;  /* 0x0000003100027211 */ /* 0x0c1fe200078008ff */
[----:B------:R-:W-:Y:S01]  /*02b0*/  IMAD R14, R53, 0x4, R13 ;  /* 0x00000004350e7824 */ /* 0x000fe200078e020d */
[----:B------:R-:W-:Y:S01]  /*02c0*/  LEA R12, P1, R13, R49, 0x1 ;  /* 0x000000310d0c7211 */ /* 0x000fe200078208ff */
[----:B------:R0:W3:Y:S01]  /*02d0*/  LDG.E.U16 R25, desc[UR10][R10.64] ;  /* 0x0000000a0a197981 */ /* 0x0000e2000c1e1500 */
[----:B------:R-:W-:Y:S02]  /*02e0*/  LEA.HI.X.SX32 R3, R0, R51, 0x1, P0 ;  /* 0x0000003300037211 */ /* 0x000fe400000f0eff */
[C---:B-1----:R-:W-:Y:S02]  /*02f0*/  LEA R6, P0, R14.reuse, R49, 0x1 ;  /* 0x000000310e067211 */ /* 0x042fe400078008ff */
[----:B------:R-:W-:Y:S01]  /*0300*/  LEA R0, R53, R14, 0x2 ;  /* 0x0000000e35007211 */ /* 0x000fe200078e10ff */
[----:B------:R1:W3:Y:S01]  /*0310*/  LDG.E.U16 R26, desc[UR10][R2.64] ;  /* 0x0000000a021a7981 */ /* 0x0002e2000c1e1500 */
[----:B------:R-:W-:-:S02]  /*0320*/  LEA.HI.X.SX32 R7, R14, R51, 0x1, P0 ;  /* 0x000000330e077211 */ /* 0x000fc400000f0eff */
[C---:B------:R-:W-:Y:S01]  /*0330*/  LEA R4, P0, R0.reuse, R49, 0x1 ;  /* 0x0000003100047211 */ /* 0x040fe200078008ff */
[----:B-----5:R-:W-:Y:S01]  /*0340*/  IMAD R9, R53, 0x4, R0 ;  /* 0x0000000435097824 */ /* 0x020fe200078e0200 */
[-C--:B------:R-:W-:Y:S01]  /*0350*/  LEA.HI.X.SX32 R13, R13, R51.reuse, 0x1, P1 ;  /* 0x000000330d0d7211 */ /* 0x080fe200008f0eff */
[----:B------:R5:W3:Y:S01]  /*0360*/  LDG.E.U16 R28, desc[UR10][R6.64] ;  /* 0x0000000a061c7981 */ /* 0x000ae2000c1e1500 */
[----:B------:R-:W-:Y:S02]  /*0370*/  LEA.HI.X.SX32 R5, R0, R51, 0x1, P0 ;  /* 0x0000003300057211 */ /* 0x000fe400000f0eff */
[----:B------:R-:W-:Y:S01]  /*0380*/  LEA R0, R53, R9, 0x2 ;  /* 0x0000000935007211 */ /* 0x000fe200078e10ff */
[----:B------:R5:W3:Y:S01]  /*0390*/  LDG.E.U16 R27, desc[UR10][R12.64] ;  /* 0x0000000a0c1b7981 */ /* 0x000ae2000c1e1500 */
[-C--:B------:R-:W-:Y:S02]  /*03a0*/  LEA R8, P0, R9, R49.reuse, 0x1 ;  /* 0x0000003109087211 */ /* 0x080fe400078008ff */
[C---:B0-----:R-:W-:Y:S01]  /*03b0*/  LEA R10, P1, R0.reuse, R49, 0x1 ;  /* 0x00000031000a7211 */ /* 0x041fe200078208ff */
[----:B------:R-:W-:Y:S01]  /*03c0*/  IMAD R14, R53, 0x4, R0 ;  /* 0x00000004350e7824 */ /* 0x000fe200078e0200 */
[-C--:B------:R-:W-:Y:S01]  /*03d0*/  LEA.HI.X.SX32 R9, R9, R51.reuse, 0x1, P0 ;  /* 0x0000003309097211 */ /* 0x080fe200000f0eff */
[----:B------:R0:W3:Y:S01]  /*03e0*/  LDG.E.U16 R29, desc[UR10][R4.64] ;  /* 0x0000000a041d7981 */ /* 0x0000e2000c1e1500 */
[----:B------:R-:W-:-:S02]  /*03f0*/  LEA.HI.X.SX32 R11, R0, R51, 0x1, P1 ;  /* 0x00000033000b7211 */ /* 0x000fc400008f0eff */
[C---:B-1----:R-:W-:Y:S01]  /*0400*/  LEA R2, P0, R14.reuse, R49, 0x1 ;  /* 0x000000310e027211 */ /* 0x042fe200078008ff */
[----:B------:R1:W3:Y:S01]  /*0410*/  LDG.E.U16 R30, desc[UR10][R8.64] ;  /* 0x0000000a081e7981 */ /* 0x0002e2000c1e1500 */
[C---:B------:R-:W-:Y:S02]  /*0420*/  LEA R0, R53.reuse, R14, 0x2 ;  /* 0x0000000e35007211 */ /* 0x040fe400078e10ff */
[----:B------:R-:W-:Y:S01]  /*0430*/  LEA.HI.X.SX32 R3, R14, R51, 0x1, P0 ;  /* 0x000000330e037211 */ /* 0x000fe200000f0eff */
[----:B------:R1:W3:Y:S01]  /*0440*/  LDG.E.U16 R31, desc[UR10][R10.64] ;  /* 0x0000000a0a1f7981 */ /* 0x0002e2000c1e1500 */
[C---:B-----5:R-:W-:Y:S01]  /*0450*/  LEA R6, P0, R0.reuse, R49, 0x1 ;  /* 0x0000003100067211 */ /* 0x060fe200078008ff */
[----:B------:R-:W-:Y:S02]  /*0460*/  IMAD R13, R53, 0x4, R0 ;  /* 0x00000004350d7824 */ /* 0x000fe400078e0200 */
[----:B------:R5:W3:Y:S01]  /*0470*/  LDG.E.U16 R32, desc[UR10][R2.64] ;  /* 0x0000000a02207981 */ /* 0x000ae2000c1e1500 */
[----:B------:R-:W-:-:S02]  /*0480*/  LEA.HI.X.SX32 R7, R0, R51, 0x1, P0 ;  /* 0x0000003300077211 */ /* 0x000fc400000f0eff */
[----:B------:R-:W-:Y:S02]  /*0490*/  LEA R0, R53, R13, 0x2 ;  /* 0x0000000d35007211 */ /* 0x000fe400078e10ff */
[-C--:B0-----:R-:W-:Y:S01]  /*04a0*/  LEA R4, P0, R13, R49.reuse, 0x1 ;  /* 0x000000310d047211 */ /* 0x081fe200078008ff */
[----:B------:R0:W3:Y:S01]  /*04b0*/  LDG.E.U16 R33, desc[UR10][R6.64] ;  /* 0x0000000a06217981 */ /* 0x0000e2000c1e1500 */
[C---:B------:R-:W-:Y:S01]  /*04c0*/  LEA R12, P1, R0.reuse, R49, 0x1 ;  /* 0x00000031000c7211 */ /* 0x040fe200078208ff */
[----:B------:R-:W-:Y:S01]  /*04d0*/  IMAD R14, R53, 0x4, R0 ;  /* 0x00000004350e7824 */ /* 0x000fe200078e0200 */
[-C--:B------:R-:W-:Y:S02]  /*04e0*/  LEA.HI.X.SX32 R5, R13, R51.reuse, 0x1, P0 ;  /* 0x000000330d057211 */ /* 0x080fe400000f0eff */
[----:B------:R-:W-:Y:S02]  /*04f0*/  LEA.HI.X.SX32 R13, R0, R51, 0x1, P1 ;  /* 0x00000033000d7211 */ /* 0x000fe400008f0eff */
[----:B------:R-:W-:Y:S01]  /*0500*/  LEA R0, R53, R14, 0x2 ;  /* 0x0000000e35007211 */ /* 0x000fe200078e10ff */
[----:B------:R0:W3:Y:S01]  /*0510*/  LDG.E.U16 R34, desc[UR10][R4.64] ;  /* 0x0000000a04227981 */ /* 0x0000e2000c1e1500 */
[----:B-1----:R-:W-:-:S03]  /*0520*/  LEA R8, P0, R14, R49, 0x1 ;  /* 0x000000310e087211 */ /* 0x002fc600078008ff */
[C---:B------:R-:W-:Y:S01]  /*0530*/  IMAD R10, R53.reuse, 0x4, R0 ;  /* 0x00000004350a7824 */ /* 0x040fe200078e0200 */
[----:B------:R-:W-:Y:S01]  /*0540*/  LEA.HI.X.SX32 R9, R14, R51, 0x1, P0 ;  /* 0x000000330e097211 */ /* 0x000fe200000f0eff */
[----:B------:R1:W3:Y:S01]  /*0550*/  LDG.E.U16 R35, desc[UR10][R12.64] ;  /* 0x0000000a0c237981 */ /* 0x0002e2000c1e1500 */
[C---:B-----5:R-:W-:Y:S02]  /*0560*/  LEA R2, P0, R0.reuse, R49, 0x1 ;  /* 0x0000003100027211 */ /* 0x060fe400078008ff */
[----:B------:R-:W-:Y:S01]  /*0570*/  LEA R11, R53, R10, 0x2 ;  /* 0x0000000a350b7211 */ /* 0x000fe200078e10ff */
[----:B------:R5:W3:Y:S01]  /*0580*/  LDG.E.U16 R36, desc[UR10][R8.64] ;  /* 0x0000000a08247981 */ /* 0x000ae2000c1e1500 */
[----:B------:R-:W-:-:S03]  /*0590*/  LEA.HI.X.SX32 R3, R0, R51, 0x1, P0 ;  /* 0x0000003300037211 */ /* 0x000fc600000f0eff */
[C---:B------:R-:W-:Y:S01]  /*05a0*/  IMAD R0, R53.reuse, 0x4, R11 ;  /* 0x0000000435007824 */ /* 0x040fe200078e020b */
[----:B0-----:R-:W-:Y:S01]  /*05b0*/  LEA R6, P0, R10, R49, 0x1 ;  /* 0x000000310a067211 */ /* 0x001fe200078008ff */
[----:B------:R0:W3:Y:S03]  /*05c0*/  LDG.E.U16 R37, desc[UR10][R2.64] ;  /* 0x0000000a02257981 */ /* 0x0000e6000c1e1500 */
[----:B------:R-:W-:-:S05]  /*05d0*/  LEA R14, R53, R0, 0x2 ;  /* 0x00000000350e7211 */ /* 0x000fca00078e10ff */
[----:B------:R-:W-:Y:S01]  /*05e0*/  IMAD R15, R53, 0x4, R14 ;  /* 0x00000004350f7824 */ /* 0x000fe200078e020e */
[----:B------:R-:W-:Y:S02]  /*05f0*/  LEA R4, P1, R11, R49, 0x1 ;  /* 0x000000310b047211 */ /* 0x000fe400078208ff */
[----:B------:R-:W-:Y:S02]  /*0600*/  LEA.HI.X.SX32 R7, R10, R51, 0x1, P0 ;  /* 0x000000330a077211 */ /* 0x000fe400000f0eff */
[C---:B------:R-:W-:Y:S02]  /*0610*/  LEA R10, P0, R0.reuse, R49, 0x1 ;  /* 0x00000031000a7211 */ /* 0x040fe400078008ff */
[----:B-1----:R-:W-:Y:S01]  /*0620*/  LEA R13, R53, R15, 0x2 ;  /* 0x0000000f350d7211 */ /* 0x002fe200078e10ff */
[----:B------:R1:W3:Y:S01]  /*0630*/  LDG.E.U16 R38, desc[UR10][R6.64] ;  /* 0x0000000a06267981 */ /* 0x0002e2000c1e1500 */
[-C--:B------:R-:W-:Y:S02]  /*0640*/  LEA.HI.X.SX32 R5, R11, R51.reuse, 0x1, P1 ;  /* 0x000000330b057211 */ /* 0x080fe400008f0eff */
[----:B------:R-:W-:Y:S01]  /*0650*/  LEA.HI.X.SX32 R11, R0, R51, 0x1, P0 ;  /* 0x00000033000b7211 */ /* 0x000fe200000f0eff */
[C---:B------:R-:W-:Y:S01]  /*0660*/  IMAD R0, R53.reuse, 0x4, R13 ;  /* 0x0000000435007824 */ /* 0x040fe200078e020d */
[C---:B-----5:R-:W-:Y:S01]  /*0670*/  LEA R8, P0, R14.reuse, R49, 0x1 ;  /* 0x000000310e087211 */ /* 0x060fe200078008ff */
[----:B------:R5:W3:Y:S03]  /*0680*/  LDG.E.U16 R39, desc[UR10][R4.64] ;  /* 0x0000000a04277981 */ /* 0x000ae6000c1e1500 */
[----:B------:R-:W-:Y:S01]  /*0690*/  LEA.HI.X.SX32 R9, R14, R51, 0x1, P0 ;  /* 0x000000330e097211 */ /* 0x000fe200000f0eff */
[----:B------:R5:W3:Y:S01]  /*06a0*/  LDG.E.U16 R40, desc[UR10][R10.64] ;  /* 0x0000000a0a287981 */ /* 0x000ae2000c1e1500 */
[----:B------:R-:W-:-:S02]  /*06b0*/  LEA R14, R53, R0, 0x2 ;  /* 0x00000000350e7211 */ /* 0x000fc400078e10ff */
[----:B0-----:R-:W-:Y:S01]  /*06c0*/  LEA R2, P0, R15, R49, 0x1 ;  /* 0x000000310f027211 */ /* 0x001fe200078008ff */
[----:B------:R0:W3:Y:S02]  /*06d0*/  LDG.E.U16 R41, desc[UR10][R8.64] ;  /* 0x0000000a08297981 */ /* 0x0000e4000c1e1500 */
[----:B------:R-:W-:Y:S01]  /*06e0*/  IMAD R17, R53, 0x4, R14 ;  /* 0x0000000435117824 */ /* 0x000fe200078e020e */
[----:B------:R-:W-:-:S04]  /*06f0*/  LEA.HI.X.SX32 R3, R15, R51, 0x1, P0 ;  /* 0x000000330f037211 */ /* 0x000fc800000f0eff */
[C---:B------:R-:W-:Y:S01]  /*0700*/  LEA R15, R53.reuse, R17, 0x2 ;  /* 0x00000011350f7211 */ /* 0x040fe200078e10ff */
[----:B------:R0:W3:Y:S04]  /*0710*/  LDG.E.U16 R42, desc[UR10][R2.64] ;  /* 0x0000000a022a7981 */ /* 0x0000e8000c1e1500 */
[----:B------:R-:W-:Y:S01]  /*0720*/  IMAD R18, R53, 0x4, R15 ;  /* 0x0000000435127824 */ /* 0x000fe200078e020f */
[----:B-1----:R-:W-:-:S04]  /*0730*/  LEA R6, P0, R14, R49, 0x1 ;  /* 0x000000310e067211 */ /* 0x002fc800078008ff */
[----:B-----5:R-:W-:Y:S02]  /*0740*/  LEA R5, R53, R18, 0x2 ;  /* 0x0000001235057211 */ /* 0x020fe400078e10ff */
[----:B------:R-:W-:Y:S02]  /*0750*/  LEA R12, P1, R13, R49, 0x1 ;  /* 0x000000310d0c7211 */ /* 0x000fe400078208ff */
[----:B------:R-:W-:Y:S01]  /*0760*/  LEA.HI.X.SX32 R7, R14, R51, 0x1, P0 ;  /* 0x000000330e077211 */ /* 0x000fe200000f0eff */
[----:B------:R-:W-:Y:S01]  /*0770*/  IMAD R19, R53, 0x4, R5 ;  /* 0x0000000435137824 */ /* 0x000fe200078e0205 */
[----:B------:R-:W-:Y:S02]  /*0780*/  LEA R10, P0, R15, R49, 0x1 ;  /* 0x000000310f0a7211 */ /* 0x000fe400078008ff */
[-C--:B------:R-:W-:Y:S01]  /*0790*/  LEA.HI.X.SX32 R13, R13, R51.reuse, 0x1, P1 ;  /* 0x000000330d0d7211 */ /* 0x080fe200008f0eff */
[----:B------:R1:W5:Y:S01]  /*07a0*/  LDG.E.U16 R44, desc[UR10][R6.64] ;  /* 0x0000000a062c7981 */ /* 0x000362000c1e1500 */
[----:B------:R-:W-:-:S02]  /*07b0*/  LEA.HI.X.SX32 R11, R15, R51, 0x1, P0 ;  /* 0x000000330f0b7211 */ /* 0x000fc400000f0eff */
[----:B0-----:R-:W-:Y:S01]  /*07c0*/  LEA R8, P1, R5, R49, 0x1 ;  /* 0x0000003105087211 */ /* 0x001fe200078208ff */
[----:B------:R0:W5:Y:S01]  /*07d0*/  LDG.E.U16 R43, desc[UR10][R12.64] ;  /* 0x0000000a0c2b7981 */ /* 0x000162000c1e1500 */
[----:B------:R-:W-:Y:S02]  /*07e0*/  LEA R15, R53, R19, 0x2 ;  /* 0x00000013350f7211 */ /* 0x000fe400078e10ff */
[C---:B------:R-:W-:Y:S01]  /*07f0*/  LEA R4, P0, R0.reuse, R49, 0x1 ;  /* 0x0000003100047211 */ /* 0x040fe200078008ff */
[----:B------:R0:W5:Y:S01]  /*0800*/  LDG.E.U16 R45, desc[UR10][R10.64] ;  /* 0x0000000a0a2d7981 */ /* 0x000162000c1e1500 */
[-C--:B------:R-:W-:Y:S01]  /*0810*/  LEA.HI.X.SX32 R9, R5, R51.reuse, 0x1, P1 ;  /* 0x0000003305097211 */ /* 0x080fe200008f0eff */
[----:B------:R-:W-:Y:S01]  /*0820*/  IMAD R20, R53, 0x4, R15 ;  /* 0x0000000435147824 */ /* 0x000fe200078e020f */
[----:B------:R-:W-:Y:S02]  /*0830*/  LEA.HI.X.SX32 R5, R0, R51, 0x1, P0 ;  /* 0x0000003300057211 */ /* 0x000fe400000f0eff */
[-C--:B------:R-:W-:Y:S01]  /*0840*/  LEA R2, P0, R17, R49.reuse, 0x1 ;  /* 0x0000003111027211 */ /* 0x080fe200078008ff */
[----:B------:R-:W5:Y:S01]  /*0850*/  LDG.E.U16 R8, desc[UR10][R8.64] ;  /* 0x0000000a08087981 */ /* 0x000f62000c1e1500 */
[----:B-1----:R-:W-:-:S02]  /*0860*/  LEA R6, P1, R18, R49, 0x1 ;  /* 0x0000003112067211 */ /* 0x002fc400078208ff */
[----:B------:R-:W-:Y:S02]  /*0870*/  LEA R14, P2, R15, R49, 0x1 ;  /* 0x000000310f0e7211 */ /* 0x000fe400078408ff */
[-C--:B------:R-:W-:Y:S02]  /*0880*/  LEA.HI.X.SX32 R3, R17, R51.reuse, 0x1, P0 ;  /* 0x0000003311037211 */ /* 0x080fe400000f0eff */
[----:B------:R-:W-:Y:S01]  /*0890*/  LEA.HI.X.SX32 R7, R18, R51, 0x1, P1 ;  /* 0x0000003312077211 */ /* 0x000fe200008f0eff */
[----:B------:R1:W5:Y:S01]  /*08a0*/  LDG.E.U16 R17, desc[UR10][R4.64] ;  /* 0x0000000a04117981 */ /* 0x000362000c1e1500 */
[-C--:B0-----:R-:W-:Y:S02]  /*08b0*/  LEA R12, P0, R19, R49.reuse, 0x1 ;  /* 0x00000031130c7211 */ /* 0x081fe400078008ff */
[----:B------:R-:W-:Y:S01]  /*08c0*/  LEA R10, P1, R20, R49, 0x1 ;  /* 0x00000031140a7211 */ /* 0x000fe200078208ff */
[----:B------:R0:W5:Y:S01]  /*08d0*/  LDG.E.U16 R2, desc[UR10][R2.64] ;  /* 0x0000000a02027981 */ /* 0x000162000c1e1500 */
[----:B------:R-:W-:-:S02]  /*08e0*/  LEA.HI.X.SX32 R15, R15, R51, 0x1, P2 ;  /* 0x000000330f0f7211 */ /* 0x000fc400010f0eff */
[-C--:B------:R-:W-:Y:S01]  /*08f0*/  LEA.HI.X.SX32 R13, R19, R51.reuse, 0x1, P0 ;  /* 0x00000033130d7211 */ /* 0x080fe200000f0eff */
[----:B------:R0:W5:Y:S01]  /*0900*/  LDG.E.U16 R7, desc[UR10][R6.64] ;  /* 0x0000000a06077981 */ /* 0x000162000c1e1500 */
[----:B------:R-:W-:-:S03]  /*0910*/  LEA.HI.X.SX32 R11, R20, R51, 0x1, P1 ;  /* 0x00000033140b7211 */ /* 0x000fc600008f0eff */
[----:B------:R-:W5:Y:S04]  /*0920*/  LDG.E.U16 R14, desc[UR10][R14.64] ;  /* 0x0000000a0e0e7981 */ /* 0x000f68000c1e1500 */
[----:B------:R-:W5:Y:S04]  /*0930*/  LDG.E.U16 R12, desc[UR10][R12.64] ;  /* 0x0000000a0c0c7981 */ /* 0x000f68000c1e1500 */
[----:B------:R-:W5:Y:S01]  /*0940*/  LDG.E.U16 R10, desc[UR10][R10.64] ;  /* 0x0000000a0a0a7981 */ /* 0x000f62000c1e1500 */
[----:B------:R-:W0:Y:S01]  /*0950*/  S2UR UR6, SR_CgaCtaId ;  /* 0x00000000000679c3 */ /* 0x000e220000008800 */
[----:B-1----:R-:W-:Y:S01]  /*0960*/  SHF.R.S32.HI R4, RZ, 0x6, R47 ;  /* 0x00000006ff047819 */ /* 0x002fe2000001142f */
[----:B------:R-:W-:-:S03]  /*0970*/  VIADD R46, R16, 0x20 ;  /* 0x00000020102e7836 */ /* 0x000fc60000000000 */
[----:B------:R-:W-:Y:S01]  /*0980*/  SGXT R4, R4, 0x1 ;  /* 0x000000010404781a */ /* 0x000fe20000000200 */
[----:B------:R-:W-:Y:S01]  /*0990*/  UMOV UR4, 0x400 ;  /* 0x0000040000047882 */ /* 0x000fe20000000000 */
[----:B------:R-:W-:Y:S02]  /*09a0*/  SHF.L.U32 R0, R47, 0x1, RZ ;  /* 0x000000012f007819 */ /* 0x000fe400000006ff */
[----:B0-----:R-:W-:Y:S02]  /*09b0*/  LOP3.LUT R3, R4, 0x90, RZ, 0xc0, !PT ;  /* 0x0000009004037812 */ /* 0x001fe400078ec0ff */
[----:B------:R-:W-:Y:S02]  /*09c0*/  ISETP.GE.AND P0, PT, R46, 0x1, PT ;  /* 0x000000012e00780c */ /* 0x000fe40003f06270 */
[----:B------:R-:W-:-:S04]  /*09d0*/  LOP3.LUT R0, R3, 0x7e, R0, 0x78, !PT ;  /* 0x0000007e03007812 */ /* 0x000fc800078e7800 */
[----:B------:R-:W-:Y:S01]  /*09e0*/  LOP3.LUT R9, R0, 0x20, RZ, 0x3c, !PT ;  /* 0x0000002000097812 */ /* 0x000fe200078e3cff */
[----:B------:R-:W-:Y:S01]  /*09f0*/  ULEA UR6, UR6, UR4, 0x18 ;  /* 0x0000000406067291 */ /* 0x000fe2000f8ec03f */
[----:B------:R-:W-:Y:S01]  /*0a00*/  IMAD.MOV.U32 R250, RZ, RZ, 0x3f800000 ;  /* 0x3f800000fffa7424 */ /* 0x000fe200078e00ff */
[----:B------:R-:W-:Y:S01]  /*0a10*/  MOV R3, 0xff800000 ;  /* 0xff80000000037802 */ /* 0x000fe20000000f00 */
[----:B------:R-:W-:Y:S01]  /*0a20*/  IMAD.MOV.U32 R4, RZ, RZ, -0x800000 ;  /* 0xff800000ff047424 */ /* 0x000fe200078e00ff */
[----:B------:R-:W-:Y:S01]  /*0a30*/  MOV R5, 0xff800000 ;  /* 0xff80000000057802 */ /* 0x000fe20000000f00 */
[----:B------:R-:W-:Y:S01]  /*0a40*/  IMAD.MOV.U32 R6, RZ, RZ, -0x800000 ;  /* 0xff800000ff067424 */ /* 0x000fe200078e00ff */
[----:B------:R-:W-:Y:S01]  /*0a50*/  MOV R249, 0x3f800000 ;  /* 0x3f80000000f97802 */ /* 0x000fe20000000f00 */
[----:B------:R-:W-:Y:S01]  /*0a60*/  IMAD.MOV.U32 R248, RZ, RZ, 0x3f800000 ;  /* 0x3f800000fff87424 */ /* 0x000fe200078e00ff */
[----:B------:R-:W-:Y:S02]  /*0a70*/  CS2R R84, SRZ ;  /* 0x0000000000547805 */ /* 0x000fe4000001ff00 */
[----:B------:R-:W-:-:S02]  /*0a80*/  CS2R R86, SRZ ;  /* 0x0000000000567805 */ /* 0x000fc4000001ff00 */
[----:B------:R-:W-:Y:S02]  /*0a90*/  CS2R R80, SRZ ;  /* 0x0000000000507805 */ /* 0x000fe4000001ff00 */
[----:B------:R-:W-:Y:S02]  /*0aa0*/  CS2R R82, SRZ ;  /* 0x0000000000527805 */ /* 0x000fe4000001ff00 */
[----:B------:R-:W-:Y:S02]  /*0ab0*/  CS2R R76, SRZ ;  /* 0x00000000004c7805 */ /* 0x000fe4000001ff00 */
[----:B------:R-:W-:Y:S02]  /*0ac0*/  CS2R R78, SRZ ;  /* 0x00000000004e7805 */ /* 0x000fe4000001ff00 */
        /* <DEDUP_REMOVED lines=9> */
[----:B------:R-:W-:Y:S01]  /*0b60*/  CS2R R58, SRZ ;  /* 0x00000000003a7805 */ /* 0x000fe2000001ff00 */
[----:B--2---:R-:W-:Y:S04]  /*0b70*/  STS.U16 [R0+UR6+0x8000], R21 ;  /* 0x0080001500007988 */ /* 0x004fe80008000406 */
[----:B----4-:R-:W-:Y:S04]  /*0b80*/  STS.U16 [R0+UR6+0x8200], R23 ;  /* 0x0082001700007988 */ /* 0x010fe80008000406 */
[----:B---3--:R-:W-:Y:S04]  /*0b90*/  STS.U16 [R0+UR6+0x8400], R25 ;  /* 0x0084001900007988 */ /* 0x008fe80008000406 */
[----:B------:R-:W-:Y:S04]  /*0ba0*/  STS.U16 [R0+UR6+0x8600], R27 ;  /* 0x0086001b00007988 */ /* 0x000fe80008000406 */
[----:B------:R-:W-:Y:S04]  /*0bb0*/  STS.U16 [R0+UR6+0x8800], R29 ;  /* 0x0088001d00007988 */ /* 0x000fe80008000406 */
[----:B------:R-:W-:Y:S04]  /*0bc0*/  STS.U16 [R0+UR6+0x8a00], R31 ;  /* 0x008a001f00007988 */ /* 0x000fe80008000406 */
[----:B------:R-:W-:Y:S04]  /*0bd0*/  STS.U16 [R0+UR6+0x8c00], R33 ;  /* 0x008c002100007988 */ /* 0x000fe80008000406 */
[----:B------:R-:W-:Y:S04]  /*0be0*/  STS.U16 [R0+UR6+0x8e00], R35 ;  /* 0x008e002300007988 */ /* 0x000fe80008000406 */
[----:B------:R-:W-:Y:S04]  /*0bf0*/  STS.U16 [R0+UR6+0x9000], R37 ;  /* 0x0090002500007988 */ /* 0x000fe80008000406 */
[----:B------:R-:W-:Y:S04]  /*0c00*/  STS.U16 [R0+UR6+0x9200], R39 ;  /* 0x0092002700007988 */ /* 0x000fe80008000406 */
[----:B------:R-:W-:Y:S04]  /*0c10*/  STS.U16 [R0+UR6+0x9400], R41 ;  /* 0x0094002900007988 */ /* 0x000fe80008000406 */
[----:B-----5:R-:W-:Y:S04]  /*0c20*/  STS.U16 [R0+UR6+0x9800], R44 ;  /* 0x0098002c00007988 */ /* 0x020fe80008000406 */
[----:B------:R-:W-:Y:S04]  /*0c30*/  STS.U16 [R0+UR6+0x9600], R43 ;  /* 0x0096002b00007988 */ /* 0x000fe80008000406 */
[----:B------:R-:W-:Y:S04]  /*0c40*/  STS.U16 [R0+UR6+0x9a00], R45 ;  /* 0x009a002d00007988 */ /* 0x000fe80008000406 */
[----:B------:R-:W-:Y:S04]  /*0c50*/  STS.U16 [R0+UR6+0x9c00], R8 ;  /* 0x009c000800007988 */ /* 0x000fe80008000406 */
[----:B------:R0:W-:Y:S04]  /*0c60*/  STS.U16 [R0+UR6+0x9e00], R14 ;  /* 0x009e000e00007988 */ /* 0x0001e80008000406 */
[----:B------:R-:W-:Y:S04]  /*0c70*/  STS.U16 [R9+UR6+0x8100], R22 ;  /* 0x0081001609007988 */ /* 0x000fe80008000406 */
[----:B------:R-:W-:Y:S04]  /*0c80*/  STS.U16 [R9+UR6+0x8300], R24 ;  /* 0x0083001809007988 */ /* 0x000fe80008000406 */
[----:B------:R-:W-:Y:S01]  /*0c90*/  STS.U16 [R9+UR6+0x8500], R26 ;  /* 0x0085001a09007988 */ /* 0x000fe20008000406 */
[----:B0-----:R-:W-:-:S03]  /*0ca0*/  MOV R0, 0x3f800000 ;  /* 0x3f80000000007802 */ /* 0x001fc60000000f00 */
        /* <DEDUP_REMOVED lines=9> */
[----:B------:R0:W-:Y:S04]  /*0d40*/  STS.U16 [R9+UR6+0x9900], R2 ;  /* 0x0099000209007988 */ /* 0x0001e80008000406 */
[----:B------:R1:W-:Y:S04]  /*0d50*/  STS.U16 [R9+UR6+0x9b00], R7 ;  /* 0x009b000709007988 */ /* 0x0003e80008000406 */
[----:B------:R1:W-:Y:S04]  /*0d60*/  STS.U16 [R9+UR6+0x9d00], R12 ;  /* 0x009d000c09007988 */ /* 0x0003e80008000406 */
[----:B------:R1:W-:Y:S01]  /*0d70*/  STS.U16 [R9+UR6+0x9f00], R10 ;  /* 0x009f000a09007988 */ /* 0x0003e20008000406 */
[----:B0-----:R-:W-:Y:S01]  /*0d80*/  LOP3.LUT R2, R47, 0x7f, RZ, 0xc0, !PT ;  /* 0x0000007f2f027812 */ /* 0x001fe200078ec0ff */
[----:B------:R-:W-:Y:S06]  /*0d90*/  @!P0 BRA `(.L_x_0) ;  /* 0x000000c000a08947 */ /* 0x000fec0003800000 */
[----:B------:R-:W0:Y:S01]  /*0da0*/  LDC.64 R88, c[0x0][0x250] ;  /* 0x00009400ff587b82 */ /* 0x000e220000000a00 */
[----:B------:R-:W-:Y:S01]  /*0db0*/  ULDC UR4, c[0x0][0x258] ;  /* 0x0000960000047ab9 */ /* 0x000fe20000000800 */
[----:B------:R-:W-:Y:S01]  /*0dc0*/  SHF.R.U32.HI R11, RZ, 0x2, R47 ;  /* 0x00000002ff0b7819 */ /* 0x000fe2000001162f */
[----:B------:R-:W-:Y:S01]  /*0dd0*/  IMAD R0, R2, UR4, RZ ;  /* 0x0000000402007c24 */ /* 0x000fe2000f8e02ff */
[----:B------:R-:W-:Y:S01]  /*0de0*/  ULDC.64 UR4, c[0x0][0x218] ;  /* 0x0000860000047ab9 */ /* 0x000fe20000000a00 */
[----:B------:R-:W-:Y:S01]  /*0df0*/  LOP3.LUT P0, RZ, R47, 0x3, RZ, 0xc0, !PT ;  /* 0x000000032fff7812 */ /* 0x000fe2000780c0ff */
[----:B------:R-:W-:Y:S01]  /*0e00*/  IMAD.MOV.U32 R250, RZ, RZ, 0x3f800000 ;  /* 0x3f800000fffa7424 */ /* 0x000fe200078e00ff */
[----:B------:R-:W-:Y:S01]  /*0e10*/  SGXT.U32 R11, R11, 0x3 ;  /* 0x000000030b0b781a */ /* 0x000fe20000000000 */
[----:B------:R-:W2:Y:S01]  /*0e20*/  LDC.64 R4, c[0x0][0x220] ;  /* 0x00008800ff047b82 */ /* 0x000ea20000000a00 */
[C---:B------:R-:W-:Y:S01]  /*0e30*/  SHF.L.U32 R123, R0.reuse, 0x1, RZ ;  /* 0x00000001007b7819 */ /* 0x040fe200000006ff */
[----:B------:R-:W-:Y:S01]  /*0e40*/  IMAD.HI R3, R0, 0x2, RZ ;  /* 0x0000000200037827 */ /* 0x000fe200078e02ff */
[----:B------:R-:W-:Y:S01]  /*0e50*/  LOP3.LUT R8, R11, R16, RZ, 0xfc, !PT ;  /* 0x000000100b087212 */ /* 0x000fe200078efcff */
[----:B------:R-:W-:Y:S01]  /*0e60*/  ULDC UR9, c[0x0][0x238] ;  /* 0x00008e0000097ab9 */ /* 0x000fe20000000800 */
[C-C-:B-1----:R-:W-:Y:S01]  /*0e70*/  LOP3.LUT R9, R16.reuse, 0x8, R11.reuse, 0xfe, !PT ;  /* 0x0000000810097812 */ /* 0x142fe200078efe0b */
[----:B------:R-:W-:Y:S01]  /*0e80*/  IMAD.MOV.U32 R55, RZ, RZ, -0x800000 ;  /* 0xff800000ff377424 */ /* 0x000fe200078e00ff */
[C-C-:B------:R-:W-:Y:S01]  /*0e90*/  LOP3.LUT R10, R16.reuse, 0x10, R11.reuse, 0xfe, !PT ;  /* 0x00000010100a7812 */ /* 0x140fe200078efe0b */
[----:B------:R-:W1:Y:S01]  /*0ea0*/  LDC R178, c[0x0][0x268] ;  /* 0x00009a00ffb27b82 */ /* 0x000e620000000800 */
[----:B------:R-:W-:Y:S01]  /*0eb0*/  LOP3.LUT R11, R16, 0x18, R11, 0xfe, !PT ;  /* 0x00000018100b7812 */ /* 0x000fe200078efe0b */
[----:B------:R-:W-:Y:S01]  /*0ec0*/  STL.64 [R1+0x780], R8 ;  /* 0x0007800801007387 */ /* 0x000fe20000100a00 */
[----:B------:R-:W-:-:S02]  /*0ed0*/  MOV R14, 0xff800000 ;  /* 0xff800000000e7802 */ /* 0x000fc40000000f00 */
[----:B------:R-:W-:Y:S01]  /*0ee0*/  MOV R249, 0x3f800000 ;  /* 0x3f80000000f97802 */ /* 0x000fe20000000f00 */
[----:B------:R-:W-:Y:S01]  /*0ef0*/  STL [R1+0x788], R9 ;  /* 0x0007880901007387 */ /* 0x000fe20000100800 */
[----:B0-----:R-:W-:Y:S01]  /*0f00*/  IMAD R88, R88, UR7, RZ ;  /* 0x0000000758587c24 */ /* 0x001fe2000f8e02ff */
[C---:B------:R-:W-:Y:S01]  /*0f10*/  SHF.L.U32 R129, R89.reuse, 0x2, RZ ;  /* 0x0000000259817819 */ /* 0x040fe200000006ff */
[C---:B------:R-:W-:Y:S01]  /*0f20*/  IMAD.SHL.U32 R127, R89.reuse, 0x2, RZ ;  /* 0x00000002597f7824 */ /* 0x040fe200078e00ff */
[----:B------:R-:W0:Y:S01]  /*0f30*/  LDC R241, c[0x0][0x268] ;  /* 0x00009a00fff17b82 */ /* 0x000e220000000800 */
[C---:B------:R-:W-:Y:S01]  /*0f40*/  IMAD.SHL.U32 R122, R88.reuse, 0x2, RZ ;  /* 0x00000002587a7824 */ /* 0x040fe200078e00ff */
[C---:B------:R-:W-:Y:S01]  /*0f50*/  SHF.L.U32 R133, R89.reuse, 0x4, RZ ;  /* 0x0000000459857819 */ /* 0x040fe200000006ff */
[----:B------:R-:W-:Y:S01]  /*0f60*/  IMAD.HI R88, R88, 0x2, RZ ;  /* 0x0000000258587827 */ /* 0x000fe200078e02ff */
[----:B------:R-:W-:Y:S01]  /*0f70*/  SHF.L.U32 R137, R89, 0x6, RZ ;  /* 0x0000000659897819 */ /* 0x000fe200000006ff */
[----:B------:R-:W-:Y:S01]  /*0f80*/  STL.64 [R1+0x790], R10 ;  /* 0x0007900a01007387 */ /* 0x000fe20000100a00 */
[----:B------:R-:W-:Y:S01]  /*0f90*/  IADD3 R122, P1, P2, R123, UR4, R122 ;  /* 0x000000047b7a7c10 */ /* 0x000fe2000fa3e07a */
[C---:B------:R-:W-:Y:S01]  /*0fa0*/  IMAD.SHL.U32 R135, R89.reuse, 0x20, RZ ;  /* 0x0000002059877824 */ /* 0x040fe200078e00ff */
[----:B------:R-:W3:Y:S01]  /*0fb0*/  LDC R242, c[0x0][0x268] ;  /* 0x00009a00fff27b82 */ /* 0x000ee20000000800 */
[----:B------:R-:W-:Y:S01]  /*0fc0*/  IMAD.SHL.U32 R131, R89, 0x8, RZ ;  /* 0x0000000859837824 */ /* 0x000fe200078e00ff */
[----:B------:R-:W-:Y:S01]  /*0fd0*/  IADD3.X R123, R3, UR5, R88, P1, P2 ;  /* 0x00000005037b7c10 */ /* 0x000fe20008fe4458 */
[----:B------:R-:W-:Y:S01]  /*0fe0*/  ULDC.64 UR4, c[0x0][0x260] ;  /* 0x0000980000047ab9 */ /* 0x000fe20000000a00 */
[C---:B------:R-:W-:Y:S01]  /*0ff0*/  IMAD R3, R89.reuse, 0x84, RZ ;  /* 0x0000008459037824 */ /* 0x040fe200078e02ff */
[----:B------:R-:W-:Y:S01]  /*1000*/  UIMAD UR4, UR7, UR4, URZ ;  /* 0x00000004070472a4 */ /* 0x000fe2000f8e023f */
[----:B------:R-:W-:Y:S01]  /*1010*/  IMAD R2, R2, UR5, RZ ;  /* 0x0000000502027c24 */ /* 0x000fe2000f8e02ff */
[----:B------:R-:W-:Y:S01]  /*1020*/  STL [R1+0x7a8], R11 ;  /* 0x0007a80b01007387 */ /* 0x000fe20000100800 */
[----:B------:R-:W-:Y:S01]  /*1030*/  IMAD R141, R89, 0x42, RZ ;  /* 0x00000042598d7824 */ /* 0x000fe200078e02ff */
[----:B------:R-:W-:Y:S01]  /*1040*/  USHF.L.U32 UR8, UR4, 0x1, URZ ;  /* 0x0000000104087899 */ /* 0x000fe2000800063f */
[-C--:B------:R-:W-:Y:S01]  /*1050*/  IADD3 RZ, P2, R3, R122.reuse, RZ ;  /* 0x0000007a03ff7210 */ /* 0x080fe20007f5e0ff */
[----:B------:R-:W-:Y:S01]  /*1060*/  UIMAD.WIDE UR4, UR4, 0x2, URZ ;  /* 0x00000002040478a5 */ /* 0x000fe2000f8e023f */
[C---:B------:R-:W-:Y:S01]  /*1070*/  SHF.L.U32 R125, R2.reuse, 0x1, RZ ;  /* 0x00000001027d7819 */ /* 0x040fe200000006ff */
[----:B------:R-:W-:Y:S01]  /*1080*/  IMAD.HI R2, R2, 0x2, RZ ;  /* 0x0000000202027827 */ /* 0x000fe200078e02ff */
[----:B------:R-:W4:Y:S02]  /*1090*/  LDC R103, c[0x0][0x268] ;  /* 0x00009a00ff677b82 */ /* 0x000f240000000800 */
[----:B--2---:R-:W-:Y:S01]  /*10a0*/  IADD3 R124, P5, P6, R125, UR8, R4 ;  /* 0x000000087d7c7c10 */ /* 0x004fe2000febe004 */
[----:B------:R-:W-:Y:S01]  /*10b0*/  IMAD R3, R89, 0x86, RZ ;  /* 0x0000008659037824 */ /* 0x000fe200078e02ff */
[----:B------:R-:W-:Y:S01]  /*10c0*/  UMOV UR4, URZ ;  /* 0x0000003f00047c82 */ /* 0x000fe20008000000 */
[----:B-1----:R-:W-:Y:S01]  /*10d0*/  IMAD R170, R178, 0x4e, RZ ;  /* 0x0000004eb2aa7824 */ /* 0x002fe200078e02ff */
[----:B------:R-:W-:Y:S01]  /*10e0*/  IADD3.X R125, R2, UR5, R5, P5, P6 ;  /* 0x00000005027d7c10 */ /* 0x000fe2000afec405 */
[----:B0-----:R-:W-:Y:S01]  /*10f0*/  IMAD R178, R241, 0x14, RZ ;  /* 0x00000014f1b27824 */ /* 0x001fe200078e02ff */
[-C--:B------:R-:W-:Y:S01]  /*1100*/  IADD3 R12, P5, R127, R122.reuse, RZ ;  /* 0x0000007a7f0c7210 */ /* 0x080fe20007fbe0ff */
[----:B------:R-:W0:Y:S01]  /*1110*/  LDC R241, c[0x0][0x268] ;  /* 0x00009a00fff17b82 */ /* 0x000e220000000800 */
[CC--:B------:R-:W-:Y:S01]  /*1120*/  LEA RZ, P6, R89.reuse, R122.reuse, 0x2 ;  /* 0x0000007a59ff7211 */ /* 0x0c0fe200078c10ff */
[----:B------:R1:W-:Y:S01]  /*1130*/  STL.64 [R1+0x798], R124 ;  /* 0x0007987c01007387 */ /* 0x0003e20000100a00 */
[CC--:B------:R-:W-:Y:S01]  /*1140*/  LEA.HI.X.SX32 R13, R89.reuse, R123.reuse, 0x1, P5 ;  /* 0x0000007b590d7211 */ /* 0x0c0fe200028f0eff */
[----:B---3--:R-:W-:Y:S01]  /*1150*/  IMAD R176, R242, 0xa, RZ ;  /* 0x0000000af2b07824 */ /* 0x008fe200078e02ff */
[-C--:B------:R-:W-:Y:S01]  /*1160*/  LEA RZ, P5, R89, R122.reuse, 0x3 ;  /* 0x0000007a59ff7211 */ /* 0x080fe200078a18ff */
[----:B------:R2:W-:Y:S01]  /*1170*/  STL [R1+0x7ac], R125 ;  /* 0x0007ac7d01007387 */ /* 0x0005e20000100800 */
[-C--:B------:R-:W-:Y:S01]  /*1180*/  IADD3 RZ, P1, R3, R122.reuse, RZ ;  /* 0x0000007a03ff7210 */ /* 0x080fe20007f3e0ff */
[----:B------:R-:W-:Y:S01]  /*1190*/  IMAD R3, R89, 0x8a, RZ ;  /* 0x0000008a59037824 */ /* 0x000fe200078e02ff */
[-C--:B------:R-:W-:Y:S01]  /*11a0*/  LEA.HI.X.SX32 R129, R129, R123.reuse, 0x1, P5 ;  /* 0x0000007b81817211 */ /* 0x080fe200028f0eff */
[C---:B------:R-:W-:Y:S01]  /*11b0*/  IMAD R143, R89.reuse, 0x43, RZ ;  /* 0x00000043598f7824 */ /* 0x040fe200078e02ff */
[-C--:B------:R-:W-:Y:S01]  /*11c0*/  LEA RZ, P5, R89, R122.reuse, 0x5 ;  /* 0x0000007a59ff7211 */ /* 0x080fe200078a28ff */
[----:B------:R-:W3:Y:S01]  /*11d0*/  LDC R242, c[0x0][0x268] ;  /* 0x00009a00fff27b82 */ /* 0x000ee20000000800 */
[-C--:B------:R-:W-:Y:S01]  /*11e0*/  LEA.HI.X.SX32 R127, R127, R123.reuse, 0x1, P6 ;  /* 0x0000007b7f7f7211 */ /* 0x080fe200030f0eff */
[----:B------:R-:W-:Y:S01]  /*11f0*/  IMAD R238, R89, 0x22, RZ ;  /* 0x0000002259ee7824 */ /* 0x000fe200078e02ff */
[-C--:B------:R-:W-:Y:S01]  /*1200*/  LEA.HI.X.SX32 R133, R133, R123.reuse, 0x1, P5 ;  /* 0x0000007b85857211 */ /* 0x080fe200028f0eff */
[C---:B------:R-:W-:Y:S01]  /*1210*/  IMAD R240, R89.reuse, 0x11, RZ ;  /* 0x0000001159f07824 */ /* 0x040fe200078e02ff */
[CC--:B------:R-:W-:Y:S01]  /*1220*/  LEA RZ, P5, R89.reuse, R122.reuse, 0x6 ;  /* 0x0000007a59ff7211 */ /* 0x0c0fe200078a30ff */
[----:B------:R-:W-:Y:S01]  /*1230*/  STL.64 [R1+0x7a0], R126 ;  /* 0x0007a07e01007387 */ /* 0x000fe20000100a00 */
[-C--:B------:R-:W-:Y:S01]  /*1240*/  LEA RZ, P6, R89, R122.reuse, 0x4 ;  /* 0x0000007a59ff7211 */ /* 0x080fe200078c20ff */
[----:B-1----:R-:W1:Y:S01]  /*1250*/  LDC R124, c[0x0][0x268] ;  /* 0x00009a00ff7c7b82 */ /* 0x002e620000000800 */
[-C--:B------:R-:W-:Y:S01]  /*1260*/  LEA.HI.X.SX32 R135, R135, R123.reuse, 0x1, P5 ;  /* 0x0000007b87877211 */ /* 0x080fe200028f0eff */
[----:B------:R-:W-:Y:S01]  /*1270*/  STL.64 [R1+0x778], R12 ;  /* 0x0007780c01007387 */ /* 0x000fe20000100a00 */
[-C--:B------:R-:W-:Y:S01]  /*1280*/  LEA RZ, P5, R89, R122.reuse, 0x7 ;  /* 0x0000007a59ff7211 */ /* 0x080fe200078a38ff */
[----:B0-----:R-:W-:Y:S01]  /*1290*/  IMAD R208, R241, 0x16, RZ ;  /* 0x00000016f1d07824 */ /* 0x001fe200078e02ff */
[-C--:B------:R-:W-:Y:S01]  /*12a0*/  LEA.HI.X.SX32 R131, R131, R123.reuse, 0x1, P6 ;  /* 0x0000007b83837211 */ /* 0x080fe200030f0eff */
[----:B------:R-:W-:Y:S01]  /*12b0*/  STL [R1+0x7b8], R127 ;  /* 0x0007b87f01007387 */ /* 0x000fe20000100800 */
[-C--:B------:R-:W-:Y:S01]  /*12c0*/  IADD3 RZ, P6, R3, R122.reuse, RZ ;  /* 0x0000007a03ff7210 */ /* 0x080fe20007fde0ff */
[----:B------:R-:W-:Y:S01]  /*12d0*/  IMAD R3, R89, 0x21, RZ ;  /* 0x0000002159037824 */ /* 0x000fe200078e02ff */
[-C--:B------:R-:W-:Y:S01]  /*12e0*/  LEA.HI.X.SX32 R137, R137, R123.reuse, 0x1, P5 ;  /* 0x0000007b89897211 */ /* 0x080fe200028f0eff */
[----:B------:R0:W-:Y:S01]  /*12f0*/  STL.64 [R1+0x7b0], R128 ;  /* 0x0007b08001007387 */ /* 0x0001e20000100a00 */
[----:B------:R-:W-:Y:S01]  /*1300*/  IADD3 R8, P5, R141, R122, RZ ;  /* 0x0000007a8d087210 */ /* 0x000fe20007fbe0ff */
[----:B--2---:R-:W2:Y:S01]  /*1310*/  LDC R125, c[0x0][0x268] ;  /* 0x00009a00ff7d7b82 */ /* 0x004ea20000000800 */
[-C--:B------:R-:W-:Y:S01]  /*1320*/  LEA.HI.X.SX32 R143, R143, R123.reuse, 0x1, P1 ;  /* 0x0000007b8f8f7211 */ /* 0x080fe200008f0eff */
[----:B------:R-:W-:Y:S01]  /*1330*/  STL [R1+0x7bc], R129 ;  /* 0x0007bc8101007387 */ /* 0x000fe20000100800 */
[-C--:B------:R-:W-:Y:S01]  /*1340*/  LEA.HI.X.SX32 R9, R3, R123.reuse, 0x1, P5 ;  /* 0x0000007b03097211 */ /* 0x080fe200028f0eff */
[----:B------:R-:W-:Y:S01]  /*1350*/  IMAD R145, R89, 0x44, RZ ;  /* 0x0000004459917824 */ /* 0x000fe200078e02ff */
[----:B------:R-:W-:Y:S01]  /*1360*/  LEA.HI.X.SX32 R141, R141, R123, 0x1, P2 ;  /* 0x0000007b8d8d7211 */ /* 0x000fe200010f0eff */
[C---:B------:R-:W-:Y:S01]  /*1370*/  IMAD R149, R89.reuse, 0x46, RZ ;  /* 0x0000004659957824 */ /* 0x040fe200078e02ff */
[----:B------:R-:W-:Y:S01]  /*1380*/  MOV R2, RZ ;  /* 0x000000ff00027202 */ /* 0x000fe20000000f00 */
[----:B------:R4:W-:Y:S01]  /*1390*/  STL.64 [R1+0x6a0], R8 ;  /* 0x0006a00801007387 */ /* 0x0009e20000100a00 */
[----:B------:R-:W4:Y:S01]  /*13a0*/  LDC R241, c[0x0][0x268] ;  /* 0x00009a00fff17b82 */ /* 0x000f220000000800 */
[----:B------:R-:W-:-:S02]  /*13b0*/  IMAD R230, R89, 0x23, RZ ;  /* 0x0000002359e67824 */ /* 0x000fc400078e02ff */
[----:B-1----:R-:W-:Y:S02]  /*13c0*/  IMAD R246, R124, 0xe, RZ ;  /* 0x0000000e7cf67824 */ /* 0x002fe400078e02ff */
[C---:B------:R-:W-:Y:S02]  /*13d0*/  IMAD R219, R89.reuse, 0x12, RZ ;  /* 0x0000001259db7824 */ /* 0x040fe400078e02ff */
[----:B---3--:R-:W-:Y:S01]  /*13e0*/  IMAD R226, R242, 0xc, RZ ;  /* 0x0000000cf2e27824 */ /* 0x008fe200078e02ff */
[----:B0-----:R-:W0:Y:S01]  /*13f0*/  LDC R128, c[0x0][0x268] ;  /* 0x00009a00ff807b82 */ /* 0x001e220000000800 */
[C---:B------:R-:W-:Y:S02]  /*1400*/  IMAD R222, R89.reuse, 0x9, RZ ;  /* 0x0000000959de7824 */ /* 0x040fe400078e02ff */
[C---:B------:R-:W-:Y:S02]  /*1410*/  IMAD R7, R89.reuse, 0x82, RZ ;  /* 0x0000008259077824 */ /* 0x040fe400078e02ff */
[----:B------:R-:W-:-:S02]  /*1420*/  IMAD R139, R89, 0x41, RZ ;  /* 0x00000041598b7824 */ /* 0x000fc400078e02ff */
[----:B--2---:R-:W-:Y:S01]  /*1430*/  IMAD R245, R125, 0x6e, RZ ;  /* 0x0000006e7df57824 */ /* 0x004fe200078e02ff */
[----:B----4-:R-:W1:Y:S01]  /*1440*/  LDC R8, c[0x0][0x268] ;  /* 0x00009a00ff087b82 */ /* 0x010e620000000800 */
[-C--:B------:R-:W-:Y:S01]  /*1450*/  IADD3 RZ, P3, R7, R122.reuse, RZ ;  /* 0x0000007a07ff7210 */ /* 0x080fe20007f7e0ff */
[C---:B------:R-:W-:Y:S02]  /*1460*/  IMAD R5, R89.reuse, 0x8c, RZ ;  /* 0x0000008c59057824 */ /* 0x040fe400078e02ff */
[----:B------:R-:W-:Y:S01]  /*1470*/  IMAD R7, R89, 0x88, RZ ;  /* 0x0000008859077824 */ /* 0x000fe200078e02ff */
[----:B------:R-:W-:Y:S01]  /*1480*/  LEA.HI.X.SX32 R139, R139, R123, 0x1, P3 ;  /* 0x0000007b8b8b7211 */ /* 0x000fe200018f0eff */
[----:B------:R-:W-:Y:S01]  /*1490*/  IMAD R218, R89, 0x24, RZ ;  /* 0x0000002459da7824 */ /* 0x000fe200078e02ff */
[-C--:B------:R-:W-:Y:S01]  /*14a0*/  IADD3 RZ, P3, R5, R122.reuse, RZ ;  /* 0x0000007a05ff7210 */ /* 0x080fe20007f7e0ff */
[----:B------:R-:W2:Y:S01]  /*14b0*/  LDC R9, c[0x0][0x268] ;  /* 0x00009a00ff097b82 */ /* 0x000ea20000000800 */
[----:B------:R-:W-:Y:S01]  /*14c0*/  IMAD R227, R241, 0x18, RZ ;  /* 0x00000018f1e37824 */ /* 0x000fe200078e02ff */
[----:B------:R-:W-:Y:S01]  /*14d0*/  IADD3 RZ, P4, R7, R122, RZ ;  /* 0x0000007a07ff7210 */ /* 0x000fe20007f9e0ff */
[----:B------:R-:W-:-:S02]  /*14e0*/  IMAD.SHL.U32 R101, R103, 0x2, RZ ;  /* 0x0000000267657824 */ /* 0x000fc400078e00ff */
[----:B------:R-:W-:Y:S02]  /*14f0*/  IMAD R225, R103, 0x6, RZ ;  /* 0x0000000667e17824 */ /* 0x000fe400078e02ff */
[C---:B------:R-:W-:Y:S01]  /*1500*/  IMAD R7, R89.reuse, 0x8e, RZ ;  /* 0x0000008e59077824 */ /* 0x040fe200078e02ff */
[----:B------:R-:W3:Y:S01]  /*1510*/  LDC R129, c[0x0][0x268] ;  /* 0x00009a00ff817b82 */ /* 0x000ee20000000800 */
[----:B0-----:R-:W-:Y:S02]  /*1520*/  IMAD R242, R128, 0x6a, RZ ;  /* 0x0000006a80f27824 */ /* 0x001fe400078e02ff */
[----:B------:R-:W-:Y:S01]  /*1530*/  IMAD R151, R89, 0x47, RZ ;  /* 0x0000004759977824 */ /* 0x000fe200078e02ff */
[-C--:B------:R-:W-:Y:S01]  /*1540*/  IADD3 RZ, P5, R7, R122.reuse, RZ ;  /* 0x0000007a07ff7210 */ /* 0x080fe20007fbe0ff */
[C---:B------:R-:W-:Y:S02]  /*1550*/  IMAD R153, R89.reuse, 0x48, RZ ;  /* 0x0000004859997824 */ /* 0x040fe400078e02ff */
[C---:B------:R-:W-:Y:S01]  /*1560*/  IMAD R221, R89.reuse, 0x96, RZ ;  /* 0x0000009659dd7824 */ /* 0x040fe200078e02ff */
[----:B------:R-:W0:Y:S01]  /*1570*/  LDC R244, c[0x0][0x268] ;  /* 0x00009a00fff47b82 */ /* 0x000e220000000800 */
[----:B-1----:R-:W-:Y:S01]  /*1580*/  IMAD R251, R8, 0x70, RZ ;  /* 0x0000007008fb7824 */ /* 0x002fe200078e02ff */
[----:B------:R-:W-:Y:S01]  /*1590*/  IADD3 R8, P1, R238, R122, RZ ;  /* 0x0000007aee087210 */ /* 0x000fe20007f3e0ff */
[----:B------:R-:W-:Y:S01]  /*15a0*/  IMAD R235, R89, 0x92, RZ ;  /* 0x0000009259eb7824 */ /* 0x000fe200078e02ff */
[----:B------:R-:W-:Y:S01]  /*15b0*/  LEA.HI.X.SX32 R151, R151, R123, 0x1, P5 ;  /* 0x0000007b97977211 */ /* 0x000fe200028f0eff */
[----:B------:R-:W-:-:S02]  /*15c0*/  IMAD R220, R89, 0x98, RZ ;  /* 0x0000009859dc7824 */ /* 0x000fc400078e02ff */
[----:B------:R-:W-:Y:S01]  /*15d0*/  IMAD R213, R89, 0x49, RZ ;  /* 0x0000004959d57824 */ /* 0x000fe200078e02ff */
[----:B------:R-:W1:Y:S01]  /*15e0*/  LDC R126, c[0x0][0x268] ;  /* 0x00009a00ff7e7b82 */ /* 0x000e620000000800 */
[----:B--2---:R-:W-:Y:S01]  /*15f0*/  IMAD R248, R9, 0x38, RZ ;  /* 0x0000003809f87824 */ /* 0x004fe200078e02ff */
[----:B------:R-:W-:Y:S01]  /*1600*/  LEA.HI.X.SX32 R9, R240, R123, 0x1, P1 ;  /* 0x0000007bf0097211 */ /* 0x000fe200008f0eff */
[C---:B------:R-:W-:Y:S02]  /*1610*/  IMAD R13, R89.reuse, 0x90, RZ ;  /* 0x00000090590d7824 */ /* 0x040fe400078e02ff */
[----:B------:R-:W-:Y:S02]  /*1620*/  IMAD R209, R89, 0x4a, RZ ;  /* 0x0000004a59d17824 */ /* 0x000fe400078e02ff */
[----:B------:R2:W-:Y:S01]  /*1630*/  STL.64 [R1+0x718], R8 ;  /* 0x0007180801007387 */ /* 0x0005e20000100a00 */
[----:B---3--:R-:W-:Y:S01]  /*1640*/  IMAD R241, R129, 0x68, RZ ;  /* 0x0000006881f17824 */ /* 0x008fe200078e02ff */
[----:B------:R-:W3:Y:S01]  /*1650*/  LDC R127, c[0x0][0x268] ;  /* 0x00009a00ff7f7b82 */ /* 0x000ee20000000800 */
[----:B------:R-:W-:Y:S01]  /*1660*/  IADD3 RZ, P2, R13, R122, RZ ;  /* 0x0000007a0dff7210 */ /* 0x000fe20007f5e0ff */
[C---:B------:R-:W-:Y:S01]  /*1670*/  IMAD R147, R89.reuse, 0x45, RZ ;  /* 0x0000004559937824 */ /* 0x040fe200078e02ff */
[----:B------:R-:W-:Y:S01]  /*1680*/  MOV R13, 0xff800000 ;  /* 0xff800000000d7802 */ /* 0x000fe20000000f00 */
[----:B------:R-:W-:-:S02]  /*1690*/  IMAD R215, R89, 0x9a, RZ ;  /* 0x0000009a59d77824 */ /* 0x000fc400078e02ff */
[----:B------:R-:W-:Y:S01]  /*16a0*/  IMAD R211, R89, 0x25, RZ ;  /* 0x0000002559d37824 */ /* 0x000fe200078e02ff */
[-C--:B------:R-:W-:Y:S01]  /*16b0*/  LEA.HI.X.SX32 R147, R147, R123.reuse, 0x1, P6 ;  /* 0x0000007b93937211 */ /* 0x080fe200030f0eff */
[----:B------:R-:W4:Y:S01]  /*16c0*/  LDC R10, c[0x0][0x268] ;  /* 0x00009a00ff0a7b82 */ /* 0x000f220000000800 */
[----:B0-----:R-:W-:Y:S01]  /*16d0*/  IMAD R103, R244, 0x42, RZ ;  /* 0x00000042f4677824 */ /* 0x001fe200078e02ff */
[-C--:B--2---:R-:W-:Y:S01]  /*16e0*/  IADD3 R8, P1, R145, R122.reuse, RZ ;  /* 0x0000007a91087210 */ /* 0x084fe20007f3e0ff */
[----:B------:R-:W-:Y:S01]  /*16f0*/  IMAD R232, R89, 0x94, RZ ;  /* 0x0000009459e87824 */ /* 0x000fe200078e02ff */
[-C--:B------:R-:W-:Y:S01]  /*1700*/  LEA.HI.X.SX32 R145, R145, R123.reuse, 0x1, P4 ;  /* 0x0000007b91917211 */ /* 0x080fe200020f0eff */
[----:B------:R-:W-:Y:S01]  /*1710*/  IMAD R212, R89, 0x9c, RZ ;  /* 0x0000009c59d47824 */ /* 0x000fe200078e02ff */
[-C--:B------:R-:W-:Y:S01]  /*1720*/  LEA.HI.X.SX32 R9, R238, R123.reuse, 0x1, P1 ;  /* 0x0000007bee097211 */ /* 0x080fe200008f0eff */
[----:B-1----:R-:W-:Y:S01]  /*1730*/  IMAD R244, R126, 0x6c, RZ ;  /* 0x0000006c7ef47824 */ /* 0x002fe200078e02ff */
[CC--:B------:R-:W-:Y:S01]  /*1740*/  IADD3 R124, P1, R149.reuse, R122.reuse, RZ ;  /* 0x0000007a957c7210 */ /* 0x0c0fe20007f3e0ff */
[----:B------:R-:W0:Y:S01]  /*1750*/  LDC R11, c[0x0][0x268] ;  /* 0x00009a00ff0b7b82 */ /* 0x000e220000000800 */
[-C--:B------:R-:W-:Y:S01]  /*1760*/  LEA.HI.X.SX32 R149, R149, R123.reuse, 0x1, P3 ;  /* 0x0000007b95957211 */ /* 0x080fe200018f0eff */
[----:B------:R-:W-:Y:S01]  /*1770*/  STL.64 [R1+0x698], R8 ;  /* 0x0006980801007387 */ /* 0x000fe20000100a00 */
[-C--:B------:R-:W-:Y:S01]  /*1780*/  LEA.HI.X.SX32 R125, R230, R123.reuse, 0x1, P1 ;  /* 0x0000007be67d7211 */ /* 0x080fe200008f0eff */
[----:B------:R-:W-:Y:S01]  /*1790*/  IMAD R203, R89, 0x26, RZ ;  /* 0x0000002659cb7824 */ /* 0x000fe200078e02ff */
[-C--:B------:R-:W-:Y:S01]  /*17a0*/  IADD3 R128, P1, R219, R122.reuse, RZ ;  /* 0x0000007adb807210 */ /* 0x080fe20007f3e0ff */
[----:B------:R-:W-:Y:S01]  /*17b0*/  IMAD R206, R89, 0x4b, RZ ;  /* 0x0000004b59ce7824 */ /* 0x000fe200078e02ff */
[----:B------:R-:W-:Y:S01]  /*17c0*/  IADD3 R126, P3, R218, R122, RZ ;  /* 0x0000007ada7e7210 */ /* 0x000fe20007f7e0ff */
[----:B------:R1:W-:Y:S01]  /*17d0*/  STL.64 [R1+0x690], R124 ;  /* 0x0006907c01007387 */ /* 0x0003e20000100a00 */
[----:B------:R-:W-:Y:S01]  /*17e0*/  LEA.HI.X.SX32 R129, R222, R123, 0x1, P1 ;  /* 0x0000007bde817211 */ /* 0x000fe200008f0eff */
[----:B---3--:R-:W-:Y:S01]  /*17f0*/  IMAD R243, R127, 0x36, RZ ;  /* 0x000000367ff37824 */ /* 0x008fe200078e02ff */
[----:B------:R-:W2:Y:S01]  /*1800*/  LDC R238, c[0x0][0x268] ;  /* 0x00009a00ffee7b82 */ /* 0x000ea20000000800 */
[----:B------:R-:W-:-:S02]  /*1810*/  IMAD R204, R89, 0x13, RZ ;  /* 0x0000001359cc7824 */ /* 0x000fc400078e02ff */
[----:B------:R3:W-:Y:S01]  /*1820*/  STL.64 [R1+0x750], R128 ;  /* 0x0007508001007387 */ /* 0x0007e20000100a00 */
[----:B----4-:R-:W-:Y:S01]  /*1830*/  IMAD R240, R10, 0xfc, RZ ;  /* 0x000000fc0af07824 */ /* 0x010fe200078e02ff */
[----:B------:R-:W-:Y:S01]  /*1840*/  LEA.HI.X.SX32 R127, R219, R123, 0x1, P3 ;  /* 0x0000007bdb7f7211 */ /* 0x000fe200018f0eff */
[----:B------:R-:W-:Y:S01]  /*1850*/  IMAD R200, R89, 0x4c, RZ ;  /* 0x0000004c59c87824 */ /* 0x000fe200078e02ff */
[-C--:B------:R-:W-:Y:S01]  /*1860*/  IADD3 R10, P4, R235, R122.reuse, RZ ;  /* 0x0000007aeb0a7210 */ /* 0x080fe20007f9e0ff */
[----:B------:R-:W-:Y:S01]  /*1870*/  IMAD R207, R89, 0x9e, RZ ;  /* 0x0000009e59cf7824 */ /* 0x000fe200078e02ff */
[-C--:B-1----:R-:W-:Y:S01]  /*1880*/  IADD3 R124, P5, R153, R122.reuse, RZ ;  /* 0x0000007a997c7210 */ /* 0x082fe20007fbe0ff */
[C---:B------:R-:W-:Y:S01]  /*1890*/  IMAD R205, R89.reuse, 0xa0, RZ ;  /* 0x000000a059cd7824 */ /* 0x040fe200078e02ff */
[----:B------:R-:W-:Y:S01]  /*18a0*/  IADD3 R8, P6, R232, R122, RZ ;  /* 0x0000007ae8087210 */ /* 0x000fe20007fde0ff */
[----:B------:R-:W-:Y:S01]  /*18b0*/  IMAD R195, R89, 0x4e, RZ ;  /* 0x0000004e59c37824 */ /* 0x000fe200078e02ff */
[----:B------:R-:W1:Y:S01]  /*18c0*/  LDC R230, c[0x0][0x268] ;  /* 0x00009a00ffe67b82 */ /* 0x000e620000000800 */
[----:B0-----:R-:W-:Y:S01]  /*18d0*/  IMAD R247, R11, 0x1c, RZ ;  /* 0x0000001c0bf77824 */ /* 0x001fe200078e02ff */
[----:B---3--:R-:W3:Y:S01]  /*18e0*/  LDL.LU R129, [R1+0x7bc] ;  /* 0x0007bc0001817983 */ /* 0x008ee20000300800 */
[----:B------:R-:W-:-:S02]  /*18f0*/  IMAD R201, R89, 0xa2, RZ ;  /* 0x000000a259c97824 */ /* 0x000fc400078e02ff */
[----:B------:R-:W-:Y:S01]  /*1900*/  IMAD R198, R89, 0x4d, RZ ;  /* 0x0000004d59c67824 */ /* 0x000fe200078e02ff */
[----:B------:R0:W-:Y:S01]  /*1910*/  STL.64 [R1+0x710], R126 ;  /* 0x0007107e01007387 */ /* 0x0001e20000100a00 */
[-C--:B------:R-:W-:Y:S01]  /*1920*/  IADD3 R128, P1, R221, R122.reuse, RZ ;  /* 0x0000007add807210 */ /* 0x080fe20007f3e0ff */
[C---:B------:R-:W-:Y:S01]  /*1930*/  IMAD R197, R89.reuse, 0x27, RZ ;  /* 0x0000002759c57824 */ /* 0x040fe200078e02ff */
[-C--:B------:R-:W-:Y:S01]  /*1940*/  LEA.HI.X.SX32 R125, R218, R123.reuse, 0x1, P5 ;  /* 0x0000007bda7d7211 */ /* 0x080fe200028f0eff */
[----:B------:R-:W-:Y:S01]  /*1950*/  IMAD R188, R89, 0xa, RZ ;  /* 0x0000000a59bc7824 */ /* 0x000fe200078e02ff */
[-C--:B------:R-:W-:Y:S01]  /*1960*/  LEA.HI.X.SX32 R153, R153, R123.reuse, 0x1, P2 ;  /* 0x0000007b99997211 */ /* 0x080fe200010f0eff */
[C---:B------:R-:W-:Y:S01]  /*1970*/  IMAD R199, R89.reuse, 0xa4, RZ ;  /* 0x000000a459c77824 */ /* 0x040fe200078e02ff */
[----:B------:R-:W4:Y:S01]  /*1980*/  LDC R235, c[0x0][0x268] ;  /* 0x00009a00ffeb7b82 */ /* 0x000f220000000800 */
[C---:B------:R-:W-:Y:S02]  /*1990*/  IMAD R191, R89.reuse, 0x5, RZ ;  /* 0x0000000559bf7824 */ /* 0x040fe400078e02ff */
[C---:B------:R-:W-:Y:S01]  /*19a0*/  IMAD R193, R89.reuse, 0x4f, RZ ;  /* 0x0000004f59c17824 */ /* 0x040fe200078e02ff */
[----:B0-----:R-:W2:Y:S01]  /*19b0*/  LDL.LU R127, [R1+0x7b8] ;  /* 0x0007b800017f7983 */ /* 0x001ea20000300800 */
[----:B------:R-:W-:Y:S01]  /*19c0*/  IADD3 R126, P3, R220, R122, RZ ;  /* 0x0000007adc7e7210 */ /* 0x000fe20007f7e0ff */
[----:B------:R-:W-:Y:S01]  /*19d0*/  IMAD R186, R89, 0x14, RZ ;  /* 0x0000001459ba7824 */ /* 0x000fe200078e02ff */
[----:B------:R-:W-:Y:S01]  /*19e0*/  MOV R220, R128 ;  /* 0x0000008000dc7202 */ /* 0x000fe20000000f00 */
[----:B------:R0:W-:Y:S01]  /*19f0*/  STL [R1+0x598], R128 ;  /* 0x0005988001007387 */ /* 0x0001e20000100800 */
[----:B------:R-:W-:Y:S01]  /*1a00*/  LEA.HI.X.SX32 R11, R213, R123, 0x1, P4 ;  /* 0x0000007bd50b7211 */ /* 0x000fe200020f0eff */
[C---:B------:R-:W-:Y:S01]  /*1a10*/  IMAD R185, R89.reuse, 0x28, RZ ;  /* 0x0000002859b97824 */ /* 0x040fe200078e02ff */
[----:B------:R-:W4:Y:S01]  /*1a20*/  LDC R232, c[0x0][0x268] ;  /* 0x00009a00ffe87b82 */ /* 0x000f220000000800 */
[----:B------:R-:W-:-:S02]  /*1a30*/  IMAD R182, R89, 0x50, RZ ;  /* 0x0000005059b67824 */ /* 0x000fc400078e02ff */
[C---:B------:R-:W-:Y:S02]  /*1a40*/  IMAD R177, R89.reuse, 0x52, RZ ;  /* 0x0000005259b17824 */ /* 0x040fe400078e02ff */
[C---:B------:R-:W-:Y:S02]  /*1a50*/  IMAD R180, R89.reuse, 0x51, RZ ;  /* 0x0000005159b47824 */ /* 0x040fe400078e02ff */
[C---:B------:R-:W-:Y:S01]  /*1a60*/  IMAD R189, R89.reuse, 0xa6, RZ ;  /* 0x000000a659bd7824 */ /* 0x040fe200078e02ff */
[----:B------:R-:W4:Y:S01]  /*1a70*/  LDC R234, c[0x0][0x268] ;  /* 0x00009a00ffea7b82 */ /* 0x000f220000000800 */
[C---:B------:R-:W-:Y:S02]  /*1a80*/  IMAD R168, R89.reuse, 0x54, RZ ;  /* 0x0000005459a87824 */ /* 0x040fe400078e02ff */
[C---:B------:R-:W-:Y:S02]  /*1a90*/  IMAD R187, R89.reuse, 0xa8, RZ ;  /* 0x000000a859bb7824 */ /* 0x040fe400078e02ff */
[----:B------:R-:W-:-:S02]  /*1aa0*/  IMAD R179, R89, 0x29, RZ ;  /* 0x0000002959b37824 */ /* 0x000fc400078e02ff */
[C---:B------:R-:W-:Y:S01]  /*1ab0*/  IMAD R174, R89.reuse, 0x53, RZ ;  /* 0x0000005359ae7824 */ /* 0x040fe200078e02ff */
[----:B------:R-:W4:Y:S01]  /*1ac0*/  LDC R107, c[0x0][0x268] ;  /* 0x00009a00ff6b7b82 */ /* 0x000f220000000800 */
[C---:B------:R-:W-:Y:S02]  /*1ad0*/  IMAD R181, R89.reuse, 0xac, RZ ;  /* 0x000000ac59b57824 */ /* 0x040fe400078e02ff */
[C---:B------:R-:W-:Y:S02]  /*1ae0*/  IMAD R171, R89.reuse, 0x2a, RZ ;  /* 0x0000002a59ab7824 */ /* 0x040fe400078e02ff */
[C---:B------:R-:W-:Y:S02]  /*1af0*/  IMAD R163, R89.reuse, 0x56, RZ ;  /* 0x0000005659a37824 */ /* 0x040fe400078e02ff */
[C---:B------:R-:W-:Y:S01]  /*1b00*/  IMAD R183, R89.reuse, 0xaa, RZ ;  /* 0x000000aa59b77824 */ /* 0x040fe200078e02ff */
[----:B------:R-:W4:Y:S01]  /*1b10*/  LDC R228, c[0x0][0x268] ;  /* 0x00009a00ffe47b82 */ /* 0x000f220000000800 */
[----:B------:R-:W-:-:S02]  /*1b20*/  IMAD R172, R89, 0x15, RZ ;  /* 0x0000001559ac7824 */ /* 0x000fc400078e02ff */
[C---:B------:R-:W-:Y:S02]  /*1b30*/  IMAD R165, R89.reuse, 0x2b, RZ ;  /* 0x0000002b59a57824 */ /* 0x040fe400078e02ff */
[C---:B------:R-:W-:Y:S02]  /*1b40*/  IMAD R175, R89.reuse, 0xae, RZ ;  /* 0x000000ae59af7824 */ /* 0x040fe400078e02ff */
[C---:B------:R-:W-:Y:S01]  /*1b50*/  IMAD R156, R89.reuse, 0x16, RZ ;  /* 0x00000016599c7824 */ /* 0x040fe200078e02ff */
[----:B------:R-:W2:Y:S01]  /*1b60*/  LDC R223, c[0x0][0x268] ;  /* 0x00009a00ffdf7b82 */ /* 0x000ea20000000800 */
[C---:B------:R-:W-:Y:S02]  /*1b70*/  IMAD R166, R89.reuse, 0x55, RZ ;  /* 0x0000005559a67824 */ /* 0x040fe400078e02ff */
[C---:B------:R-:W-:Y:S02]  /*1b80*/  IMAD R155, R89.reuse, 0x2c, RZ ;  /* 0x0000002c599b7824 */ /* 0x040fe400078e02ff */
[----:B------:R-:W-:-:S02]  /*1b90*/  IMAD R161, R89, 0x57, RZ ;  /* 0x0000005759a17824 */ /* 0x000fc400078e02ff */
[C---:B------:R-:W-:Y:S01]  /*1ba0*/  IMAD R173, R89.reuse, 0xb0, RZ ;  /* 0x000000b059ad7824 */ /* 0x040fe200078e02ff */
[----:B------:R-:W2:Y:S01]  /*1bb0*/  LDC R121, c[0x0][0x268] ;  /* 0x00009a00ff797b82 */ /* 0x000ea20000000800 */
[C---:B------:R-:W-:Y:S02]  /*1bc0*/  IMAD R158, R89.reuse, 0xb, RZ ;  /* 0x0000000b599e7824 */ /* 0x040fe400078e02ff */
[C---:B------:R-:W-:Y:S02]  /*1bd0*/  IMAD R150, R89.reuse, 0x58, RZ ;  /* 0x0000005859967824 */ /* 0x040fe400078e02ff */
[C---:B------:R-:W-:Y:S02]  /*1be0*/  IMAD R169, R89.reuse, 0xb2, RZ ;  /* 0x000000b259a97824 */ /* 0x040fe400078e02ff */
[C---:B------:R-:W-:Y:S01]  /*1bf0*/  IMAD R167, R89.reuse, 0xb4, RZ ;  /* 0x000000b459a77824 */ /* 0x040fe200078e02ff */
[----:B------:R-:W2:Y:S01]  /*1c00*/  LDC R154, c[0x0][0x268] ;  /* 0x00009a00ff9a7b82 */ /* 0x000ea20000000800 */
        /* <DEDUP_REMOVED lines=28> */
[C---:B------:R-:W-:Y:S02]  /*1dd0*/  IMAD R96, R89.reuse, 0x30, RZ ;  /* 0x0000003059607824 */ /* 0x040fe400078e02ff */
[----:B------:R-:W-:-:S02]  /*1de0*/  IMAD R90, R89, 0x62, RZ ;  /* 0x00000062595a7824 */ /* 0x000fc400078e02ff */
[C---:B------:R-:W-:Y:S02]  /*1df0*/  IMAD R114, R89.reuse, 0xc2, RZ ;  /* 0x000000c259727824 */ /* 0x040fe400078e02ff */
        /* <DEDUP_REMOVED lines=83> */
[----:B------:R-:W-:Y:S02]  /*2330*/  IMAD R67, R89, 0xfe, RZ ;  /* 0x000000fe59437824 */ /* 0x000fe400078e02ff */
[----:B------:R-:W-:Y:S02]  /*2340*/  IMAD.MOV.U32 R12, RZ, RZ, RZ ;  /* 0x000000ffff0c7224 */ /* 0x000fe400078e00ff */
[----:B------:R-:W-:Y:S02]  /*2350*/  IMAD.MOV.U32 R7, RZ, RZ, -0x800000 ;  /* 0xff800000ff077424 */ /* 0x000fe400078e00ff */
[----:B---3--:R-:W-:Y:S02]  /*2360*/  IMAD.MOV.U32 R221, RZ, RZ, R129 ;  /* 0x000000ffffdd7224 */ /* 0x008fe400078e0081 */
[----:B0-----:R0:W5:Y:S01]  /*2370*/  LDL.LU.64 R128, [R1+0x7b0] ;  /* 0x0007b00001807983 */ /* 0x0011620000300a00 */
[----:B------:R-:W-:Y:S01]  /*2380*/  IADD3 R218, P5, R209, R122, RZ ;  /* 0x0000007ad1da7210 */ /* 0x000fe20007fbe0ff */
[----:B------:R-:W-:-:S02]  /*2390*/  IMAD R89, R89, 0x7f, RZ ;  /* 0x0000007f59597824 */ /* 0x000fc400078e02ff */
[----:B------:R3:W-:Y:S01]  /*23a0*/  STL.64 [R1+0x688], R124 ;  /* 0x0006887c01007387 */ /* 0x0007e20000100a00 */
[----:B------:R-:W-:Y:S01]  /*23b0*/  LEA.HI.X.SX32 R9, R209, R123, 0x1, P6 ;  /* 0x0000007bd1097211 */ /* 0x000fe200030f0eff */
[----:B-1----:R-:W-:Y:S02]  /*23c0*/  IMAD R230, R230, 0x84, RZ ;  /* 0x00000084e6e67824 */ /* 0x002fe400078e02ff */
[----:B----4-:R-:W-:Y:S02]  /*23d0*/  IMAD R105, R234, 0x22, RZ ;  /* 0x00000022ea697824 */ /* 0x010fe400078e02ff */
[----:B------:R-:W-:Y:S02]  /*23e0*/  IMAD R107, R107, 0x44, RZ ;  /* 0x000000446b6b7824 */ /* 0x000fe400078e02ff */
[----:B------:R-:W-:Y:S02]  /*23f0*/  IMAD R109, R228, 0x46, RZ ;  /* 0x00000046e46d7824 */ /* 0x000fe400078e02ff */
[----:B--2---:R-:W-:Y:S01]  /*2400*/  IMAD.MOV.U32 R213, RZ, RZ, R127 ;  /* 0x000000ffffd57224 */ /* 0x004fe200078e007f */
[----:B---3--:R-:W2:Y:S01]  /*2410*/  LDL.LU R125, [R1+0x7ac] ;  /* 0x0007ac00017d7983 */ /* 0x008ea20000300800 */
[----:B------:R-:W-:-:S02]  /*2420*/  IMAD R115, R223, 0x12, RZ ;  /* 0x00000012df737824 */ /* 0x000fc400078e02ff */
[----:B------:R-:W-:Y:S01]  /*2430*/  IMAD R121, R121, 0x24, RZ ;  /* 0x0000002479797824 */ /* 0x000fe200078e02ff */
[----:B------:R-:W-:Y:S01]  /*2440*/  STL [R1+0x590], R126 ;  /* 0x0005907e01007387 */ /* 0x000fe20000100800 */
[----:B------:R-:W-:Y:S02]  /*2450*/  IMAD R154, R154, 0x48, RZ ;  /* 0x000000489a9a7824 */ /* 0x000fe400078e02ff */
[----:B------:R-:W-:Y:S01]  /*2460*/  IMAD R160, R210, 0x4a, RZ ;  /* 0x0000004ad2a07824 */ /* 0x000fe200078e02ff */
[----:B------:R1:W-:Y:S01]  /*2470*/  STL.64 [R1+0x5a8], R10 ;  /* 0x0005a80a01007387 */ /* 0x0003e20000100a00 */
[----:B------:R-:W-:Y:S02]  /*2480*/  IMAD R162, R194, 0x26, RZ ;  /* 0x00000026c2a27824 */ /* 0x000fe400078e02ff */
[----:B------:R-:W-:Y:S02]  /*2490*/  IMAD R164, R164, 0x4c, RZ ;  /* 0x0000004ca4a47824 */ /* 0x000fe400078e02ff */
[----:B------:R-:W-:Y:S01]  /*24a0*/  IMAD R184, R239, 0x28, RZ ;  /* 0x00000028efb87824 */ /* 0x000fe200078e02ff */
[-C--:B------:R-:W-:Y:S01]  /*24b0*/  IADD3 R124, P2, R215, R122.reuse, RZ ;  /* 0x0000007ad77c7210 */ /* 0x080fe20007f5e0ff */
[----:B------:R-:W-:Y:S01]  /*24c0*/  IMAD R190, R237, 0x50, RZ ;  /* 0x00000050edbe7824 */ /* 0x000fe200078e02ff */
[----:B------:R-:W-:Y:S01]  /*24d0*/  LEA.HI.X.SX32 R219, R211, R123, 0x1, P5 ;  /* 0x0000007bd3db7211 */ /* 0x000fe200028f0eff */
[----:B------:R-:W3:Y:S01]  /*24e0*/  LDC R237, c[0x0][0x268] ;  /* 0x00009a00ffed7b82 */ /* 0x000ee20000000800 */
[----:B-1----:R-:W4:Y:S01]  /*24f0*/  LDL.LU R11, [R1+0x7a8] ;  /* 0x0007a800010b7983 */ /* 0x002f220000300800 */
[----:B------:R-:W-:-:S02]  /*2500*/  IADD3 R10, P4, R212, R122, RZ ;  /* 0x0000007ad40a7210 */ /* 0x000fc40007f9e0ff */
[----:B------:R-:W-:Y:S02]  /*2510*/  MOV R212, R126 ;  /* 0x0000007e00d47202 */ /* 0x000fe40000000f00 */
[----:B------:R0:W5:Y:S01]  /*2520*/  LDL.LU.64 R126, [R1+0x7a0] ;  /* 0x0007a000017e7983 */ /* 0x0001620000300a00 */
[----:B------:R-:W-:Y:S01]  /*2530*/  LEA.HI.X.SX32 R221, R206, R123, 0x1, P1 ;  /* 0x0000007bcedd7211 */ /* 0x000fe200008f0eff */
[----:B------:R-:W1:Y:S02]  /*2540*/  LDC R239, c[0x0][0x268] ;  /* 0x00009a00ffef7b82 */ /* 0x000e640000000800 */
[----:B------:R-:W-:Y:S04]  /*2550*/  STL [R1+0x588], R124 ;  /* 0x0005887c01007387 */ /* 0x000fe80000100800 */
[----:B------:R0:W-:Y:S04]  /*2560*/  STL.64 [R1+0x680], R218 ;  /* 0x000680da01007387 */ /* 0x0001e80000100a00 */
[----:B------:R-:W-:Y:S01]  /*2570*/  STL [R1+0x580], R10 ;  /* 0x0005800a01007387 */ /* 0x000fe20000100800 */
[----:B------:R-:W-:-:S03]  /*2580*/  IADD3 R220, P1, R207, R122, RZ ;  /* 0x0000007acfdc7210 */ /* 0x000fc60007f3e0ff */
[----:B------:R1:W-:Y:S01]  /*2590*/  STL.64 [R1+0x5a0], R8 ;  /* 0x0005a00801007387 */ /* 0x0003e20000100a00 */
[-C--:B------:R-:W-:Y:S01]  /*25a0*/  LEA.HI.X.SX32 R213, R200, R123.reuse, 0x1, P3 ;  /* 0x0000007bc8d57211 */ /* 0x080fe200018f0eff */
[----:B---3--:R-:W-:Y:S01]  /*25b0*/  IMAD R192, R237, 0x52, RZ ;  /* 0x00000052edc07824 */ /* 0x008fe200078e02ff */
[----:B0-----:R-:W-:Y:S01]  /*25c0*/  IADD3 R218, P5, R203, R122, RZ ;  /* 0x0000007acbda7210 */ /* 0x001fe20007fbe0ff */
[----:B------:R0:W-:Y:S01]  /*25d0*/  STL [R1+0x59c], R221 ;  /* 0x00059cdd01007387 */ /* 0x0001e20000100800 */
[----:B------:R-:W-:Y:S01]  /*25e0*/  MOV R206, R124 ;  /* 0x0000007c00ce7202 */ /* 0x000fe20000000f00 */
[----:B------:R-:W3:Y:S01]  /*25f0*/  LDC R237, c[0x0][0x268] ;  /* 0x00009a00ffed7b82 */ /* 0x000ee20000000800 */
[----:B------:R-:W-:Y:S01]  /*2600*/  LEA.HI.X.SX32 R219, R204, R123, 0x1, P5 ;  /* 0x0000007bccdb7211 */ /* 0x000fe200028f0eff */
[----:B-1----:R-:W-:Y:S01]  /*2610*/  IMAD R194, R239, 0x2a, RZ ;  /* 0x0000002aefc27824 */ /* 0x002fe200078e02ff */
[----:B------:R-:W-:Y:S02]  /*2620*/  IADD3 R8, P6, R200, R122, RZ ;  /* 0x0000007ac8087210 */ /* 0x000fe40007fde0ff */
[----:B------:R-:W-:-:S03]  /*2630*/  MOV R204, R10 ;  /* 0x0000000a00cc7202 */ /* 0x000fc60000000f00 */
[----:B------:R-:W1:Y:S01]  /*2640*/  LDC R239, c[0x0][0x268] ;  /* 0x00009a00ffef7b82 */ /* 0x000e620000000800 */
[-C--:B------:R-:W-:Y:S01]  /*2650*/  LEA.HI.X.SX32 R9, R203, R123.reuse, 0x1, P6 ;  /* 0x0000007bcb097211 */ /* 0x080fe200030f0eff */
[----:B--2---:R-:W-:Y:S02]  /*2660*/  IMAD.MOV.U32 R207, RZ, RZ, R125 ;  /* 0x000000ffffcf7224 */ /* 0x004fe400078e007d */
[----:B------:R-:W2:Y:S01]  /*2670*/  LDL.LU.64 R124, [R1+0x798] ;  /* 0x00079800017c7983 */ /* 0x000ea20000300a00 */
[-C--:B------:R-:W-:Y:S01]  /*2680*/  IADD3 R212, P3, R201, R122.reuse, RZ ;  /* 0x0000007ac9d47210 */ /* 0x080fe20007f7e0ff */
[----:B---3--:R-:W-:Y:S02]  /*2690*/  IMAD R196, R237, 0x54, RZ ;  /* 0x00000054edc47824 */ /* 0x008fe400078e02ff */
[----:B------:R3:W-:Y:S01]  /*26a0*/  STL.64 [R1+0x708], R218 ;  /* 0x000708da01007387 */ /* 0x0007e20000100a00 */
[-C--:B------:R-:W-:Y:S01]  /*26b0*/  LEA.HI.X.SX32 R207, R198, R123.reuse, 0x1, P2 ;  /* 0x0000007bc6cf7211 */ /* 0x080fe200010f0eff */
[----:B------:R-:W4:Y:S01]  /*26c0*/  LDC R237, c[0x0][0x268] ;  /* 0x00009a00ffed7b82 */ /* 0x000f220000000800 */
[----:B0-----:R-:W-:Y:S01]  /*26d0*/  LEA.HI.X.SX32 R221, R193, R123, 0x1, P1 ;  /* 0x0000007bc1dd7211 */ /* 0x001fe200008f0eff */
[----:B-1----:R-:W-:Y:S01]  /*26e0*/  IMAD R210, R239, 0x2c, RZ ;  /* 0x0000002cefd27824 */ /* 0x002fe200078e02ff */
[----:B---3--:R-:W-:-:S05]  /*26f0*/  IADD3 R218, P5, R205, R122, RZ ;  /* 0x0000007acdda7210 */ /* 0x008fca0007fbe0ff */
[----:B------:R-:W0:Y:S01]  /*2700*/  LDC R239, c[0x0][0x268] ;  /* 0x00009a00ffef7b82 */ /* 0x000e220000000800 */
[----:B----4-:R-:W-:Y:S02]  /*2710*/  MOV R205, R11 ;  /* 0x0000000b00cd7202 */ /* 0x010fe40000000f00 */
[----:B------:R1:W5:Y:S04]  /*2720*/  LDL.LU.64 R10, [R1+0x790] ;  /* 0x00079000010a7983 */ /* 0x0003680000300a00 */
[----:B------:R3:W-:Y:S01]  /*2730*/  STL.64 [R1+0x678], R8 ;  /* 0x0006780801007387 */ /* 0x0007e20000100a00 */
[-C--:B------:R-:W-:Y:S01]  /*2740*/  IADD3 R206, P2, R199, R122.reuse, RZ ;  /* 0x0000007ac7ce7210 */ /* 0x080fe20007f5e0ff */
[----:B------:R-:W-:Y:S01]  /*2750*/  IMAD R202, R237, 0x56, RZ ;  /* 0x00000056edca7824 */ /* 0x000fe200078e02ff */
[C---:B------:R-:W-:Y:S01]  /*2760*/  LEA.HI.X.SX32 R205, R195.reuse, R123, 0x1, P4 ;  /* 0x0000007bc3cd7211 */ /* 0x040fe200020f0eff */
[----:B------:R-:W4:Y:S01]  /*2770*/  LDC R237, c[0x0][0x268] ;  /* 0x00009a00ffed7b82 */ /* 0x000f220000000800 */
[----:B---3--:R-:W3:Y:S01]  /*2780*/  LDL.LU R9, [R1+0x788] ;  /* 0x0007880001097983 */ /* 0x008ee20000300800 */
[----:B------:R-:W-:-:S03]  /*2790*/  IADD3 R8, P6, R195, R122, RZ ;  /* 0x0000007ac3087210 */ /* 0x000fc60007fde0ff */
[----:B------:R1:W-:Y:S01]  /*27a0*/  STL [R1+0x594], R213 ;  /* 0x000594d501007387 */ /* 0x0003e20000100800 */
[-C--:B------:R-:W-:Y:S01]  /*27b0*/  LEA.HI.X.SX32 R219, R182, R123.reuse, 0x1, P5 ;  /* 0x0000007bb6db7211 */ /* 0x080fe200028f0eff */
[----:B------:R-:W-:Y:S02]  /*27c0*/  IMAD.MOV.U32 R200, RZ, RZ, R8 ;  /* 0x000000ffffc87224 */ /* 0x000fe400078e0008 */
[----:B------:R3:W-:Y:S01]  /*27d0*/  STL [R1+0x670], R8 ;  /* 0x0006700801007387 */ /* 0x0007e20000100800 */
[-C--:B------:R-:W-:Y:S01]  /*27e0*/  IADD3 R204, P4, R186, R122.reuse, RZ ;  /* 0x0000007abacc7210 */ /* 0x080fe20007f9e0ff */
[----:B0-----:R-:W-:Y:S01]  /*27f0*/  IMAD R217, R239, 0x2e, RZ ;  /* 0x0000002eefd97824 */ /* 0x001fe200078e02ff */
[----:B------:R-:W-:Y:S01]  /*2800*/  IADD3 R200, P1, R185, R122, RZ ;  /* 0x0000007ab9c87210 */ /* 0x000fe20007f3e0ff */
[----:B------:R-:W0:Y:S01]  /*2810*/  LDC R239, c[0x0][0x268] ;  /* 0x00009a00ffef7b82 */ /* 0x000e220000000800 */
[----:B-1----:R-:W-:Y:S01]  /*2820*/  LEA.HI.X.SX32 R213, R180, R123, 0x1, P3 ;  /* 0x0000007bb4d57211 */ /* 0x002fe200018f0eff */
[----:B----4-:R-:W-:-:S06]  /*2830*/  IMAD R214, R237, 0x58, RZ ;  /* 0x00000058edd67824 */ /* 0x010fcc00078e02ff */
[----:B------:R-:W1:Y:S01]  /*2840*/  LDC R237, c[0x0][0x268] ;  /* 0x00009a00ffed7b82 */ /* 0x000e620000000800 */
[----:B0-----:R-:W-:-:S07]  /*2850*/  IMAD R228, R239, 0x30, RZ ;  /* 0x00000030efe47824 */ /* 0x001fce00078e02ff */
[----:B------:R-:W0:Y:S01]  /*2860*/  LDC R239, c[0x0][0x268] ;  /* 0x00009a00ffef7b82 */ /* 0x000e220000000800 */
[----:B-1----:R-:W-:-:S07]  /*2870*/  IMAD R216, R237, 0x5a, RZ ;  /* 0x0000005aedd87824 */ /* 0x002fce00078e02ff */
[----:B------:R-:W1:Y:S01]  /*2880*/  LDC R237, c[0x0][0x268] ;  /* 0x00009a00ffed7b82 */ /* 0x000e620000000800 */
[----:B0-----:R-:W-:-:S07]  /*2890*/  IMAD R233, R239, 0x32, RZ ;  /* 0x00000032efe97824 */ /* 0x001fce00078e02ff */
[----:B------:R-:W0:Y:S01]  /*28a0*/  LDC R239, c[0x0][0x268] ;  /* 0x00009a00ffef7b82 */ /* 0x000e220000000800 */
[----:B-1----:R-:W-:-:S07]  /*28b0*/  IMAD R223, R237, 0x5c, RZ ;  /* 0x0000005ceddf7824 */ /* 0x002fce00078e02ff */
[----:B------:R-:W1:Y:S01]  /*28c0*/  LDC R237, c[0x0][0x268] ;  /* 0x00009a00ffed7b82 */ /* 0x000e620000000800 */
[----:B0-----:R-:W-:Y:S02]  /*28d0*/  IMAD R239, R239, 0x34, RZ ;  /* 0x00000034efef7824 */ /* 0x001fe400078e02ff */
[----:B-1----:R-:W-:-:S05]  /*28e0*/  IMAD R224, R237, 0x5e, RZ ;  /* 0x0000005eede07824 */ /* 0x002fca00078e02ff */
[----:B------:R-:W0:Y:S02]  /*28f0*/  LDC R237, c[0x0][0x268] ;  /* 0x00009a00ffed7b82 */ /* 0x000e240000000800 */
[----:B0-----:R-:W-:-:S06]  /*2900*/  IMAD R229, R237, 0x60, RZ ;  /* 0x00000060ede57824 */ /* 0x001fcc00078e02ff */
[----:B------:R-:W0:Y:S02]  /*2910*/  LDC R237, c[0x0][0x268] ;  /* 0x00009a00ffed7b82 */ /* 0x000e240000000800 */
[----:B0-----:R-:W-:-:S06]  /*2920*/  IMAD R231, R237, 0x62, RZ ;  /* 0x00000062ede77824 */ /* 0x001fcc00078e02ff */
[----:B------:R-:W0:Y:S02]  /*2930*/  LDC R237, c[0x0][0x268] ;  /* 0x00009a00ffed7b82 */ /* 0x000e240000000800 */
[----:B0-----:R-:W-:-:S06]  /*2940*/  IMAD R234, R237, 0x64, RZ ;  /* 0x00000064edea7824 */ /* 0x001fcc00078e02ff */
[----:B------:R-:W0:Y:S02]  /*2950*/  LDC R237, c[0x0][0x268] ;  /* 0x00009a00ffed7b82 */ /* 0x000e240000000800 */
[----:B0-----:R-:W-:-:S06]  /*2960*/  IMAD R236, R237, 0x66, RZ ;  /* 0x00000066edec7824 */ /* 0x001fcc00078e02ff */
[----:B------:R-:W0:Y:S02]  /*2970*/  LDC R237, c[0x0][0x268] ;  /* 0x00009a00ffed7b82 */ /* 0x000e240000000800 */
[----:B0-----:R-:W-:Y:S01]  /*2980*/  IMAD R237, R237, 0x1a, RZ ;  /* 0x0000001aeded7824 */ /* 0x001fe200078e02ff */
[----:B---3--:R-:W-:Y:S02]  /*2990*/  MOV R201, R9 ;  /* 0x0000000900c97202 */ /* 0x008fe40000000f00 */
[----:B------:R-:W-:Y:S01]  /*29a0*/  LEA.HI.X.SX32 R201, R197, R123, 0x1, P6 ;  /* 0x0000007bc5c97211 */ /* 0x000fe200030f0eff */
[----:B------:R0:W5:Y:S01]  /*29b0*/  LDL.LU.64 R8, [R1+0x780] ;  /* 0x0007800001087983 */ /* 0x0001620000300a00 */
[----:B------:R-:W-:-:S04]  /*29c0*/  IADD3 R198, P6, R188, R122, RZ ;  /* 0x0000007abcc67210 */ /* 0x000fc80007fde0ff */
[-C--:B------:R-:W-:Y:S01]  /*29d0*/  LEA.HI.X.SX32 R199, R191, R123.reuse, 0x1, P6 ;  /* 0x0000007bbfc77211 */ /* 0x080fe200030f0eff */
[----:B------:R-:W-:Y:S04]  /*29e0*/  STL [R1+0x58c], R207 ;  /* 0x00058ccf01007387 */ /* 0x000fe80000100800 */
[----:B------:R1:W-:Y:S04]  /*29f0*/  STL [R1+0x584], R205 ;  /* 0x000584cd01007387 */ /* 0x0003e80000100800 */
[----:B------:R3:W-:Y:S04]  /*2a00*/  STL [R1+0x674], R201 ;  /* 0x000674c901007387 */ /* 0x0007e80000100800 */
[----:B------:R4:W-:Y:S01]  /*2a10*/  STL.64 [R1+0x768], R198 ;  /* 0x000768c601007387 */ /* 0x0009e20000100a00 */
[----:B-1----:R-:W-:-:S02]  /*2a20*/  LEA.HI.X.SX32 R205, R188, R123, 0x1, P4 ;  /* 0x0000007bbccd7211 */ /* 0x002fc400020f0eff */
[----:B---3--:R-:W-:Y:S01]  /*2a30*/  LEA.HI.X.SX32 R201, R186, R123, 0x1, P1 ;  /* 0x0000007bbac97211 */ /* 0x008fe200008f0eff */
[----:B------:R1:W-:Y:S01]  /*2a40*/  STL.64 [R1+0x578], R220 ;  /* 0x000578dc01007387 */ /* 0x0003e20000100a00 */
[----:B----4-:R-:W-:-:S03]  /*2a50*/  IADD3 R198, P6, R182, R122, RZ ;  /* 0x0000007ab6c67210 */ /* 0x010fc60007fde0ff */
[----:B------:R3:W-:Y:S01]  /*2a60*/  STL.64 [R1+0x748], R204 ;  /* 0x000748cc01007387 */ /* 0x0007e20000100a00 */
[-C--:B------:R-:W-:Y:S02]  /*2a70*/  LEA.HI.X.SX32 R199, R185, R123.reuse, 0x1, P6 ;  /* 0x0000007bb9c77211 */ /* 0x080fe400030f0eff */
[CC--:B------:R-:W-:Y:S01]  /*2a80*/  IADD3 R186, P6, R177.reuse, R122.reuse, RZ ;  /* 0x0000007ab1ba7210 */ /* 0x0c0fe20007fde0ff */
[----:B------:R4:W-:Y:S01]  /*2a90*/  STL.64 [R1+0x700], R200 ;  /* 0x000700c801007387 */ /* 0x0009e20000100a00 */
[----:B------:R-:W-:Y:S01]  /*2aa0*/  LEA.HI.X.SX32 R207, R177, R123, 0x1, P2 ;  /* 0x0000007bb1cf7211 */ /* 0x000fe200010f0eff */
[----:B-1----:R-:W1:Y:S01]  /*2ab0*/  LDC R221, c[0x0][0x268] ;  /* 0x00009a00ffdd7b82 */ /* 0x002e620000000800 */
[-C--:B------:R-:W-:Y:S02]  /*2ac0*/  IADD3 R180, P2, R168, R122.reuse, RZ ;  /* 0x0000007aa8b47210 */ /* 0x080fe40007f5e0ff */
[-C--:B---3--:R-:W-:Y:S01]  /*2ad0*/  IADD3 R204, P4, R189, R122.reuse, RZ ;  /* 0x0000007abdcc7210 */ /* 0x088fe20007f9e0ff */
[----:B------:R3:W-:Y:S01]  /*2ae0*/  STL.64 [R1+0x668], R198 ;  /* 0x000668c601007387 */ /* 0x0007e20000100a00 */
[----:B------:R-:W-:-:S02]  /*2af0*/  IADD3 R188, P3, R181, R122, RZ ;  /* 0x0000007ab5bc7210 */ /* 0x000fc40007f7e0ff */
[-C--:B----4-:R-:W-:Y:S02]  /*2b00*/  IADD3 R200, P1, R187, R122.reuse, RZ ;  /* 0x0000007abbc87210 */ /* 0x090fe40007f3e0ff */
[-C--:B------:R-:W-:Y:S01]  /*2b10*/  LEA.HI.X.SX32 R187, R179, R123.reuse, 0x1, P6 ;  /* 0x0000007bb3bb7211 */ /* 0x080fe200030f0eff */
[----:B------:R-:W-:Y:S01]  /*2b20*/  STL.64 [R1+0x570], R218 ;  /* 0x000570da01007387 */ /* 0x000fe20000100a00 */
[-C--:B------:R-:W-:Y:S02]  /*2b30*/  LEA.HI.X.SX32 R205, R174, R123.reuse, 0x1, P4 ;  /* 0x0000007baecd7211 */ /* 0x080fe400020f0eff */
[C---:B------:R-:W-:Y:S01]  /*2b40*/  LEA.HI.X.SX32 R181, R171.reuse, R123, 0x1, P2 ;  /* 0x0000007babb57211 */ /* 0x040fe200010f0eff */
[----:B------:R-:W-:Y:S01]  /*2b50*/  STL.64 [R1+0x568], R212 ;  /* 0x000568d401007387 */ /* 0x000fe20000100a00 */
[----:B------:R-:W-:-:S03]  /*2b60*/  IADD3 R182, P6, R171, R122, RZ ;  /* 0x0000007aabb67210 */ /* 0x000fc60007fde0ff */
[----:B------:R-:W-:Y:S04]  /*2b70*/  STL.64 [R1+0x660], R186 ;  /* 0x000660ba01007387 */ /* 0x000fe80000100a00 */
[----:B------:R-:W-:Y:S01]  /*2b80*/  STL.64 [R1+0x560], R206 ;  /* 0x000560ce01007387 */ /* 0x000fe20000100a00 */
[----:B---3--:R-:W-:-:S03]  /*2b90*/  IADD3 R198, P5, R183, R122, RZ ;  /* 0x0000007ab7c67210 */ /* 0x008fc60007fbe0ff */
[----:B------:R-:W-:Y:S01]  /*2ba0*/  STL.64 [R1+0x558], R204 ;  /* 0x000558cc01007387 */ /* 0x000fe20000100a00 */
[----:B------:R-:W-:-:S03]  /*2bb0*/  LEA.HI.X.SX32 R183, R172, R123, 0x1, P6 ;  /* 0x0000007bacb77211 */ /* 0x000fc600030f0eff */
[----:B------:R3:W-:Y:S01]  /*2bc0*/  STL.64 [R1+0x658], R180 ;  /* 0x000658b401007387 */ /* 0x0007e20000100a00 */
[----:B------:R-:W-:-:S03]  /*2bd0*/  LEA.HI.X.SX32 R201, R168, R123, 0x1, P1 ;  /* 0x0000007ba8c97211 */ /* 0x000fc600008f0eff */
[----:B------:R-:W-:Y:S01]  /*2be0*/  STL.64 [R1+0x6f8], R182 ;  /* 0x0006f8b601007387 */ /* 0x000fe20000100a00 */
[----:B---3--:R-:W-:-:S04]  /*2bf0*/  IADD3 R180, P2, R163, R122, RZ ;  /* 0x0000007aa3b47210 */ /* 0x008fc80007f5e0ff */
[----:B------:R-:W-:Y:S01]  /*2c00*/  LEA.HI.X.SX32 R181, R165, R123, 0x1, P2 ;  /* 0x0000007ba5b57211 */ /* 0x000fe200010f0eff */
[----:B------:R-:W-:Y:S01]  /*2c10*/  STL.64 [R1+0x550], R200 ;  /* 0x000550c801007387 */ /* 0x000fe20000100a00 */
[----:B------:R-:W-:-:S03]  /*2c20*/  IADD3 R186, P4, R175, R122, RZ ;  /* 0x0000007aafba7210 */ /* 0x000fc60007f9e0ff */
[----:B------:R3:W-:Y:S01]  /*2c30*/  STL.64 [R1+0x650], R180 ;  /* 0x000650b401007387 */ /* 0x0007e20000100a00 */
[-C--:B------:R-:W-:Y:S02]  /*2c40*/  LEA.HI.X.SX32 R189, R163, R123.reuse, 0x1, P3 ;  /* 0x0000007ba3bd7211 */ /* 0x080fe400018f0eff */
[-C--:B------:R-:W-:Y:S02]  /*2c50*/  LEA.HI.X.SX32 R199, R166, R123.reuse, 0x1, P5 ;  /* 0x0000007ba6c77211 */ /* 0x080fe400028f0eff */
[-C--:B------:R-:W-:Y:S02]  /*2c60*/  IADD3 R168, P3, R155, R122.reuse, RZ ;  /* 0x0000007a9ba87210 */ /* 0x080fe40007f7e0ff */
[-C--:B------:R-:W-:Y:S02]  /*2c70*/  IADD3 R174, P6, R173, R122.reuse, RZ ;  /* 0x0000007aadae7210 */ /* 0x080fe40007fde0ff */
[----:B------:R-:W-:Y:S02]  /*2c80*/  LEA.HI.X.SX32 R187, R161, R123, 0x1, P4 ;  /* 0x0000007ba1bb7211 */ /* 0x000fe400020f0eff */
[----:B---3--:R-:W-:-:S02]  /*2c90*/  IADD3 R180, P2, R156, R122, RZ ;  /* 0x0000007a9cb47210 */ /* 0x008fc40007f5e0ff */
[-C--:B------:R-:W-:Y:S02]  /*2ca0*/  IADD3 R166, P4, R150, R122.reuse, RZ ;  /* 0x0000007a96a67210 */ /* 0x080fe40007f9e0ff */
[-C--:B------:R-:W-:Y:S02]  /*2cb0*/  LEA.HI.X.SX32 R181, R158, R123.reuse, 0x1, P2 ;  /* 0x0000007b9eb57211 */ /* 0x080fe400010f0eff */
[-C--:B------:R-:W-:Y:S01]  /*2cc0*/  IADD3 R182, P1, R169, R122.reuse, RZ ;  /* 0x0000007aa9b67210 */ /* 0x080fe20007f3e0ff */
[----:B------:R-:W-:Y:S01]  /*2cd0*/  STL.64 [R1+0x548], R198 ;  /* 0x000548c601007387 */ /* 0x000fe20000100a00 */
[----:B------:R-:W-:Y:S02]  /*2ce0*/  IADD3 R172, P5, R167, R122, RZ ;  /* 0x0000007aa7ac7210 */ /* 0x000fe40007fbe0ff */
[-C--:B------:R-:W-:Y:S01]  /*2cf0*/  LEA.HI.X.SX32 R169, R156, R123.reuse, 0x1, P3 ;  /* 0x0000007b9ca97211 */ /* 0x080fe200018f0eff */
[----:B------:R-:W-:Y:S01]  /*2d00*/  STL.64 [R1+0x540], R188 ;  /* 0x000540bc01007387 */ /* 0x000fe20000100a00 */
[----:B------:R-:W-:-:S02]  /*2d10*/  LEA.HI.X.SX32 R175, R150, R123, 0x1, P6 ;  /* 0x0000007b96af7211 */ /* 0x000fc400030f0eff */
[-C--:B------:R-:W-:Y:S01]  /*2d20*/  LEA.HI.X.SX32 R167, R155, R123.reuse, 0x1, P4 ;  /* 0x0000007b9ba77211 */ /* 0x080fe200020f0eff */
[----:B------:R3:W-:Y:S01]  /*2d30*/  STL.64 [R1+0x740], R180 ;  /* 0x000740b401007387 */ /* 0x0007e20000100a00 */
[-C--:B------:R-:W-:Y:S02]  /*2d40*/  IADD3 R156, P4, R142, R122.reuse, RZ ;  /* 0x0000007a8e9c7210 */ /* 0x080fe40007f9e0ff */
[-C--:B------:R-:W-:Y:S01]  /*2d50*/  LEA.HI.X.SX32 R183, R146, R123.reuse, 0x1, P1 ;  /* 0x0000007b92b77211 */ /* 0x080fe200008f0eff */
[----:B------:R-:W-:Y:S01]  /*2d60*/  STL.64 [R1+0x538], R186 ;  /* 0x000538ba01007387 */ /* 0x000fe20000100a00 */
[-C--:B------:R-:W-:Y:S02]  /*2d70*/  LEA.HI.X.SX32 R173, R142, R123.reuse, 0x1, P5 ;  /* 0x0000007b8ead7211 */ /* 0x080fe400028f0eff */
[----:B------:R-:W-:Y:S01]  /*2d80*/  IADD3 R158, P3, R157, R122, RZ ;  /* 0x0000007a9d9e7210 */ /* 0x000fe20007f7e0ff */
[----:B------:R-:W-:Y:S01]  /*2d90*/  STL.64 [R1+0x6f0], R168 ;  /* 0x0006f0a801007387 */ /* 0x000fe20000100a00 */
[----:B------:R-:W-:-:S03]  /*2da0*/  LEA.HI.X.SX32 R157, R144, R123, 0x1, P4 ;  /* 0x0000007b909d7211 */ /* 0x000fc600020f0eff */
[----:B------:R-:W-:Y:S01]  /*2db0*/  STL.64 [R1+0x530], R174 ;  /* 0x000530ae01007387 */ /* 0x000fe20000100a00 */
[----:B---3--:R-:W-:-:S03]  /*2dc0*/  IADD3 R180, P2, R159, R122, RZ ;  /* 0x0000007a9fb47210 */ /* 0x008fc60007f5e0ff */
[----:B------:R3:W-:Y:S04]  /*2dd0*/  STL.64 [R1+0x648], R166 ;  /* 0x000648a601007387 */ /* 0x0007e80000100a00 */
[----:B------:R-:W-:Y:S04]  /*2de0*/  STL.64 [R1+0x528], R182 ;  /* 0x000528b601007387 */ /* 0x000fe80000100a00 */
[----:B------:R4:W-:Y:S01]  /*2df0*/  STL.64 [R1+0x520], R172 ;  /* 0x000520ac01007387 */ /* 0x0009e20000100a00 */
[----:B---3--:R-:W-:Y:S02]  /*2e00*/  IADD3 R166, P4, R116, R122, RZ ;  /* 0x0000007a74a67210 */ /* 0x008fe40007f9e0ff */
[----:B------:R-:W-:-:S02]  /*2e10*/  LEA.HI.X.SX32 R181, R119, R123, 0x1, P2 ;  /* 0x0000007b77b57211 */ /* 0x000fc400010f0eff */
[-C--:B------:R-:W-:Y:S02]  /*2e20*/  LEA.HI.X.SX32 R167, R117, R123.reuse, 0x1, P4 ;  /* 0x0000007b75a77211 */ /* 0x080fe400020f0eff */
[-C--:B----4-:R-:W-:Y:S01]  /*2e30*/  IADD3 R172, P5, R113, R122.reuse, RZ ;  /* 0x0000007a71ac7210 */ /* 0x090fe20007fbe0ff */
[----:B------:R-:W-:Y:S03]  /*2e40*/  STL.64 [R1+0x640], R156 ;  /* 0x0006409c01007387 */ /* 0x000fe60000100a00 */
[----:B------:R-:W-:Y:S01]  /*2e50*/  LEA.HI.X.SX32 R173, R116, R123, 0x1, P5 ;  /* 0x0000007b74ad7211 */ /* 0x000fe200028f0eff */
[----:B------:R3:W-:Y:S01]  /*2e60*/  STL.64 [R1+0x6e8], R166 ;  /* 0x0006e8a601007387 */ /* 0x0007e20000100a00 */
[----:B------:R-:W-:-:S03]  /*2e70*/  IADD3 R174, P6, R152, R122, RZ ;  /* 0x0000007a98ae7210 */ /* 0x000fc60007fde0ff */
[----:B------:R-:W-:Y:S01]  /*2e80*/  STL.64 [R1+0x518], R180 ;  /* 0x000518b401007387 */ /* 0x000fe20000100a00 */
[----:B------:R-:W-:-:S03]  /*2e90*/  IADD3 R168, P1, R148, R122, RZ ;  /* 0x0000007a94a87210 */ /* 0x000fc60007f3e0ff */
[----:B------:R4:W-:Y:S01]  /*2ea0*/  STL.64 [R1+0x638], R172 ;  /* 0x000638ac01007387 */ /* 0x0009e20000100a00 */
[-C--:B------:R-:W-:Y:S02]  /*2eb0*/  LEA.HI.X.SX32 R175, R111, R123.reuse, 0x1, P6 ;  /* 0x0000007b6faf7211 */ /* 0x080fe400030f0eff */
[-C--:B---3--:R-:W-:Y:S02]  /*2ec0*/  IADD3 R166, P4, R118, R122.reuse, RZ ;  /* 0x0000007a76a67210 */ /* 0x088fe40007f9e0ff */
[-C--:B------:R-:W-:Y:S02]  /*2ed0*/  IADD3 R118, P6, R112, R122.reuse, RZ ;  /* 0x0000007a70767210 */ /* 0x080fe40007fde0ff */
[----:B----4-:R-:W-:Y:S02]  /*2ee0*/  IADD3 R172, P5, R108, R122, RZ ;  /* 0x0000007a6cac7210 */ /* 0x010fe40007fbe0ff */
[-C--:B------:R-:W-:Y:S02]  /*2ef0*/  LEA.HI.X.SX32 R159, R113, R123.reuse, 0x1, P3 ;  /* 0x0000007b719f7211 */ /* 0x080fe400018f0eff */
[----:B------:R-:W-:-:S02]  /*2f00*/  LEA.HI.X.SX32 R173, R110, R123, 0x1, P5 ;  /* 0x0000007b6ead7211 */ /* 0x000fc400028f0eff */
[-C--:B------:R-:W-:Y:S02]  /*2f10*/  IADD3 R112, P5, R102, R122.reuse, RZ ;  /* 0x0000007a66707210 */ /* 0x080fe40007fbe0ff */
[-C--:B------:R-:W-:Y:S02]  /*2f20*/  IADD3 R156, P2, R120, R122.reuse, RZ ;  /* 0x0000007a789c7210 */ /* 0x080fe40007f5e0ff */
[-C--:B------:R-:W-:Y:S02]  /*2f30*/  LEA.HI.X.SX32 R169, R108, R123.reuse, 0x1, P1 ;  /* 0x0000007b6ca97211 */ /* 0x080fe400008f0eff */
[----:B------:R-:W-:Y:S01]  /*2f40*/  IADD3 R110, P1, R99, R122, RZ ;  /* 0x0000007a636e7210 */ /* 0x000fe20007f3e0ff */
[----:B------:R-:W-:Y:S01]  /*2f50*/  STL.64 [R1+0x510], R158 ;  /* 0x0005109e01007387 */ /* 0x000fe20000100a00 */
[-C--:B------:R-:W-:Y:S02]  /*2f60*/  LEA.HI.X.SX32 R113, R104, R123.reuse, 0x1, P5 ;  /* 0x0000007b68717211 */ /* 0x080fe400028f0eff */
[-C--:B------:R-:W-:Y:S01]  /*2f70*/  LEA.HI.X.SX32 R157, R106, R123.reuse, 0x1, P2 ;  /* 0x0000007b6a9d7211 */ /* 0x080fe200010f0eff */
[----:B------:R-:W-:Y:S01]  /*2f80*/  STL.64 [R1+0x508], R174 ;  /* 0x000508ae01007387 */ /* 0x000fe20000100a00 */
[----:B------:R-:W-:-:S03]  /*2f90*/  LEA.HI.X.SX32 R111, R102, R123, 0x1, P1 ;  /* 0x0000007b666f7211 */ /* 0x000fc600008f0eff */
[----:B------:R-:W-:Y:S04]  /*2fa0*/  STL.64 [R1+0x630], R172 ;  /* 0x000630ac01007387 */ /* 0x000fe80000100a00 */
[----:B------:R-:W-:Y:S04]  /*2fb0*/  STL.64 [R1+0x500], R168 ;  /* 0x000500a801007387 */ /* 0x000fe80000100a00 */
[----:B------:R3:W-:Y:S01]  /*2fc0*/  STL.64 [R1+0x770], R112 ;  /* 0x0007707001007387 */ /* 0x0007e20000100a00 */
[----:B------:R-:W-:-:S03]  /*2fd0*/  IADD3 R116, P2, R97, R122, RZ ;  /* 0x0000007a61747210 */ /* 0x000fc60007f5e0ff */
[----:B------:R-:W-:Y:S04]  /*2fe0*/  STL.64 [R1+0x4f8], R156 ;  /* 0x0004f89c01007387 */ /* 0x000fe80000100a00 */
[----:B------:R4:W-:Y:S01]  /*2ff0*/  STL.64 [R1+0x760], R110 ;  /* 0x0007606e01007387 */ /* 0x0009e20000100a00 */
[-C--:B------:R-:W-:Y:S02]  /*3000*/  LEA.HI.X.SX32 R117, R99, R123.reuse, 0x1, P2 ;  /* 0x0000007b63757211 */ /* 0x080fe400010f0eff */
[-C--:B---3--:R-:W-:Y:S02]  /*3010*/  IADD3 R112, P5, R96, R122.reuse, RZ ;  /* 0x0000007a60707210 */ /* 0x088fe40007fbe0ff */
[----:B----4-:R-:W-:Y:S02]  /*3020*/  IADD3 R110, P1, R94, R122, RZ ;  /* 0x0000007a5e6e7210 */ /* 0x010fe40007f3e0ff */
[----:B------:R-:W-:-:S02]  /*3030*/  LEA.HI.X.SX32 R113, R97, R123, 0x1, P5 ;  /* 0x0000007b61717211 */ /* 0x000fc400028f0eff */
[-C--:B------:R-:W-:Y:S02]  /*3040*/  LEA.HI.X.SX32 R111, R96, R123.reuse, 0x1, P1 ;  /* 0x0000007b606f7211 */ /* 0x080fe400008f0eff */
[-C--:B------:R-:W-:Y:S02]  /*3050*/  IADD3 R156, P1, R90, R122.reuse, RZ ;  /* 0x0000007a5a9c7210 */ /* 0x080fe40007f3e0ff */
[-C--:B------:R-:W-:Y:S01]  /*3060*/  IADD3 R158, P3, R114, R122.reuse, RZ ;  /* 0x0000007a729e7210 */ /* 0x080fe20007f7e0ff */
[----:B------:R3:W-:Y:S01]  /*3070*/  STL.64 [R1+0x738], R116 ;  /* 0x0007387401007387 */ /* 0x0007e20000100a00 */
[-C--:B------:R-:W-:Y:S02]  /*3080*/  LEA.HI.X.SX32 R167, R94, R123.reuse, 0x1, P4 ;  /* 0x0000007b5ea77211 */ /* 0x080fe400020f0eff */
[----:B------:R-:W-:Y:S01]  /*3090*/  LEA.HI.X.SX32 R157, R91, R123, 0x1, P1 ;  /* 0x0000007b5b9d7211 */ /* 0x000fe200008f0eff */
[----:B------:R-:W-:Y:S01]  /*30a0*/  STL.64 [R1+0x6e0], R112 ;  /* 0x0006e07001007387 */ /* 0x000fe20000100a00 */
[----:B------:R-:W-:-:S02]  /*30b0*/  IADD3 R94, P1, R84, R122, RZ ;  /* 0x0000007a545e7210 */ /* 0x000fc40007f3e0ff */
[-C--:B------:R-:W-:Y:S01]  /*30c0*/  LEA.HI.X.SX32 R159, R92, R123.reuse, 0x1, P3 ;  /* 0x0000007b5c9f7211 */ /* 0x080fe200018f0eff */
[----:B------:R4:W-:Y:S01]  /*30d0*/  STL.64 [R1+0x628], R110 ;  /* 0x0006286e01007387 */ /* 0x0009e20000100a00 */
[----:B------:R-:W-:Y:S02]  /*30e0*/  LEA.HI.X.SX32 R119, R90, R123, 0x1, P6 ;  /* 0x0000007b5a777211 */ /* 0x000fe400030f0eff */
[-C--:B------:R-:W-:Y:S01]  /*30f0*/  IADD3 R92, P6, R82, R122.reuse, RZ ;  /* 0x0000007a525c7210 */ /* 0x080fe20007fde0ff */
[----:B------:R-:W-:Y:S01]  /*3100*/  STL.64 [R1+0x4f0], R166 ;  /* 0x0004f0a601007387 */ /* 0x000fe20000100a00 */
[----:B---3--:R-:W-:-:S03]  /*3110*/  IADD3 R116, P2, R100, R122, RZ ;  /* 0x0000007a64747210 */ /* 0x008fc60007f5e0ff */
[----:B------:R-:W-:Y:S01]  /*3120*/  STL.64 [R1+0x4e8], R158 ;  /* 0x0004e89e01007387 */ /* 0x000fe20000100a00 */
[-C--:B----4-:R-:W-:Y:S02]  /*3130*/  IADD3 R110, P4, R95, R122.reuse, RZ ;  /* 0x0000007a5f6e7210 */ /* 0x090fe40007f9e0ff */
[-C--:B------:R-:W-:Y:S01]  /*3140*/  LEA.HI.X.SX32 R95, R85, R123.reuse, 0x1, P1 ;  /* 0x0000007b555f7211 */ /* 0x080fe200008f0eff */
[----:B------:R-:W-:Y:S01]  /*3150*/  STL.64 [R1+0x620], R156 ;  /* 0x0006209c01007387 */ /* 0x000fe20000100a00 */
[-C--:B------:R-:W-:Y:S02]  /*3160*/  IADD3 R112, P5, R98, R122.reuse, RZ ;  /* 0x0000007a62707210 */ /* 0x080fe40007fbe0ff */
[----:B------:R-:W-:Y:S01]  /*3170*/  IADD3 R98, P3, R93, R122, RZ ;  /* 0x0000007a5d627210 */ /* 0x000fe20007f7e0ff */
[----:B------:R-:W-:Y:S01]  /*3180*/  STL.64 [R1+0x4e0], R118 ;  /* 0x0004e07601007387 */ /* 0x000fe20000100a00 */
[----:B------:R-:W-:-:S03]  /*3190*/  LEA.HI.X.SX32 R93, R84, R123, 0x1, P6 ;  /* 0x0000007b545d7211 */ /* 0x000fc600030f0eff */
[----:B------:R3:W-:Y:S01]  /*31a0*/  STL.64 [R1+0x6d8], R94 ;  /* 0x0006d85e01007387 */ /* 0x0007e20000100a00 */
[-C--:B------:R-:W-:Y:S02]  /*31b0*/  LEA.HI.X.SX32 R117, R88, R123.reuse, 0x1, P2 ;  /* 0x0000007b58757211 */ /* 0x080fe400010f0eff */
[-C--:B------:R-:W-:Y:S02]  /*31c0*/  IADD3 R96, P2, R87, R122.reuse, RZ ;  /* 0x0000007a57607210 */ /* 0x080fe40007f5e0ff */
[-C--:B------:R-:W-:Y:S02]  /*31d0*/  LEA.HI.X.SX32 R113, R82, R123.reuse, 0x1, P5 ;  /* 0x0000007b52717211 */ /* 0x080fe400028f0eff */
[-C--:B---3--:R-:W-:Y:S02]  /*31e0*/  IADD3 R94, P1, R86, R122.reuse, RZ ;  /* 0x0000007a565e7210 */ /* 0x088fe40007f3e0ff */
[----:B------:R-:W-:Y:S02]  /*31f0*/  IADD3 R86, P6, R76, R122, RZ ;  /* 0x0000007a4c567210 */ /* 0x000fe40007fde0ff */
[----:B------:R-:W-:-:S02]  /*3200*/  LEA.HI.X.SX32 R111, R79, R123, 0x1, P4 ;  /* 0x0000007b4f6f7211 */ /* 0x000fc400020f0eff */
[-C--:B------:R-:W-:Y:S02]  /*3210*/  LEA.HI.X.SX32 R87, R78, R123.reuse, 0x1, P6 ;  /* 0x0000007b4e577211 */ /* 0x080fe400030f0eff */
[-C--:B------:R-:W-:Y:S01]  /*3220*/  IADD3 R84, P6, R69, R122.reuse, RZ ;  /* 0x0000007a45547210 */ /* 0x080fe20007fde0ff */
[----:B------:R-:W-:Y:S01]  /*3230*/  STL.64 [R1+0x4d8], R116 ;  /* 0x0004d87401007387 */ /* 0x000fe20000100a00 */
[-C--:B------:R-:W-:Y:S02]  /*3240*/  LEA.HI.X.SX32 R99, R76, R123.reuse, 0x1, P3 ;  /* 0x0000007b4c637211 */ /* 0x080fe400018f0eff */
[-C--:B------:R-:W-:Y:S01]  /*3250*/  IADD3 R90, P4, R80, R122.reuse, RZ ;  /* 0x0000007a505a7210 */ /* 0x080fe20007f9e0ff */
[----:B------:R3:W-:Y:S01]  /*3260*/  STL.64 [R1+0x618], R92 ;  /* 0x0006185c01007387 */ /* 0x0007e20000100a00 */
[-C--:B------:R-:W-:Y:S02]  /*3270*/  LEA.HI.X.SX32 R97, R74, R123.reuse, 0x1, P2 ;  /* 0x0000007b4a617211 */ /* 0x080fe400010f0eff */
[----:B------:R-:W-:Y:S01]  /*3280*/  IADD3 R80, P3, R68, R122, RZ ;  /* 0x0000007a44507210 */ /* 0x000fe20007f7e0ff */
[----:B------:R-:W-:Y:S01]  /*3290*/  STL.64 [R1+0x4d0], R112 ;  /* 0x0004d07001007387 */ /* 0x000fe20000100a00 */
[----:B------:R-:W-:-:S02]  /*32a0*/  LEA.HI.X.SX32 R85, R72, R123, 0x1, P6 ;  /* 0x0000007b48557211 */ /* 0x000fc400030f0eff */
[-C--:B------:R-:W-:Y:S01]  /*32b0*/  IADD3 R78, P2, R65, R122.reuse, RZ ;  /* 0x0000007a414e7210 */ /* 0x080fe20007f5e0ff */
[----:B------:R-:W-:Y:S04]  /*32c0*/  STL.64 [R1+0x4c8], R110 ;  /* 0x0004c86e01007387 */ /* 0x000fe80000100a00 */
[----:B------:R4:W-:Y:S01]  /*32d0*/  STL.64 [R1+0x610], R86 ;  /* 0x0006105601007387 */ /* 0x0009e20000100a00 */
[----:B---3--:R-:W-:Y:S02]  /*32e0*/  IADD3 R92, P5, R81, R122, RZ ;  /* 0x0000007a515c7210 */ /* 0x008fe40007fbe0ff */
[-C--:B------:R-:W-:Y:S01]  /*32f0*/  LEA.HI.X.SX32 R81, R69, R123.reuse, 0x1, P3 ;  /* 0x0000007b45517211 */ /* 0x080fe200018f0eff */
[----:B------:R-:W-:Y:S01]  /*3300*/  STL.64 [R1+0x4c0], R98 ;  /* 0x0004c06201007387 */ /* 0x000fe20000100a00 */
[----:B------:R-:W-:-:S03]  /*3310*/  LEA.HI.X.SX32 R79, R68, R123, 0x1, P2 ;  /* 0x0000007b444f7211 */ /* 0x000fc600010f0eff */
[----:B------:R-:W-:Y:S04]  /*3320*/  STL.64 [R1+0x4b8], R96 ;  /* 0x0004b86001007387 */ /* 0x000fe80000100a00 */
[----:B------:R3:W-:Y:S01]  /*3330*/  STL.64 [R1+0x730], R84 ;  /* 0x0007305401007387 */ /* 0x0007e20000100a00 */
[----:B----4-:R-:W-:Y:S02]  /*3340*/  IADD3 R86, P6, R71, R122, RZ ;  /* 0x0000007a47567210 */ /* 0x010fe40007fde0ff */
[-C--:B------:R-:W-:Y:S01]  /*3350*/  LEA.HI.X.SX32 R93, R63, R123.reuse, 0x1, P5 ;  /* 0x0000007b3f5d7211 */ /* 0x080fe200028f0eff */
[----:B------:R-:W-:Y:S01]  /*3360*/  STL.64 [R1+0x6d0], R80 ;  /* 0x0006d05001007387 */ /* 0x000fe20000100a00 */
[----:B------:R-:W-:-:S03]  /*3370*/  LEA.HI.X.SX32 R91, R60, R123, 0x1, P4 ;  /* 0x0000007b3c5b7211 */ /* 0x000fc600020f0eff */
[----:B------:R4:W-:Y:S01]  /*3380*/  STL.64 [R1+0x608], R78 ;  /* 0x0006084e01007387 */ /* 0x0009e20000100a00 */
[-C--:B---3--:R-:W-:Y:S02]  /*3390*/  IADD3 R84, P3, R70, R122.reuse, RZ ;  /* 0x0000007a46547210 */ /* 0x088fe40007f7e0ff */
[-C--:B------:R-:W-:Y:S02]  /*33a0*/  IADD3 R70, P2, R60, R122.reuse, RZ ;  /* 0x0000007a3c467210 */ /* 0x080fe40007f5e0ff */
[-C--:B------:R-:W-:Y:S02]  /*33b0*/  LEA.HI.X.SX32 R95, R65, R123.reuse, 0x1, P1 ;  /* 0x0000007b415f7211 */ /* 0x080fe400008f0eff */
[----:B------:R-:W-:Y:S02]  /*33c0*/  LEA.HI.X.SX32 R71, R62, R123, 0x1, P2 ;  /* 0x0000007b3e477211 */ /* 0x000fe400010f0eff */
[-C--:B----4-:R-:W-:Y:S02]  /*33d0*/  IADD3 R78, P5, R64, R122.reuse, RZ ;  /* 0x0000007a404e7210 */ /* 0x090fe40007fbe0ff */
[----:B------:R-:W-:-:S02]  /*33e0*/  IADD3 R64, P2, R53, R122, RZ ;  /* 0x0000007a35407210 */ /* 0x000fc40007f5e0ff */
[-C--:B------:R-:W-:Y:S02]  /*33f0*/  IADD3 R62, P4, R51, R122.reuse, RZ ;  /* 0x0000007a333e7210 */ /* 0x080fe40007f9e0ff */
[-C--:B------:R-:W-:Y:S01]  /*3400*/  LEA.HI.X.SX32 R65, R54, R123.reuse, 0x1, P2 ;  /* 0x0000007b36417211 */ /* 0x080fe200010f0eff */
[----:B------:R-:W-:Y:S01]  /*3410*/  STL.64 [R1+0x4b0], R94 ;  /* 0x0004b05e01007387 */ /* 0x000fe20000100a00 */
[-C--:B------:R-:W-:Y:S02]  /*3420*/  IADD3 R68, P2, R56, R122.reuse, RZ ;  /* 0x0000007a38447210 */ /* 0x080fe40007f5e0ff */
[-C--:B------:R-:W-:Y:S01]  /*3430*/  LEA.HI.X.SX32 R63, R53, R123.reuse, 0x1, P4 ;  /* 0x0000007b353f7211 */ /* 0x080fe200020f0eff */
[----:B------:R-:W-:Y:S01]  /*3440*/  STL.64 [R1+0x4a8], R92 ;  /* 0x0004a85c01007387 */ /* 0x000fe20000100a00 */
[----:B------:R-:W-:Y:S02]  /*3450*/  IADD3 R80, P1, R66, R122, RZ ;  /* 0x0000007a42507210 */ /* 0x000fe40007f3e0ff */
[----:B------:R-:W-:-:S02]  /*3460*/  LEA.HI.X.SX32 R87, R58, R123, 0x1, P6 ;  /* 0x0000007b3a577211 */ /* 0x000fc400030f0eff */
[----:B------:R-:W-:Y:S01]  /*3470*/  IADD3 R56, P4, R45, R122, RZ ;  /* 0x0000007a2d387210 */ /* 0x000fe20007f9e0ff */
[----:B------:R3:W-:Y:S01]  /*3480*/  STL.64 [R1+0x600], R70 ;  /* 0x0006004601007387 */ /* 0x0007e20000100a00 */
[-C--:B------:R-:W-:Y:S02]  /*3490*/  LEA.HI.X.SX32 R81, R48, R123.reuse, 0x1, P1 ;  /* 0x0000007b30517211 */ /* 0x080fe400008f0eff */
[-C--:B------:R-:W-:Y:S01]  /*34a0*/  LEA.HI.X.SX32 R85, R51, R123.reuse, 0x1, P3 ;  /* 0x0000007b33557211 */ /* 0x080fe200018f0eff */
[----:B------:R-:W-:Y:S01]  /*34b0*/  STL.64 [R1+0x4a0], R90 ;  /* 0x0004a05a01007387 */ /* 0x000fe20000100a00 */
[----:B------:R-:W-:-:S03]  /*34c0*/  LEA.HI.X.SX32 R79, R45, R123, 0x1, P5 ;  /* 0x0000007b2d4f7211 */ /* 0x000fc600028f0eff */
[----:B------:R-:W-:Y:S01]  /*34d0*/  STL.64 [R1+0x498], R86 ;  /* 0x0004985601007387 */ /* 0x000fe20000100a00 */
[-C--:B---3--:R-:W-:Y:S02]  /*34e0*/  IADD3 R70, P6, R57, R122.reuse, RZ ;  /* 0x0000007a39467210 */ /* 0x088fe40007fde0ff */
[----:B------:R-:W-:Y:S01]  /*34f0*/  LEA.HI.X.SX32 R57, R47, R123, 0x1, P4 ;  /* 0x0000007b2f397211 */ /* 0x000fe200020f0eff */
[----:B------:R-:W-:Y:S01]  /*3500*/  STL.64 [R1+0x6c8], R64 ;  /* 0x0006c84001007387 */ /* 0x000fe20000100a00 */
[----:B------:R-:W-:-:S03]  /*3510*/  IADD3 R48, P4, R39, R122, RZ ;  /* 0x0000007a27307210 */ /* 0x000fc60007f9e0ff */
[----:B------:R3:W-:Y:S01]  /*3520*/  STL.64 [R1+0x5f8], R62 ;  /* 0x0005f83e01007387 */ /* 0x0007e20000100a00 */
[----:B------:R-:W-:-:S03]  /*3530*/  LEA.HI.X.SX32 R71, R43, R123, 0x1, P6 ;  /* 0x0000007b2b477211 */ /* 0x000fc600030f0eff */
[----:B------:R-:W-:Y:S04]  /*3540*/  STL.64 [R1+0x490], R84 ;  /* 0x0004905401007387 */ /* 0x000fe80000100a00 */
[----:B------:R-:W-:Y:S01]  /*3550*/  STL.64 [R1+0x488], R80 ;  /* 0x0004885001007387 */ /* 0x000fe20000100a00 */
[-C--:B---3--:R-:W-:Y:S02]  /*3560*/  IADD3 R62, P1, R49, R122.reuse, RZ ;  /* 0x0000007a313e7210 */ /* 0x088fe40007f3e0ff */
[----:B------:R-:W-:Y:S01]  /*3570*/  LEA.HI.X.SX32 R49, R41, R123, 0x1, P4 ;  /* 0x0000007b29317211 */ /* 0x000fe200020f0eff */
[----:B------:R3:W-:Y:S01]  /*3580*/  STL.64 [R1+0x5f0], R56 ;  /* 0x0005f03801007387 */ /* 0x0007e20000100a00 */
[-C--:B------:R-:W-:Y:S02]  /*3590*/  IADD3 R64, P3, R50, R122.reuse, RZ ;  /* 0x0000007a32407210 */ /* 0x080fe40007f7e0ff */
[-C--:B------:R-:W-:Y:S01]  /*35a0*/  IADD3 R50, P6, R35, R122.reuse, RZ ;  /* 0x0000007a23327210 */ /* 0x080fe20007fde0ff */
[----:B------:R-:W-:Y:S04]  /*35b0*/  STL.64 [R1+0x480], R78 ;  /* 0x0004804e01007387 */ /* 0x000fe80000100a00 */
[----:B------:R4:W-:Y:S01]  /*35c0*/  STL.64 [R1+0x758], R48 ;  /* 0x0007583001007387 */ /* 0x0009e20000100a00 */
[----:B---3--:R-:W-:-:S02]  /*35d0*/  IADD3 R56, P5, R36, R122, RZ ;  /* 0x0000007a24387210 */ /* 0x008fc40007fbe0ff */
[-C--:B------:R-:W-:Y:S02]  /*35e0*/  LEA.HI.X.SX32 R51, R36, R123.reuse, 0x1, P6 ;  /* 0x0000007b24337211 */ /* 0x080fe400030f0eff */
[-C--:B------:R-:W-:Y:S02]  /*35f0*/  LEA.HI.X.SX32 R57, R39, R123.reuse, 0x1, P5 ;  /* 0x0000007b27397211 */ /* 0x080fe400028f0eff */
[-C--:B----4-:R-:W-:Y:S01]  /*3600*/  IADD3 R48, P4, R33, R122.reuse, RZ ;  /* 0x0000007a21307210 */ /* 0x090fe20007f9e0ff */
[----:B------:R-:W-:Y:S03]  /*3610*/  STL.64 [R1+0x478], R70 ;  /* 0x0004784601007387 */ /* 0x000fe60000100a00 */
[----:B------:R-:W-:Y:S01]  /*3620*/  LEA.HI.X.SX32 R49, R35, R123, 0x1, P4 ;  /* 0x0000007b23317211 */ /* 0x000fe200020f0eff */
[----:B------:R3:W-:Y:S01]  /*3630*/  STL.64 [R1+0x728], R56 ;  /* 0x0007283801007387 */ /* 0x0007e20000100a00 */
[----:B------:R-:W-:-:S02]  /*3640*/  IADD3 R36, P4, R27, R122, RZ ;  /* 0x0000007a1b247210 */ /* 0x000fc40007f9e0ff */
[-C--:B------:R-:W-:Y:S01]  /*3650*/  LEA.HI.X.SX32 R69, R33, R123.reuse, 0x1, P2 ;  /* 0x0000007b21457211 */ /* 0x080fe200010f0eff */
[----:B------:R4:W-:Y:S01]  /*3660*/  STL.64 [R1+0x6c0], R50 ;  /* 0x0006c03201007387 */ /* 0x0009e20000100a00 */
[-C--:B------:R-:W-:Y:S02]  /*3670*/  LEA.HI.X.SX32 R65, R30, R123.reuse, 0x1, P3 ;  /* 0x0000007b1e417211 */ /* 0x080fe400018f0eff */
[----:B------:R-:W-:Y:S01]  /*3680*/  LEA.HI.X.SX32 R63, R27, R123, 0x1, P1 ;  /* 0x0000007b1b3f7211 */ /* 0x000fe200008f0eff */
[----:B------:R2:W-:Y:S01]  /*3690*/  STL.64 [R1+0x5e8], R48 ;  /* 0x0005e83001007387 */ /* 0x0005e20000100a00 */
[-C--:B------:R-:W-:Y:S02]  /*36a0*/  IADD3 R30, P1, R19, R122.reuse, RZ ;  /* 0x0000007a131e7210 */ /* 0x080fe40007f3e0ff */
[-C--:B---3--:R-:W-:Y:S02]  /*36b0*/  IADD3 R56, P5, R38, R122.reuse, RZ ;  /* 0x0000007a26387210 */ /* 0x088fe40007fbe0ff */
[----:B----4-:R-:W-:-:S02]  /*36c0*/  IADD3 R50, P6, R37, R122, RZ ;  /* 0x0000007a25327210 */ /* 0x010fc40007fde0ff */
[-C--:B------:R-:W-:Y:S02]  /*36d0*/  LEA.HI.X.SX32 R37, R29, R123.reuse, 0x1, P4 ;  /* 0x0000007b1d257211 */ /* 0x080fe400020f0eff */
[-C--:B--2---:R-:W-:Y:S02]  /*36e0*/  IADD3 R48, P2, R32, R122.reuse, RZ ;  /* 0x0000007a20307210 */ /* 0x084fe40007f5e0ff */
[-C--:B------:R-:W-:Y:S02]  /*36f0*/  IADD3 R32, P4, R21, R122.reuse, RZ ;  /* 0x0000007a15207210 */ /* 0x080fe40007f9e0ff */
[----:B------:R-:W-:Y:S02]  /*3700*/  IADD3 R38, P3, R31, R122, RZ ;  /* 0x0000007a1f267210 */ /* 0x000fe40007f7e0ff */
[-C--:B------:R-:W-:Y:S02]  /*3710*/  LEA.HI.X.SX32 R33, R22, R123.reuse, 0x1, P4 ;  /* 0x0000007b16217211 */ /* 0x080fe400020f0eff */
[-C--:B------:R-:W-:Y:S01]  /*3720*/  LEA.HI.X.SX32 R31, R21, R123.reuse, 0x1, P1 ;  /* 0x0000007b151f7211 */ /* 0x080fe200008f0eff */
[----:B------:R-:W-:Y:S01]  /*3730*/  STL.64 [R1+0x470], R68 ;  /* 0x0004704401007387 */ /* 0x000fe20000100a00 */
[----:B------:R-:W-:-:S02]  /*3740*/  LEA.HI.X.SX32 R57, R24, R123, 0x1, P5 ;  /* 0x0000007b18397211 */ /* 0x000fc400028f0eff */
[-C--:B------:R-:W-:Y:S01]  /*3750*/  IADD3 R22, P1, R5, R122.reuse, RZ ;  /* 0x0000007a05167210 */ /* 0x080fe20007f3e0ff */
[----:B------:R-:W-:Y:S01]  /*3760*/  STL.64 [R1+0x468], R64 ;  /* 0x0004684001007387 */ /* 0x000fe20000100a00 */
[----:B------:R-:W-:Y:S02]  /*3770*/  IADD3 R24, P4, R23, R122, RZ ;  /* 0x0000007a17187210 */ /* 0x000fe40007f9e0ff */
[-C--:B------:R-:W-:Y:S01]  /*3780*/  LEA.HI.X.SX32 R51, R19, R123.reuse, 0x1, P6 ;  /* 0x0000007b13337211 */ /* 0x080fe200030f0eff */
[----:B------:R2:W-:Y:S01]  /*3790*/  STL.64 [R1+0x5e0], R36 ;  /* 0x0005e02401007387 */ /* 0x0005e20000100a00 */
[----:B------:R-:W-:-:S03]  /*37a0*/  LEA.HI.X.SX32 R23, R28, R123, 0x1, P1 ;  /* 0x0000007b1c177211 */ /* 0x000fc600008f0eff */
[----:B------:R-:W-:Y:S01]  /*37b0*/  STL.64 [R1+0x460], R62 ;  /* 0x0004603e01007387 */ /* 0x000fe20000100a00 */
[----:B------:R-:W-:-:S03]  /*37c0*/  LEA.HI.X.SX32 R39, R5, R123, 0x1, P3 ;  /* 0x0000007b05277211 */ /* 0x000fc600018f0eff */
[----:B------:R-:W-:Y:S04]  /*37d0*/  STL.64 [R1+0x458], R56 ;  /* 0x0004583801007387 */ /* 0x000fe80000100a00 */
[----:B------:R3:W-:Y:S01]  /*37e0*/  STL.64 [R1+0x6b8], R32 ;  /* 0x0006b82001007387 */ /* 0x0007e20000100a00 */
[----:B--2---:R-:W-:-:S03]  /*37f0*/  IADD3 R36, P5, R25, R122, RZ ;  /* 0x0000007a19247210 */ /* 0x004fc60007fbe0ff */
[----:B------:R2:W-:Y:S01]  /*3800*/  STL.64 [R1+0x5d8], R30 ;  /* 0x0005d81e01007387 */ /* 0x0005e20000100a00 */
[----:B------:R-:W-:-:S03]  /*3810*/  LEA.HI.X.SX32 R49, R26, R123, 0x1, P2 ;  /* 0x0000007b1a317211 */ /* 0x000fc600010f0eff */
[----:B------:R-:W-:Y:S01]  /*3820*/  STL.64 [R1+0x450], R50 ;  /* 0x0004503201007387 */ /* 0x000fe20000100a00 */
[----:B---3--:R-:W-:-:S03]  /*3830*/  IADD3 R32, P6, R18, R122, RZ ;  /* 0x0000007a12207210 */ /* 0x008fc60007fde0ff */
[----:B------:R3:W-:Y:S01]  /*3840*/  STL.64 [R1+0x5d0], R22 ;  /* 0x0005d01601007387 */ /* 0x0007e20000100a00 */
[-C--:B------:R-:W-:Y:S02]  /*3850*/  IADD3 R18, P3, R3, R122.reuse, RZ ;  /* 0x0000007a03127210 */ /* 0x080fe40007f7e0ff */
[-C--:B------:R-:W-:Y:S02]  /*3860*/  LEA.HI.X.SX32 R37, R34, R123.reuse, 0x1, P5 ;  /* 0x0000007b22257211 */ /* 0x080fe400028f0eff */
[----:B------:R-:W-:Y:S01]  /*3870*/  LEA.HI.X.SX32 R19, R0, R123, 0x1, P3 ;  /* 0x0000007b00137211 */ /* 0x000fe200018f0eff */
[----:B------:R-:W-:Y:S01]  /*3880*/  STL.64 [R1+0x448], R48 ;  /* 0x0004483001007387 */ /* 0x000fe20000100a00 */
[-C--:B--2---:R-:W-:Y:S02]  /*3890*/  IADD3 R30, P2, R20, R122.reuse, RZ ;  /* 0x0000007a141e7210 */ /* 0x084fe40007f5e0ff */
[-C--:B---3--:R-:W-:Y:S01]  /*38a0*/  IADD3 R22, P1, R0, R122.reuse, RZ ;  /* 0x0000007a00167210 */ /* 0x088fe20007f3e0ff */
[----:B------:R-:W-:Y:S01]  /*38b0*/  STL.64 [R1+0x440], R38 ;  /* 0x0004402601007387 */ /* 0x000fe20000100a00 */
[----:B------:R-:W-:-:S02]  /*38c0*/  IADD3 R20, P5, R4, R122, RZ ;  /* 0x0000007a04147210 */ /* 0x000fc40007fbe0ff */
[-C--:B------:R-:W-:Y:S01]  /*38d0*/  LEA.HI.X.SX32 R23, R42, R123.reuse, 0x1, P1 ;  /* 0x0000007b2a177211 */ /* 0x080fe200008f0eff */
[----:B------:R-:W-:Y:S01]  /*38e0*/  STL.64 [R1+0x438], R36 ;  /* 0x0004382401007387 */ /* 0x000fe20000100a00 */
[----:B------:R-:W-:-:S03]  /*38f0*/  LEA.HI.X.SX32 R21, R3, R123, 0x1, P5 ;  /* 0x0000007b03157211 */ /* 0x000fc600028f0eff */
[----:B------:R-:W-:Y:S01]  /*3900*/  STL.64 [R1+0x6b0], R18 ;  /* 0x0006b01201007387 */ /* 0x000fe20000100a00 */
[----:B------:R-:W-:-:S03]  /*3910*/  LEA.HI.X.SX32 R25, R4, R123, 0x1, P4 ;  /* 0x0000007b04197211 */ /* 0x000fc600020f0eff */
[----:B------:R2:W-:Y:S01]  /*3920*/  STL.64 [R1+0x720], R22 ;  /* 0x0007201601007387 */ /* 0x0005e20000100a00 */
[----:B------:R-:W-:-:S03]  /*3930*/  IADD3 R26, P1, R40, R122, RZ ;  /* 0x0000007a281a7210 */ /* 0x000fc60007f3e0ff */
[----:B------:R3:W-:Y:S01]  /*3940*/  STL.64 [R1+0x430], R24 ;  /* 0x0004301801007387 */ /* 0x0007e20000100a00 */
[----:B--2---:R-:W-:-:S04]  /*3950*/  IADD3 R22, P5, R6, R122, RZ ;  /* 0x0000007a06167210 */ /* 0x004fc80007fbe0ff */
[-C--:B------:R-:W-:Y:S01]  /*3960*/  LEA.HI.X.SX32 R23, R61, R123.reuse, 0x1, P5 ;  /* 0x0000007b3d177211 */ /* 0x080fe200028f0eff */
[----:B------:R-:W-:Y:S01]  /*3970*/  STL.64 [R1+0x5c8], R20 ;  /* 0x0005c81401007387 */ /* 0x000fe20000100a00 */
[----:B------:R-:W-:-:S03]  /*3980*/  LEA.HI.X.SX32 R31, R6, R123, 0x1, P2 ;  /* 0x0000007b061f7211 */ /* 0x000fc600010f0eff */
[----:B------:R2:W-:Y:S01]  /*3990*/  STL.64 [R1+0x5c0], R22 ;  /* 0x0005c01601007387 */ /* 0x0005e20000100a00 */
[-C--:B------:R-:W-:Y:S02]  /*39a0*/  LEA.HI.X.SX32 R33, R59, R123.reuse, 0x1, P6 ;  /* 0x0000007b3b217211 */ /* 0x080fe400030f0eff */
[-C--:B------:R-:W-:Y:S02]  /*39b0*/  IADD3 R4, P2, R16, R122.reuse, RZ ;  /* 0x0000007a10047210 */ /* 0x080fe40007f5e0ff */
[-C--:B------:R-:W-:Y:S02]  /*39c0*/  IADD3 R18, P3, R44, R122.reuse, RZ ;  /* 0x0000007a2c127210 */ /* 0x080fe40007f7e0ff */
[-C--:B------:R-:W-:Y:S02]  /*39d0*/  LEA.HI.X.SX32 R27, R73, R123.reuse, 0x1, P1 ;  /* 0x0000007b491b7211 */ /* 0x080fe400008f0eff */
[-C--:B---3--:R-:W-:Y:S02]  /*39e0*/  IADD3 R24, P4, R46, R122.reuse, RZ ;  /* 0x0000007a2e187210 */ /* 0x088fe40007f9e0ff */
[C---:B--2---:R-:W-:Y:S01]  /*39f0*/  IADD3 R22, P5, R15.reuse, R122, RZ ;  /* 0x0000007a0f167210 */ /* 0x044fe20007fbe0ff */
[----:B------:R-:W-:Y:S01]  /*3a00*/  STL.64 [R1+0x428], R32 ;  /* 0x0004282001007387 */ /* 0x000fe20000100a00 */
[----:B------:R-:W-:-:S02]  /*3a10*/  LEA.HI.X.SX32 R5, R15, R123, 0x1, P2 ;  /* 0x0000007b0f057211 */ /* 0x000fc400010f0eff */
[-C--:B------:R-:W-:Y:S01]  /*3a20*/  LEA.HI.X.SX32 R23, R75, R123.reuse, 0x1, P5 ;  /* 0x0000007b4b177211 */ /* 0x080fe200028f0eff */
[----:B------:R-:W-:Y:S01]  /*3a30*/  STL.64 [R1+0x418], R26 ;  /* 0x0004181a01007387 */ /* 0x000fe20000100a00 */
[-C--:B------:R-:W-:Y:S02]  /*3a40*/  LEA.HI.X.SX32 R19, R16, R123.reuse, 0x1, P3 ;  /* 0x0000007b10137211 */ /* 0x080fe400018f0eff */
[----:B------:R-:W-:Y:S01]  /*3a50*/  LEA.HI.X.SX32 R25, R77, R123, 0x1, P4 ;  /* 0x0000007b4d197211 */ /* 0x000fe200020f0eff */
[----:B------:R-:W-:Y:S04]  /*3a60*/  STL.64 [R1+0x420], R30 ;  /* 0x0004201e01007387 */ /* 0x000fe80000100a00 */
[----:B------:R2:W-:Y:S04]  /*3a70*/  STL.64 [R1+0x6a8], R22 ;  /* 0x0006a81601007387 */ /* 0x0005e80000100a00 */
[----:B------:R-:W-:Y:S04]  /*3a80*/  STL.64 [R1+0x5b8], R4 ;  /* 0x0005b80401007387 */ /* 0x000fe80000100a00 */
[----:B------:R-:W-:Y:S04]  /*3a90*/  STL.64 [R1+0x410], R18 ;  /* 0x0004101201007387 */ /* 0x000fe80000100a00 */
[----:B------:R3:W-:Y:S01]  /*3aa0*/  STL.64 [R1+0x408], R24 ;  /* 0x0004081801007387 */ /* 0x0007e20000100a00 */
[----:B--2---:R-:W-:-:S04]  /*3ab0*/  IADD3 R22, P5, R17, R122, RZ ;  /* 0x0000007a11167210 */ /* 0x004fc80007fbe0ff */
[-C--:B------:R-:W-:Y:S02]  /*3ac0*/  LEA.HI.X.SX32 R23, R83, R123.reuse, 0x1, P5 ;  /* 0x0000007b53177211 */ /* 0x080fe400028f0eff */
[----:B---3--:R-:W-:Y:S02]  /*3ad0*/  LEA R24, P4, R235, R124, 0x2 ;  /* 0x0000007ceb187211 */ /* 0x008fe400078810ff */
[----:B------:R-:W2:Y:S01]  /*3ae0*/  LDC R235, c[0x0][0x268] ;  /* 0x00009a00ffeb7b82 */ /* 0x000ea20000000800 */
[-C--:B------:R-:W-:Y:S01]  /*3af0*/  IADD3 R20, P6, R52, R122.reuse, RZ ;  /* 0x0000007a34147210 */ /* 0x080fe20007fde0ff */
[----:B------:R3:W-:Y:S03]  /*3b00*/  STL.64 [R1+0x5b0], R22 ;  /* 0x0005b01601007387 */ /* 0x0007e60000100a00 */
[----:B------:R-:W-:Y:S02]  /*3b10*/  LEA.HI.X.SX32 R21, R17, R123, 0x1, P6 ;  /* 0x0000007b11157211 */ /* 0x000fe400030f0eff */
[----:B------:R-:W-:-:S02]  /*3b20*/  IADD3 R26, P1, R67, R122, RZ ;  /* 0x0000007a431a7210 */ /* 0x000fc40007f3e0ff */
[-C--:B---3--:R-:W-:Y:S02]  /*3b30*/  LEA R22, P5, R238, R124.reuse, 0x3 ;  /* 0x0000007cee167211 */ /* 0x088fe400078a18ff */
[----:B------:R-:W3:Y:S01]  /*3b40*/  LDC R238, c[0x0][0x268] ;  /* 0x00009a00ffee7b82 */ /* 0x000ee20000000800 */
[----:B------:R4:W-:Y:S01]  /*3b50*/  STL.64 [R1+0x400], R20 ;  /* 0x0004001401007387 */ /* 0x0009e20000100a00 */
[----:B------:R-:W-:Y:S02]  /*3b60*/  LEA.HI.X.SX32 R27, R89, R123, 0x1, P1 ;  /* 0x0000007b591b7211 */ /* 0x000fe400008f0eff */
[----:B--2---:R-:W-:-:S04]  /*3b70*/  LEA R16, P1, R235, R124, 0x5 ;  /* 0x0000007ceb107211 */ /* 0x004fc800078228ff */
[----:B------:R-:W2:Y:S01]  /*3b80*/  LDC R235, c[0x0][0x268] ;  /* 0x00009a00ffeb7b82 */ /* 0x000ea20000000800 */
[----:B----4-:R-:W-:-:S07]  /*3b90*/  LEA R20, P6, R232, R124, 0x4 ;  /* 0x0000007ce8147211 */ /* 0x010fce00078c20ff */
[----:B------:R-:W4:Y:S01]  /*3ba0*/  LDC R232, c[0x0][0x268] ;  /* 0x00009a00ffe87b82 */ /* 0x000f220000000800 */
[----:B------:R-:W-:-:S04]  /*3bb0*/  IADD3 R4, P2, R101, R124, RZ ;  /* 0x0000007c65047210 */ /* 0x000fc80007f5e0ff */
[----:B---3--:R-:W-:-:S03]  /*3bc0*/  LEA.HI.X.SX32 R5, R238, R125, 0x1, P2 ;  /* 0x0000007dee057211 */ /* 0x008fc600010f0eff */
[----:B------:R-:W3:Y:S01]  /*3bd0*/  LDC R238, c[0x0][0x268] ;  /* 0x00009a00ffee7b82 */ /* 0x000ee20000000800 */
[----:B------:R-:W-:Y:S01]  /*3be0*/  STL.64 [R1+0x3f8], R26 ;  /* 0x0003f81a01007387 */ /* 0x000fe20000100a00 */
[----:B------:R-:W-:-:S03]  /*3bf0*/  LEA.HI.X.SX32 R25, R101, R125, 0x1, P4 ;  /* 0x0000007d65197211 */ /* 0x000fc600020f0eff */
[----:B------:R4:W-:Y:S04]  /*3c00*/  STL.64 [R1+0x3f0], R4 ;  /* 0x0003f00401007387 */ /* 0x0009e80000100a00 */
[----:B------:R2:W-:Y:S01]  /*3c10*/  STL.64 [R1+0x3e8], R24 ;  /* 0x0003e81801007387 */ /* 0x0005e20000100a00 */
[-C--:B----4-:R-:W-:Y:S02]  /*3c20*/  LEA R4, P2, R232, R124.reuse, 0x6 ;  /* 0x0000007ce8047211 */ /* 0x090fe400078430ff */
[----:B------:R-:W4:Y:S01]  /*3c30*/  LDC R232, c[0x0][0x268] ;  /* 0x00009a00ffe87b82 */ /* 0x000f220000000800 */
[----:B--2---:R-:W-:-:S07]  /*3c40*/  LEA R24, P4, R235, R124, 0x7 ;  /* 0x0000007ceb187211 */ /* 0x004fce00078838ff */
[----:B------:R-:W2:Y:S01]  /*3c50*/  LDC R235, c[0x0][0x268] ;  /* 0x00009a00ffeb7b82 */ /* 0x000ea20000000800 */
[----:B---3--:R-:W-:-:S04]  /*3c60*/  SHF.L.U32 R238, R238, 0x2, RZ ;  /* 0x00000002eeee7819 */ /* 0x008fc800000006ff */
[----:B------:R-:W-:-:S03]  /*3c70*/  LEA.HI.X.SX32 R23, R238, R125, 0x1, P5 ;  /* 0x0000007dee177211 */ /* 0x000fc600028f0eff */
[----:B------:R-:W3:Y:S02]  /*3c80*/  LDC R238, c[0x0][0x268] ;  /* 0x00009a00ffee7b82 */ /* 0x000ee40000000800 */
[----:B------:R0:W-:Y:S01]  /*3c90*/  STL.64 [R1+0x3d8], R22 ;  /* 0x0003d81601007387 */ /* 0x0001e20000100a00 */
[----:B----4-:R-:W-:-:S05]  /*3ca0*/  IMAD R232, R232, 0x82, RZ ;  /* 0x00000082e8e87824 */ /* 0x010fca00078e02ff */
[----:B0-----:R-:W-:Y:S01]  /*3cb0*/  IADD3 R22, P5, R232, R124, RZ ;  /* 0x0000007ce8167210 */ /* 0x001fe20007fbe0ff */
[----:B--2---:R-:W-:Y:S01]  /*3cc0*/  IMAD.SHL.U32 R235, R235, 0x8, RZ ;  /* 0x00000008ebeb7824 */ /* 0x004fe200078e00ff */
[----:B------:R-:W0:Y:S04]  /*3cd0*/  LDC R232, c[0x0][0x268] ;  /* 0x00009a00ffe87b82 */ /* 0x000e280000000800 */
[----:B------:R-:W-:-:S04]  /*3ce0*/  LEA.HI.X.SX32 R21, R235, R125, 0x1, P6 ;  /* 0x0000007deb157211 */ /* 0x000fc800030f0eff */
[----:B------:R-:W2:Y:S01]  /*3cf0*/  LDC R235, c[0x0][0x268] ;  /* 0x00009a00ffeb7b82 */ /* 0x000ea20000000800 */
[----:B---3--:R-:W-:-:S04]  /*3d00*/  SHF.L.U32 R238, R238, 0x4, RZ ;  /* 0x00000004eeee7819 */ /* 0x008fc800000006ff */
[----:B------:R-:W-:-:S03]  /*3d10*/  LEA.HI.X.SX32 R17, R238, R125, 0x1, P1 ;  /* 0x0000007dee117211 */ /* 0x000fc600008f0eff */
[----:B------:R-:W3:Y:S01]  /*3d20*/  LDC R238, c[0x0][0x268] ;  /* 0x00009a00ffee7b82 */ /* 0x000ee20000000800 */
[----:B------:R-:W-:Y:S01]  /*3d30*/  STL.64 [R1+0x3b8], R20 ;  /* 0x0003b81401007387 */ /* 0x000fe20000100a00 */
[----:B0-----:R-:W-:-:S04]  /*3d40*/  SHF.L.U32 R232, R232, 0x5, RZ ;  /* 0x00000005e8e87819 */ /* 0x001fc800000006ff */
[----:B------:R-:W-:Y:S01]  /*3d50*/  LEA.HI.X.SX32 R5, R232, R125, 0x1, P2 ;  /* 0x0000007de8057211 */ /* 0x000fe200010f0eff */
[----:B------:R-:W-:Y:S01]  /*3d60*/  STL.64 [R1+0x378], R16 ;  /* 0x0003781001007387 */ /* 0x000fe20000100a00 */
[----:B------:R-:W0:Y:S01]  /*3d70*/  LDC R232, c[0x0][0x268] ;  /* 0x00009a00ffe87b82 */ /* 0x000e220000000800 */
[----:B--2---:R-:W-:Y:S02]  /*3d80*/  IMAD R235, R235, 0x86, RZ ;  /* 0x00000086ebeb7824 */ /* 0x004fe400078e02ff */
[----:B------:R2:W-:Y:S03]  /*3d90*/  STL.64 [R1+0x2f8], R4 ;  /* 0x0002f80401007387 */ /* 0x0005e60000100a00 */
[----:B--2---:R-:W-:Y:S02]  /*3da0*/  IADD3 R4, P2, R235, R124, RZ ;  /* 0x0000007ceb047210 */ /* 0x004fe40007f5e0ff */
[----:B------:R-:W2:Y:S01]  /*3db0*/  LDC R235, c[0x0][0x268] ;  /* 0x00009a00ffeb7b82 */ /* 0x000ea20000000800 */
[----:B---3--:R-:W-:-:S05]  /*3dc0*/  IMAD.SHL.U32 R238, R238, 0x40, RZ ;  /* 0x00000040eeee7824 */ /* 0x008fca00078e00ff */
[----:B------:R-:W-:Y:S02]  /*3dd0*/  LEA.HI.X.SX32 R25, R238, R125, 0x1, P4 ;  /* 0x0000007dee197211 */ /* 0x000fe400020f0eff */
[----:B------:R-:W3:Y:S01]  /*3de0*/  LDC R238, c[0x0][0x268] ;  /* 0x00009a00ffee7b82 */ /* 0x000ee20000000800 */
[----:B--2---:R-:W-:-:S05]  /*3df0*/  IMAD R235, R235, 0x41, RZ ;  /* 0x00000041ebeb7824 */ /* 0x004fca00078e02ff */
[-C--:B------:R-:W-:Y:S02]  /*3e00*/  LEA.HI.X.SX32 R23, R235, R125.reuse, 0x1, P5 ;  /* 0x0000007deb177211 */ /* 0x080fe400028f0eff */
[----:B------:R-:W2:Y:S01]  /*3e10*/  LDC R235, c[0x0][0x268] ;  /* 0x00009a00ffeb7b82 */ /* 0x000ea20000000800 */
[----:B---3--:R-:W-:Y:S01]  /*3e20*/  IMAD R238, R238, 0x21, RZ ;  /* 0x00000021eeee7824 */ /* 0x008fe200078e02ff */
[CC--:B------:R-:W-:Y:S01]  /*3e30*/  IADD3 R20, P6, R103.reuse, R124.reuse, RZ ;  /* 0x0000007c67147210 */ /* 0x0c0fe20007fde0ff */
[----:B0-----:R-:W-:Y:S01]  /*3e40*/  IMAD R232, R232, 0x88, RZ ;  /* 0x00000088e8e87824 */ /* 0x001fe200078e02ff */
[----:B------:R-:W-:Y:S02]  /*3e50*/  IADD3 R16, P1, R230, R124, RZ ;  /* 0x0000007ce6107210 */ /* 0x000fe40007f3e0ff */
[-C--:B------:R-:W-:Y:S02]  /*3e60*/  LEA.HI.X.SX32 R21, R238, R125.reuse, 0x1, P6 ;  /* 0x0000007dee157211 */ /* 0x080fe400030f0eff */
[----:B------:R-:W0:Y:S01]  /*3e70*/  LDC R238, c[0x0][0x268] ;  /* 0x00009a00ffee7b82 */ /* 0x000e220000000800 */
[----:B------:R-:W-:Y:S01]  /*3e80*/  STL.64 [R1+0x1f8], R24 ;  /* 0x0001f81801007387 */ /* 0x000fe20000100a00 */
[----:B------:R-:W-:-:S03]  /*3e90*/  LEA.HI.X.SX32 R17, R103, R125, 0x1, P1 ;  /* 0x0000007d67117211 */ /* 0x000fc600008f0eff */
[----:B------:R-:W-:Y:S03]  /*3ea0*/  STL.64 [R1+0x1f0], R22 ;  /* 0x0001f01601007387 */ /* 0x000fe60000100a00 */
[----:B------:R-:W3:Y:S01]  /*3eb0*/  LDC R230, c[0x0][0x268] ;  /* 0x00009a00ffe67b82 */ /* 0x000ee20000000800 */
[----:B------:R4:W-:Y:S01]  /*3ec0*/  STL.64 [R1+0x2f0], R20 ;  /* 0x0002f01401007387 */ /* 0x0009e20000100a00 */
[----:B--2---:R-:W-:Y:S01]  /*3ed0*/  IMAD R235, R235, 0x8a, RZ ;  /* 0x0000008aebeb7824 */ /* 0x004fe200078e02ff */
[----:B----4-:R-:W-:-:S05]  /*3ee0*/  IADD3 R20, P6, R232, R124, RZ ;  /* 0x0000007ce8147210 */ /* 0x010fca0007fde0ff */
[----:B------:R-:W2:Y:S01]  /*3ef0*/  LDC R232, c[0x0][0x268] ;  /* 0x00009a00ffe87b82 */ /* 0x000ea20000000800 */
[----:B------:R4:W-:Y:S02]  /*3f00*/  STL.64 [R1+0x1e8], R16 ;  /* 0x0001e81001007387 */ /* 0x0009e40000100a00 */
[----:B----4-:R-:W-:-:S05]  /*3f10*/  IADD3 R16, P1, R235, R124, RZ ;  /* 0x0000007ceb107210 */ /* 0x010fca0007f3e0ff */
[----:B------:R-:W4:Y:S01]  /*3f20*/  LDC R235, c[0x0][0x268] ;  /* 0x00009a00ffeb7b82 */ /* 0x000f220000000800 */
[----:B0-----:R-:W-:Y:S01]  /*3f30*/  IMAD R238, R238, 0x43, RZ ;  /* 0x00000043eeee7824 */ /* 0x001fe200078e02ff */
[----:B------:R-:W-:-:S04]  /*3f40*/  IADD3 R24, P4, R105, R124, RZ ;  /* 0x0000007c69187210 */ /* 0x000fc80007f9e0ff */
[----:B------:R-:W-:Y:S02]  /*3f50*/  LEA.HI.X.SX32 R5, R238, R125, 0x1, P2 ;  /* 0x0000007dee057211 */ /* 0x000fe400010f0eff */
[----:B------:R-:W0:Y:S01]  /*3f60*/  LDC R238, c[0x0][0x268] ;  /* 0x00009a00ffee7b82 */ /* 0x000e220000000800 */
[----:B--2---:R-:W-:-:S05]  /*3f70*/  IMAD R232, R232, 0x11, RZ ;  /* 0x00000011e8e87824 */ /* 0x004fca00078e02ff */
[----:B------:R-:W-:Y:S01]  /*3f80*/  LEA.HI.X.SX32 R25, R232, R125, 0x1, P4 ;  /* 0x0000007de8197211 */ /* 0x000fe200020f0eff */
[----:B------:R-:W-:Y:S01]  /*3f90*/  STL.64 [R1+0x1e0], R4 ;  /* 0x0001e00401007387 */ /* 0x000fe20000100a00 */
[----:B------:R-:W-:Y:S01]  /*3fa0*/  IADD3 R22, P5, R107, R124, RZ ;  /* 0x0000007c6b167210 */ /* 0x000fe20007fbe0ff */
[----:B------:R-:W2:Y:S02]  /*3fb0*/  LDC R232, c[0x0][0x268] ;  /* 0x00009a00ffe87b82 */ /* 0x000ea40000000800 */
[----:B------:R1:W-:Y:S01]  /*3fc0*/  STL.64 [R1+0x370], R24 ;  /* 0x0003701801007387 */ /* 0x0003e20000100a00 */
[----:B----4-:R-:W-:-:S05]  /*3fd0*/  IMAD R235, R235, 0x8c, RZ ;  /* 0x0000008cebeb7824 */ /* 0x010fca00078e02ff */
[----:B-1----:R-:W-:Y:S02]  /*3fe0*/  IADD3 R24, P4, R235, R124, RZ ;  /* 0x0000007ceb187210 */ /* 0x002fe40007f9e0ff */
[----:B------:R-:W1:Y:S01]  /*3ff0*/  LDC R235, c[0x0][0x268] ;  /* 0x00009a00ffeb7b82 */ /* 0x000e620000000800 */
[----:B------:R-:W-:Y:S01]  /*4000*/  LEA.HI.X.SX32 R23, R105, R125, 0x1, P5 ;  /* 0x0000007d69177211 */ /* 0x000fe200028f0eff */
[----:B0-----:R-:W-:-:S04]  /*4010*/  IMAD R238, R238, 0x8e, RZ ;  /* 0x0000008eeeee7824 */ /* 0x001fc800078e02ff */
[----:B------:R0:W-:Y:S02]  /*4020*/  STL.64 [R1+0x2e8], R22 ;  /* 0x0002e81601007387 */ /* 0x0001e40000100a00 */
[----:B0-----:R-:W-:Y:S02]  /*4030*/  IADD3 R22, P5, R238, R124, RZ ;  /* 0x0000007cee167210 */ /* 0x001fe40007fbe0ff */
[----:B------:R-:W0:Y:S01]  /*4040*/  LDC R238, c[0x0][0x268] ;  /* 0x00009a00ffee7b82 */ /* 0x000e220000000800 */
[----:B-1----:R-:W-:-:S05]  /*4050*/  IMAD R235, R235, 0x45, RZ ;  /* 0x00000045ebeb7824 */ /* 0x002fca00078e02ff */
[-C--:B------:R-:W-:Y:S02]  /*4060*/  LEA.HI.X.SX32 R17, R235, R125.reuse, 0x1, P1 ;  /* 0x0000007deb117211 */ /* 0x080fe400008f0eff */
[----:B------:R-:W1:Y:S01]  /*4070*/  LDC R235, c[0x0][0x268] ;  /* 0x00009a00ffeb7b82 */ /* 0x000e620000000800 */
[----:B------:R-:W-:Y:S01]  /*4080*/  IADD3 R4, P2, R109, R124, RZ ;  /* 0x0000007c6d047210 */ /* 0x000fe20007f5e0ff */
[----:B--2---:R-:W-:Y:S01]  /*4090*/  IMAD R232, R232, 0x47, RZ ;  /* 0x00000047e8e87824 */ /* 0x004fe200078e02ff */
[----:B------:R-:W-:Y:S01]  /*40a0*/  LEA.HI.X.SX32 R21, R107, R125, 0x1, P6 ;  /* 0x0000007d6b157211 */ /* 0x000fe200030f0eff */
[----:B0-----:R-:W-:-:S05]  /*40b0*/  IMAD R238, R238, 0x23, RZ ;  /* 0x00000023eeee7824 */ /* 0x001fca00078e02ff */
[-C--:B------:R-:W-:Y:S02]  /*40c0*/  LEA.HI.X.SX32 R5, R238, R125.reuse, 0x1, P2 ;  /* 0x0000007dee057211 */ /* 0x080fe400010f0eff */
[----:B------:R-:W0:Y:S01]  /*40d0*/  LDC R238, c[0x0][0x268] ;  /* 0x00009a00ffee7b82 */ /* 0x000e220000000800 */
[-C--:B------:R-:W-:Y:S01]  /*40e0*/  LEA.HI.X.SX32 R25, R109, R125.reuse, 0x1, P4 ;  /* 0x0000007d6d197211 */ /* 0x080fe200020f0eff */
[----:B------:R-:W-:Y:S01]  /*40f0*/  STL.64 [R1+0x1d8], R20 ;  /* 0x0001d81401007387 */ /* 0x000fe20000100a00 */
[----:B------:R-:W-:Y:S01]  /*4100*/  LEA.HI.X.SX32 R23, R232, R125, 0x1, P5 ;  /* 0x0000007de8177211 */ /* 0x000fe200028f0eff */
[----:B-1----:R-:W-:Y:S02]  /*4110*/  IMAD R235, R235, 0x92, RZ ;  /* 0x00000092ebeb7824 */ /* 0x002fe400078e02ff */
[----:B------:R-:W-:Y:S02]  /*4120*/  STL.64 [R1+0x1d0], R16 ;  /* 0x0001d01001007387 */ /* 0x000fe40000100a00 */
[----:B------:R-:W1:Y:S02]  /*4130*/  LDC R232, c[0x0][0x268] ;  /* 0x00009a00ffe87b82 */ /* 0x000e640000000800 */
[----:B------:R-:W-:Y:S04]  /*4140*/  STL.64 [R1+0x2e0], R4 ;  /* 0x0002e00401007387 */ /* 0x000fe80000100a00 */
[----:B------:R-:W-:Y:S04]  /*4150*/  STL.64 [R1+0x1c8], R24 ;  /* 0x0001c81801007387 */ /* 0x000fe80000100a00 */
[----:B------:R2:W-:Y:S02]  /*4160*/  STL.64 [R1+0x1c0], R22 ;  /* 0x0001c01601007387 */ /* 0x0005e40000100a00 */
[----:B--2---:R-:W-:-:S02]  /*4170*/  IADD3 R22, P5, R235, R124, RZ ;  /* 0x0000007ceb167210 */ /* 0x004fc40007fbe0ff */
[----:B------:R-:W2:Y:S01]  /*4180*/  LDC R235, c[0x0][0x268] ;  /* 0x00009a00ffeb7b82 */ /* 0x000ea20000000800 */
[----:B0-----:R-:W-:Y:S01]  /*4190*/  IMAD R238, R238, 0x9, RZ ;  /* 0x00000009eeee7824 */ /* 0x001fe200078e02ff */
[-C--:B------:R-:W-:Y:S02]  /*41a0*/  IADD3 R20, P6, R115, R124.reuse, RZ ;  /* 0x0000007c73147210 */ /* 0x080fe40007fde0ff */
[----:B------:R-:W-:Y:S02]  /*41b0*/  IADD3 R16, P1, R121, R124, RZ ;  /* 0x0000007c79107210 */ /* 0x000fe40007f3e0ff */
[-C--:B------:R-:W-:Y:S02]  /*41c0*/  LEA.HI.X.SX32 R21, R238, R125.reuse, 0x1, P6 ;  /* 0x0000007dee157211 */ /* 0x080fe400030f0eff */
[----:B------:R-:W0:Y:S01]  /*41d0*/  LDC R238, c[0x0][0x268] ;  /* 0x00009a00ffee7b82 */ /* 0x000e220000000800 */
[----:B------:R-:W-:Y:S02]  /*41e0*/  LEA.HI.X.SX32 R17, R115, R125, 0x1, P1 ;  /* 0x0000007d73117211 */ /* 0x000fe400008f0eff */
[----:B------:R-:W-:Y:S04]  /*41f0*/  STL.64 [R1+0x3b0], R20 ;  /* 0x0003b01401007387 */ /* 0x000fe80000100a00 */
[----:B------:R4:W-:Y:S01]  /*4200*/  STL.64 [R1+0x368], R16 ;  /* 0x0003681001007387 */ /* 0x0009e20000100a00 */
[----:B--2---:R-:W-:-:S05]  /*4210*/  IMAD R235, R235, 0x94, RZ ;  /* 0x00000094ebeb7824 */ /* 0x004fca00078e02ff */
[-C--:B----4-:R-:W-:Y:S02]  /*4220*/  IADD3 R16, P1, R235, R124.reuse, RZ ;  /* 0x0000007ceb107210 */ /* 0x090fe40007f3e0ff */
[----:B------:R-:W2:Y:S01]  /*4230*/  LDC R235, c[0x0][0x268] ;  /* 0x00009a00ffeb7b82 */ /* 0x000ea20000000800 */
[----:B------:R-:W-:Y:S01]  /*4240*/  IADD3 R4, P2, R154, R124, RZ ;  /* 0x0000007c9a047210 */ /* 0x000fe20007f5e0ff */
[----:B0-----:R-:W-:-:S03]  /*4250*/  IMAD R238, R238, 0x96, RZ ;  /* 0x00000096eeee7824 */ /* 0x001fc600078e02ff */
[----:B------:R-:W-:-:S05]  /*4260*/  LEA.HI.X.SX32 R5, R121, R125, 0x1, P2 ;  /* 0x0000007d79057211 */ /* 0x000fca00010f0eff */
[----:B------:R0:W-:Y:S02]  /*4270*/  STL.64 [R1+0x2d8], R4 ;  /* 0x0002d80401007387 */ /* 0x0001e40000100a00 */
[----:B0-----:R-:W-:Y:S02]  /*4280*/  IADD3 R4, P2, R238, R124, RZ ;  /* 0x0000007cee047210 */ /* 0x001fe40007f5e0ff */
[----:B------:R-:W0:Y:S01]  /*4290*/  LDC R238, c[0x0][0x268] ;  /* 0x00009a00ffee7b82 */ /* 0x000e220000000800 */
[----:B--2---:R-:W-:-:S05]  /*42a0*/  IMAD R235, R235, 0x49, RZ ;  /* 0x00000049ebeb7824 */ /* 0x004fca00078e02ff */
[----:B------:R-:W-:Y:S02]  /*42b0*/  LEA.HI.X.SX32 R23, R235, R125, 0x1, P5 ;  /* 0x0000007deb177211 */ /* 0x000fe400028f0eff */
[----:B------:R-:W2:Y:S01]  /*42c0*/  LDC R235, c[0x0][0x268] ;  /* 0x00009a00ffeb7b82 */ /* 0x000ea20000000800 */
[----:B---3--:R-:W-:Y:S01]  /*42d0*/  IMAD R230, R230, 0x90, RZ ;  /* 0x00000090e6e67824 */ /* 0x008fe200078e02ff */
[----:B------:R-:W-:-:S04]  /*42e0*/  IADD3 R20, P6, R160, R124, RZ ;  /* 0x0000007ca0147210 */ /* 0x000fc80007fde0ff */
[----:B------:R-:W-:Y:S01]  /*42f0*/  IADD3 R24, P4, R230, R124, RZ ;  /* 0x0000007ce6187210 */ /* 0x000fe20007f9e0ff */
[----:B-1----:R-:W-:Y:S01]  /*4300*/  IMAD R232, R232, 0x98, RZ ;  /* 0x00000098e8e87824 */ /* 0x002fe200078e02ff */
[-C--:B------:R-:W-:Y:S01]  /*4310*/  LEA.HI.X.SX32 R17, R160, R125.reuse, 0x1, P1 ;  /* 0x0000007da0117211 */ /* 0x080fe200008f0eff */
[----:B------:R-:W1:Y:S01]  /*4320*/  LDC R230, c[0x0][0x268] ;  /* 0x00009a00ffe67b82 */ /* 0x000e620000000800 */
[----:B------:R-:W-:Y:S01]  /*4330*/  LEA.HI.X.SX32 R25, R154, R125, 0x1, P4 ;  /* 0x0000007d9a197211 */ /* 0x000fe200020f0eff */
[----:B0-----:R-:W-:-:S04]  /*4340*/  IMAD R238, R238, 0x25, RZ ;  /* 0x00000025eeee7824 */ /* 0x001fc800078e02ff */
[----:B------:R-:W-:Y:S01]  /*4350*/  STL.64 [R1+0x1b8], R24 ;  /* 0x0001b81801007387 */ /* 0x000fe20000100a00 */
[----:B------:R-:W-:-:S03]  /*4360*/  LEA.HI.X.SX32 R21, R238, R125, 0x1, P6 ;  /* 0x0000007dee157211 */ /* 0x000fc600030f0eff */
[----:B------:R-:W-:Y:S01]  /*4370*/  STL.64 [R1+0x1b0], R22 ;  /* 0x0001b01601007387 */ /* 0x000fe20000100a00 */
[----:B------:R-:W0:Y:S01]  /*4380*/  LDC R238, c[0x0][0x268] ;  /* 0x00009a00ffee7b82 */ /* 0x000e220000000800 */
[----:B--2---:R-:W-:Y:S02]  /*4390*/  IMAD R235, R235, 0x9a, RZ ;  /* 0x0000009aebeb7824 */ /* 0x004fe400078e02ff */
[----:B------:R2:W-:Y:S04]  /*43a0*/  STL.64 [R1+0x2d0], R20 ;  /* 0x0002d01401007387 */ /* 0x0005e80000100a00 */
[----:B------:R3:W-:Y:S01]  /*43b0*/  STL.64 [R1+0x1a8], R16 ;  /* 0x0001a81001007387 */ /* 0x0007e20000100a00 */
[-C--:B--2---:R-:W-:Y:S02]  /*43c0*/  IADD3 R20, P6, R232, R124.reuse, RZ ;  /* 0x0000007ce8147210 */ /* 0x084fe40007fde0ff */
[----:B------:R-:W2:Y:S01]  /*43d0*/  LDC R232, c[0x0][0x268] ;  /* 0x00009a00ffe87b82 */ /* 0x000ea20000000800 */
[----:B---3--:R-:W-:-:S07]  /*43e0*/  IADD3 R16, P1, R235, R124, RZ ;  /* 0x0000007ceb107210 */ /* 0x008fce0007f3e0ff */
[----:B------:R-:W3:Y:S01]  /*43f0*/  LDC R235, c[0x0][0x268] ;  /* 0x00009a00ffeb7b82 */ /* 0x000ee20000000800 */
[----:B0-----:R-:W-:Y:S01]  /*4400*/  IMAD R238, R238, 0x4b, RZ ;  /* 0x0000004beeee7824 */ /* 0x001fe200078e02ff */
[----:B------:R-:W-:-:S04]  /*4410*/  IADD3 R24, P4, R162, R124, RZ ;  /* 0x0000007ca2187210 */ /* 0x000fc80007f9e0ff */
[-C--:B------:R-:W-:Y:S02]  /*4420*/  LEA.HI.X.SX32 R5, R238, R125.reuse, 0x1, P2 ;  /* 0x0000007dee057211 */ /* 0x080fe400010f0eff */
[----:B------:R-:W0:Y:S01]  /*4430*/  LDC R238, c[0x0][0x268] ;  /* 0x00009a00ffee7b82 */ /* 0x000e220000000800 */
[----:B--2---:R-:W-:Y:S02]  /*4440*/  IMAD R232, R232, 0x13, RZ ;  /* 0x00000013e8e87824 */ /* 0x004fe400078e02ff */
[----:B------:R-:W-:Y:S03]  /*4450*/  STL.64 [R1+0x1a0], R4 ;  /* 0x0001a00401007387 */ /* 0x000fe60000100a00 */
[-C--:B------:R-:W-:Y:S02]  /*4460*/  LEA.HI.X.SX32 R25, R232, R125.reuse, 0x1, P4 ;  /* 0x0000007de8197211 */ /* 0x080fe400020f0eff */
[CC--:B------:R-:W-:Y:S01]  /*4470*/  IADD3 R22, P5, R164.reuse, R124.reuse, RZ ;  /* 0x0000007ca4167210 */ /* 0x0c0fe20007fbe0ff */
[----:B---3--:R-:W-:Y:S01]  /*4480*/  IMAD R235, R235, 0x9c, RZ ;  /* 0x0000009cebeb7824 */ /* 0x008fe200078e02ff */
[----:B------:R-:W-:Y:S01]  /*4490*/  LEA.HI.X.SX32 R21, R164, R125, 0x1, P6 ;  /* 0x0000007da4157211 */ /* 0x000fe200030f0eff */
[----:B------:R2:W-:Y:S01]  /*44a0*/  STL.64 [R1+0x360], R24 ;  /* 0x0003601801007387 */ /* 0x0005e20000100a00 */
[----:B-1----:R-:W-:Y:S01]  /*44b0*/  IMAD R230, R230, 0x4f, RZ ;  /* 0x0000004fe6e67824 */ /* 0x002fe200078e02ff */
[----:B------:R-:W1:Y:S01]  /*44c0*/  LDC R232, c[0x0][0x268] ;  /* 0x00009a00ffe87b82 */ /* 0x000e620000000800 */
[----:B--2---:R-:W-:-:S07]  /*44d0*/  IADD3 R24, P4, R235, R124, RZ ;  /* 0x0000007ceb187210 */ /* 0x004fce0007f9e0ff */
[----:B------:R-:W2:Y:S01]  /*44e0*/  LDC R235, c[0x0][0x268] ;  /* 0x00009a00ffeb7b82 */ /* 0x000ea20000000800 */
[----:B------:R-:W-:Y:S01]  /*44f0*/  LEA.HI.X.SX32 R23, R162, R125, 0x1, P5 ;  /* 0x0000007da2177211 */ /* 0x000fe200028f0eff */
[----:B0-----:R-:W-:-:S04]  /*4500*/  IMAD R238, R238, 0x9e, RZ ;  /* 0x0000009eeeee7824 */ /* 0x001fc800078e02ff */
[----:B------:R0:W-:Y:S02]  /*4510*/  STL.64 [R1+0x2c8], R22 ;  /* 0x0002c81601007387 */ /* 0x0001e40000100a00 */
[----:B0-----:R-:W-:Y:S02]  /*4520*/  IADD3 R22, P5, R238, R124, RZ ;  /* 0x0000007cee167210 */ /* 0x001fe40007fbe0ff */
[----:B------:R-:W0:Y:S01]  /*4530*/  LDC R238, c[0x0][0x268] ;  /* 0x00009a00ffee7b82 */ /* 0x000e220000000800 */
[----:B--2---:R-:W-:-:S05]  /*4540*/  IMAD R235, R235, 0x4d, RZ ;  /* 0x0000004debeb7824 */ /* 0x004fca00078e02ff */
[----:B------:R-:W-:Y:S02]  /*4550*/  LEA.HI.X.SX32 R17, R235, R125, 0x1, P1 ;  /* 0x0000007deb117211 */ /* 0x000fe400008f0eff */
[----:B------:R-:W2:Y:S01]  /*4560*/  LDC R235, c[0x0][0x268] ;  /* 0x00009a00ffeb7b82 */ /* 0x000ea20000000800 */
[----:B------:R-:W-:Y:S01]  /*4570*/  IADD3 R4, P2, R170, R124, RZ ;  /* 0x0000007caa047210 */ /* 0x000fe20007f5e0ff */
[----:B------:R3:W-:Y:S01]  /*4580*/  STL.64 [R1+0x198], R20 ;  /* 0x0001981401007387 */ /* 0x0007e20000100a00 */
[----:B0-----:R-:W-:-:S05]  /*4590*/  IMAD R238, R238, 0x27, RZ ;  /* 0x00000027eeee7824 */ /* 0x001fca00078e02ff */
[----:B------:R-:W-:Y:S02]  /*45a0*/  LEA.HI.X.SX32 R5, R238, R125, 0x1, P2 ;  /* 0x0000007dee057211 */ /* 0x000fe400010f0eff */
[----:B------:R-:W0:Y:S01]  /*45b0*/  LDC R238, c[0x0][0x268] ;  /* 0x00009a00ffee7b82 */ /* 0x000e220000000800 */
[----:B---3--:R-:W-:Y:S01]  /*45c0*/  IADD3 R20, P6, R176, R124, RZ ;  /* 0x0000007cb0147210 */ /* 0x008fe20007fde0ff */
[----:B--2---:R-:W-:-:S05]  /*45d0*/  IMAD R235, R235, 0x5, RZ ;  /* 0x00000005ebeb7824 */ /* 0x004fca00078e02ff */
[-C--:B------:R-:W-:Y:S02]  /*45e0*/  LEA.HI.X.SX32 R21, R235, R125.reuse, 0x1, P6 ;  /* 0x0000007deb157211 */ /* 0x080fe400030f0eff */
[----:B------:R-:W2:Y:S01]  /*45f0*/  LDC R235, c[0x0][0x268] ;  /* 0x00009a00ffeb7b82 */ /* 0x000ea20000000800 */
[-C--:B------:R-:W-:Y:S02]  /*4600*/  LEA.HI.X.SX32 R25, R170, R125.reuse, 0x1, P4 ;  /* 0x0000007daa197211 */ /* 0x080fe400020f0eff */
[----:B------:R-:W-:Y:S01]  /*4610*/  LEA.HI.X.SX32 R23, R230, R125, 0x1, P5 ;  /* 0x0000007de6177211 */ /* 0x000fe200028f0eff */
[----:B------:R3:W-:Y:S04]  /*4620*/  STL.64 [R1+0x190], R16 ;  /* 0x0001901001007387 */ /* 0x0007e80000100a00 */
[----:B------:R4:W-:Y:S01]  /*4630*/  STL.64 [R1+0x2c0], R4 ;  /* 0x0002c00401007387 */ /* 0x0009e20000100a00 */
[----:B0-----:R-:W-:-:S03]  /*4640*/  IMAD R238, R238, 0xa2, RZ ;  /* 0x000000a2eeee7824 */ /* 0x001fc600078e02ff */
[----:B------:R-:W-:Y:S01]  /*4650*/  STL.64 [R1+0x188], R24 ;  /* 0x0001881801007387 */ /* 0x000fe20000100a00 */
[----:B---3--:R-:W-:-:S03]  /*4660*/  IADD3 R16, P1, R178, R124, RZ ;  /* 0x0000007cb2107210 */ /* 0x008fc60007f3e0ff */
[----:B------:R-:W-:Y:S01]  /*4670*/  STL.64 [R1+0x180], R22 ;  /* 0x0001801601007387 */ /* 0x000fe20000100a00 */
[----:B----4-:R-:W-:-:S03]  /*4680*/  IADD3 R4, P2, R184, R124, RZ ;  /* 0x0000007cb8047210 */ /* 0x010fc60007f5e0ff */
[----:B------:R0:W-:Y:S01]  /*4690*/  STL.64 [R1+0x3d0], R20 ;  /* 0x0003d01401007387 */ /* 0x0001e20000100a00 */
[-C--:B------:R-:W-:Y:S01]  /*46a0*/  LEA.HI.X.SX32 R17, R176, R125.reuse, 0x1, P1 ;  /* 0x0000007db0117211 */ /* 0x080fe200008f0eff */
[----:B--2---:R-:W-:Y:S01]  /*46b0*/  IMAD R235, R235, 0xa4, RZ ;  /* 0x000000a4ebeb7824 */ /* 0x004fe200078e02ff */
[----:B------:R-:W-:Y:S02]  /*46c0*/  LEA.HI.X.SX32 R5, R178, R125, 0x1, P2 ;  /* 0x0000007db2057211 */ /* 0x000fe400010f0eff */
[-C--:B0-----:R-:W-:Y:S02]  /*46d0*/  IADD3 R20, P6, R238, R124.reuse, RZ ;  /* 0x0000007cee147210 */ /* 0x081fe40007fde0ff */
[----:B------:R-:W0:Y:S01]  /*46e0*/  LDC R238, c[0x0][0x268] ;  /* 0x00009a00ffee7b82 */ /* 0x000e220000000800 */
[----:B------:R-:W-:Y:S04]  /*46f0*/  STL.64 [R1+0x3a8], R16 ;  /* 0x0003a81001007387 */ /* 0x000fe80000100a00 */
[----:B------:R2:W-:Y:S01]  /*4700*/  STL.64 [R1+0x358], R4 ;  /* 0x0003580401007387 */ /* 0x0005e20000100a00 */
[----:B------:R-:W-:-:S02]  /*4710*/  IADD3 R24, P4, R190, R124, RZ ;  /* 0x0000007cbe187210 */ /* 0x000fc40007f9e0ff */
[-C--:B--2---:R-:W-:Y:S02]  /*4720*/  IADD3 R4, P2, R235, R124.reuse, RZ ;  /* 0x0000007ceb047210 */ /* 0x084fe40007f5e0ff */
[----:B------:R-:W2:Y:S01]  /*4730*/  LDC R235, c[0x0][0x268] ;  /* 0x00009a00ffeb7b82 */ /* 0x000ea20000000800 */
[----:B------:R-:W-:Y:S01]  /*4740*/  LEA.HI.X.SX32 R25, R184, R125, 0x1, P4 ;  /* 0x0000007db8197211 */ /* 0x000fe200020f0eff */
[----:B-1----:R-:W-:Y:S02]  /*4750*/  IMAD R232, R232, 0xa0, RZ ;  /* 0x000000a0e8e87824 */ /* 0x002fe400078e02ff */
[----:B0-----:R-:W-:Y:S02]  /*4760*/  IMAD R238, R238, 0xa6, RZ ;  /* 0x000000a6eeee7824 */ /* 0x001fe400078e02ff */
[----:B------:R0:W-:Y:S01]  /*4770*/  STL.64 [R1+0x2b8], R24 ;  /* 0x0002b81801007387 */ /* 0x0001e20000100a00 */
[-C--:B------:R-:W-:Y:S02]  /*4780*/  IADD3 R22, P5, R232, R124.reuse, RZ ;  /* 0x0000007ce8167210 */ /* 0x080fe40007fbe0ff */
[----:B0-----:R-:W-:-:S02]  /*4790*/  IADD3 R24, P4, R238, R124, RZ ;  /* 0x0000007cee187210 */ /* 0x001fc40007f9e0ff */
[----:B------:R-:W0:Y:S01]  /*47a0*/  LDC R238, c[0x0][0x268] ;  /* 0x00009a00ffee7b82 */ /* 0x000e220000000800 */
[----:B--2---:R-:W-:-:S07]  /*47b0*/  IMAD R232, R235, 0x51, RZ ;  /* 0x00000051ebe87824 */ /* 0x004fce00078e02ff */
[----:B------:R-:W1:Y:S01]  /*47c0*/  LDC R235, c[0x0][0x268] ;  /* 0x00009a00ffeb7b82 */ /* 0x000e620000000800 */
[----:B------:R-:W-:Y:S02]  /*47d0*/  IADD3 R16, P1, R192, R124, RZ ;  /* 0x0000007cc0107210 */ /* 0x000fe40007f3e0ff */
[----:B------:R-:W-:Y:S01]  /*47e0*/  LEA.HI.X.SX32 R21, R232, R125, 0x1, P6 ;  /* 0x0000007de8157211 */ /* 0x000fe200030f0eff */
[----:B0-----:R-:W-:-:S05]  /*47f0*/  IMAD R238, R238, 0x29, RZ ;  /* 0x00000029eeee7824 */ /* 0x001fca00078e02ff */
[----:B------:R-:W-:Y:S02]  /*4800*/  LEA.HI.X.SX32 R17, R238, R125, 0x1, P1 ;  /* 0x0000007dee117211 */ /* 0x000fe400008f0eff */
[----:B------:R-:W0:Y:S01]  /*4810*/  LDC R238, c[0x0][0x268] ;  /* 0x00009a00ffee7b82 */ /* 0x000e220000000800 */
[----:B-1----:R-:W-:-:S07]  /*4820*/  IMAD R232, R235, 0xa8, RZ ;  /* 0x000000a8ebe87824 */ /* 0x002fce00078e02ff */
[----:B------:R-:W1:Y:S01]  /*4830*/  LDC R235, c[0x0][0x268] ;  /* 0x00009a00ffeb7b82 */ /* 0x000e620000000800 */
[----:B------:R-:W-:-:S05]  /*4840*/  LEA.HI.X.SX32 R23, R190, R125, 0x1, P5 ;  /* 0x0000007dbe177211 */ /* 0x000fca00028f0eff */
[----:B------:R-:W-:Y:S04]  /*4850*/  STL.64 [R1+0x178], R22 ;  /* 0x0001781601007387 */ /* 0x000fe80000100a00 */
[----:B------:R-:W-:Y:S04]  /*4860*/  STL.64 [R1+0x170], R20 ;  /* 0x0001701401007387 */ /* 0x000fe80000100a00 */
[----:B------:R2:W-:Y:S01]  /*4870*/  STL.64 [R1+0x2b0], R16 ;  /* 0x0002b01001007387 */ /* 0x0005e20000100a00 */
[----:B-1----:R-:W-:Y:S01]  /*4880*/  IMAD R230, R235, 0xaa, RZ ;  /* 0x000000aaebe67824 */ /* 0x002fe200078e02ff */
[----:B--2---:R-:W-:Y:S01]  /*4890*/  IADD3 R16, P1, R232, R124, RZ ;  /* 0x0000007ce8107210 */ /* 0x004fe20007f3e0ff */
[----:B0-----:R-:W-:Y:S01]  /*48a0*/  IMAD R232, R238, 0x53, RZ ;  /* 0x00000053eee87824 */ /* 0x001fe200078e02ff */
[----:B------:R-:W0:Y:S08]  /*48b0*/  LDC R235, c[0x0][0x268] ;  /* 0x00009a00ffeb7b82 */ /* 0x000e300000000800 */
[----:B------:R-:W1:Y:S01]  /*48c0*/  LDC R238, c[0x0][0x268] ;  /* 0x00009a00ffee7b82 */ /* 0x000e620000000800 */
[----:B------:R-:W-:Y:S01]  /*48d0*/  LEA.HI.X.SX32 R25, R232, R125, 0x1, P4 ;  /* 0x0000007de8197211 */ /* 0x000fe200020f0eff */
[----:B0-----:R-:W-:-:S02]  /*48e0*/  IMAD R232, R235, 0x15, RZ ;  /* 0x00000015ebe87824 */ /* 0x001fc400078e02ff */
[----:B-1----:R-:W-:-:S04]  /*48f0*/  IMAD R235, R238, 0xac, RZ ;  /* 0x000000aceeeb7824 */ /* 0x002fc800078e02ff */
[----:B------:R-:W0:Y:S01]  /*4900*/  LDC R238, c[0x0][0x268] ;  /* 0x00009a00ffee7b82 */ /* 0x000e220000000800 */
[----:B------:R-:W-:Y:S02]  /*4910*/  IADD3 R22, P5, R194, R124, RZ ;  /* 0x0000007cc2167210 */ /* 0x000fe40007fbe0ff */
[-C--:B------:R-:W-:Y:S02]  /*4920*/  LEA.HI.X.SX32 R5, R192, R125.reuse, 0x1, P2 ;  /* 0x0000007dc0057211 */ /* 0x080fe400010f0eff */
[----:B------:R-:W-:-:S03]  /*4930*/  LEA.HI.X.SX32 R23, R232, R125, 0x1, P5 ;  /* 0x0000007de8177211 */ /* 0x000fc600028f0eff */
[----:B------:R-:W-:Y:S04]  /*4940*/  STL.64 [R1+0x168], R4 ;  /* 0x0001680401007387 */ /* 0x000fe80000100a00 */
[----:B------:R-:W-:Y:S04]  /*4950*/  STL.64 [R1+0x160], R24 ;  /* 0x0001601801007387 */ /* 0x000fe80000100a00 */
[----:B------:R1:W-:Y:S01]  /*4960*/  STL.64 [R1+0x350], R22 ;  /* 0x0003501601007387 */ /* 0x0003e20000100a00 */
[----:B0-----:R-:W-:Y:S02]  /*4970*/  IMAD R232, R238, 0xae, RZ ;  /* 0x000000aeeee87824 */ /* 0x001fe400078e02ff */
[----:B------:R-:W0:Y:S01]  /*4980*/  LDC R238, c[0x0][0x268] ;  /* 0x00009a00ffee7b82 */ /* 0x000e220000000800 */
[----:B-1----:R-:W-:-:S07]  /*4990*/  IADD3 R22, P5, R235, R124, RZ ;  /* 0x0000007ceb167210 */ /* 0x002fce0007fbe0ff */
[----:B------:R-:W1:Y:S01]  /*49a0*/  LDC R235, c[0x0][0x268] ;  /* 0x00009a00ffeb7b82 */ /* 0x000e620000000800 */
[-C--:B------:R-:W-:Y:S02]  /*49b0*/  IADD3 R24, P4, R202, R124.reuse, RZ ;  /* 0x0000007cca187210 */ /* 0x080fe40007f9e0ff */
[----:B------:R-:W-:Y:S01]  /*49c0*/  IADD3 R4, P2, R230, R124, RZ ;  /* 0x0000007ce6047210 */ /* 0x000fe20007f5e0ff */
[----:B0-----:R-:W-:-:S05]  /*49d0*/  IMAD R238, R238, 0x2b, RZ ;  /* 0x0000002beeee7824 */ /* 0x001fca00078e02ff */
[----:B------:R-:W-:Y:S02]  /*49e0*/  LEA.HI.X.SX32 R25, R238, R125, 0x1, P4 ;  /* 0x0000007dee197211 */ /* 0x000fe400020f0eff */
[----:B------:R-:W0:Y:S01]  /*49f0*/  LDC R238, c[0x0][0x268] ;  /* 0x00009a00ffee7b82 */ /* 0x000e220000000800 */
[----:B-1----:R-:W-:-:S05]  /*4a00*/  IMAD R235, R235, 0x55, RZ ;  /* 0x00000055ebeb7824 */ /* 0x002fca00078e02ff */
[----:B------:R-:W-:Y:S02]  /*4a10*/  LEA.HI.X.SX32 R5, R235, R125, 0x1, P2 ;  /* 0x0000007deb057211 */ /* 0x000fe400010f0eff */
[----:B------:R-:W1:Y:S01]  /*4a20*/  LDC R235, c[0x0][0x268] ;  /* 0x00009a00ffeb7b82 */ /* 0x000e620000000800 */
[----:B------:R-:W-:-:S04]  /*4a30*/  IADD3 R20, P6, R196, R124, RZ ;  /* 0x0000007cc4147210 */ /* 0x000fc80007fde0ff */
[----:B------:R-:W-:-:S05]  /*4a40*/  LEA.HI.X.SX32 R21, R194, R125, 0x1, P6 ;  /* 0x0000007dc2157211 */ /* 0x000fca00030f0eff */
[----:B------:R2:W-:Y:S01]  /*4a50*/  STL.64 [R1+0x2a8], R20 ;  /* 0x0002a81401007387 */ /* 0x0005e20000100a00 */
[----:B0-----:R-:W-:Y:S02]  /*4a60*/  IMAD R230, R238, 0xb0, RZ ;  /* 0x000000b0eee67824 */ /* 0x001fe400078e02ff */
[----:B------:R-:W0:Y:S01]  /*4a70*/  LDC R238, c[0x0][0x268] ;  /* 0x00009a00ffee7b82 */ /* 0x000e220000000800 */
[----:B--2---:R-:W-:Y:S01]  /*4a80*/  IADD3 R20, P6, R232, R124, RZ ;  /* 0x0000007ce8147210 */ /* 0x004fe20007fde0ff */
[----:B-1----:R-:W-:Y:S01]  /*4a90*/  IMAD R235, R235, 0x57, RZ ;  /* 0x00000057ebeb7824 */ /* 0x002fe200078e02ff */
[----:B------:R-:W-:-:S05]  /*4aa0*/  LEA.HI.X.SX32 R17, R196, R125, 0x1, P1 ;  /* 0x0000007dc4117211 */ /* 0x000fca00008f0eff */
[----:B------:R-:W1:Y:S01]  /*4ab0*/  LDC R232, c[0x0][0x268] ;  /* 0x00009a00ffe87b82 */ /* 0x000e620000000800 */
[----:B------:R-:W-:-:S07]  /*4ac0*/  LEA.HI.X.SX32 R21, R235, R125, 0x1, P6 ;  /* 0x0000007deb157211 */ /* 0x000fce00030f0eff */
[----:B------:R-:W2:Y:S01]  /*4ad0*/  LDC R235, c[0x0][0x268] ;  /* 0x00009a00ffeb7b82 */ /* 0x000ea20000000800 */
[----:B------:R3:W-:Y:S01]  /*4ae0*/  STL.64 [R1+0x158], R16 ;  /* 0x0001581001007387 */ /* 0x0007e20000100a00 */
[----:B------:R-:W-:-:S03]  /*4af0*/  LEA.HI.X.SX32 R23, R202, R125, 0x1, P5 ;  /* 0x0000007dca177211 */ /* 0x000fc600028f0eff */
[----:B------:R4:W-:Y:S01]  /*4b00*/  STL.64 [R1+0x150], R4 ;  /* 0x0001500401007387 */ /* 0x0009e20000100a00 */
[----:B0-----:R-:W-:Y:S01]  /*4b10*/  IMAD R238, R238, 0xb, RZ ;  /* 0x0000000beeee7824 */ /* 0x001fe200078e02ff */
[-C--:B---3--:R-:W-:Y:S02]  /*4b20*/  IADD3 R16, P1, R208, R124.reuse, RZ ;  /* 0x0000007cd0107210 */ /* 0x088fe40007f3e0ff */
[----:B----4-:R-:W-:Y:S02]  /*4b30*/  IADD3 R4, P2, R210, R124, RZ ;  /* 0x0000007cd2047210 */ /* 0x010fe40007f5e0ff */
[-C--:B------:R-:W-:Y:S02]  /*4b40*/  LEA.HI.X.SX32 R17, R238, R125.reuse, 0x1, P1 ;  /* 0x0000007dee117211 */ /* 0x080fe400008f0eff */
[----:B------:R-:W0:Y:S01]  /*4b50*/  LDC R238, c[0x0][0x268] ;  /* 0x00009a00ffee7b82 */ /* 0x000e220000000800 */
[----:B------:R-:W-:Y:S01]  /*4b60*/  LEA.HI.X.SX32 R5, R208, R125, 0x1, P2 ;  /* 0x0000007dd0057211 */ /* 0x000fe200010f0eff */
[----:B------:R3:W-:Y:S01]  /*4b70*/  STL.64 [R1+0x2a0], R24 ;  /* 0x0002a01801007387 */ /* 0x0007e20000100a00 */
[----:B--2---:R-:W-:-:S03]  /*4b80*/  IMAD R235, R235, 0xb4, RZ ;  /* 0x000000b4ebeb7824 */ /* 0x004fc600078e02ff */
[----:B------:R-:W-:Y:S04]  /*4b90*/  STL.64 [R1+0x148], R22 ;  /* 0x0001481601007387 */ /* 0x000fe80000100a00 */
[----:B------:R-:W-:Y:S04]  /*4ba0*/  STL.64 [R1+0x140], R20 ;  /* 0x0001401401007387 */ /* 0x000fe80000100a00 */
[----:B------:R-:W-:Y:S04]  /*4bb0*/  STL.64 [R1+0x3a0], R16 ;  /* 0x0003a01001007387 */ /* 0x000fe80000100a00 */
[----:B------:R2:W-:Y:S01]  /*4bc0*/  STL.64 [R1+0x348], R4 ;  /* 0x0003480401007387 */ /* 0x0005e20000100a00 */
[----:B---3--:R-:W-:-:S02]  /*4bd0*/  IADD3 R24, P4, R214, R124, RZ ;  /* 0x0000007cd6187210 */ /* 0x008fc40007f9e0ff */
[-C--:B--2---:R-:W-:Y:S02]  /*4be0*/  IADD3 R4, P2, R235, R124.reuse, RZ ;  /* 0x0000007ceb047210 */ /* 0x084fe40007f5e0ff */
[----:B------:R-:W2:Y:S01]  /*4bf0*/  LDC R235, c[0x0][0x268] ;  /* 0x00009a00ffeb7b82 */ /* 0x000ea20000000800 */
[----:B------:R-:W-:Y:S01]  /*4c00*/  LEA.HI.X.SX32 R25, R210, R125, 0x1, P4 ;  /* 0x0000007dd2197211 */ /* 0x000fe200020f0eff */
[----:B0-----:R-:W-:Y:S02]  /*4c10*/  IMAD R238, R238, 0xb6, RZ ;  /* 0x000000b6eeee7824 */ /* 0x001fe400078e02ff */
[----:B-1----:R-:W-:Y:S02]  /*4c20*/  IMAD R232, R232, 0xb2, RZ ;  /* 0x000000b2e8e87824 */ /* 0x002fe400078e02ff */
[----:B------:R0:W-:Y:S03]  /*4c30*/  STL.64 [R1+0x298], R24 ;  /* 0x0002981801007387 */ /* 0x0001e60000100a00 */
[----:B------:R-:W-:-:S02]  /*4c40*/  IADD3 R20, P6, R232, R124, RZ ;  /* 0x0000007ce8147210 */ /* 0x000fc40007fde0ff */
[----:B0-----:R-:W-:Y:S02]  /*4c50*/  IADD3 R24, P4, R238, R124, RZ ;  /* 0x0000007cee187210 */ /* 0x001fe40007f9e0ff */
        /* <DEDUP_REMOVED lines=10> */
[----:B------:R-:W-:-:S04]  /*4d00*/  IADD3 R22, P5, R230, R124, RZ ;  /* 0x0000007ce6167210 */ /* 0x000fc80007fbe0ff */
[----:B------:R-:W-:-:S05]  /*4d10*/  LEA.HI.X.SX32 R23, R214, R125, 0x1, P5 ;  /* 0x0000007dd6177211 */ /* 0x000fca00028f0eff */
[----:B------:R-:W-:Y:S04]  /*4d20*/  STL.64 [R1+0x138], R22 ;  /* 0x0001381601007387 */ /* 0x000fe80000100a00 */
[----:B------:R-:W-:Y:S04]  /*4d30*/  STL.64 [R1+0x130], R20 ;  /* 0x0001301401007387 */ /* 0x000fe80000100a00 */
[----:B------:R2:W-:Y:S01]  /*4d40*/  STL.64 [R1+0x290], R16 ;  /* 0x0002901001007387 */ /* 0x0005e20000100a00 */
[----:B-1----:R-:W-:Y:S02]  /*4d50*/  IMAD R230, R235, 0xba, RZ ;  /* 0x000000baebe67824 */ /* 0x002fe400078e02ff */
[----:B------:R-:W1:Y:S01]  /*4d60*/  LDC R235, c[0x0][0x268] ;  /* 0x00009a00ffeb7b82 */ /* 0x000e620000000800 */
[----:B--2---:R-:W-:Y:S01]  /*4d70*/  IADD3 R16, P1, R232, R124, RZ ;  /* 0x0000007ce8107210 */ /* 0x004fe20007f3e0ff */
[----:B0-----:R-:W-:-:S06]  /*4d80*/  IMAD R232, R238, 0x5b, RZ ;  /* 0x0000005beee87824 */ /* 0x001fcc00078e02ff */
[----:B------:R-:W0:Y:S01]  /*4d90*/  LDC R238, c[0x0][0x268] ;  /* 0x00009a00ffee7b82 */ /* 0x000e220000000800 */
[----:B------:R-:W-:Y:S01]  /*4da0*/  LEA.HI.X.SX32 R25, R232, R125, 0x1, P4 ;  /* 0x0000007de8197211 */ /* 0x000fe200020f0eff */
[----:B-1----:R-:W-:Y:S02]  /*4db0*/  IMAD R232, R235, 0x17, RZ ;  /* 0x00000017ebe87824 */ /* 0x002fe400078e02ff */
[----:B0-----:R-:W-:-:S04]  /*4dc0*/  IMAD R235, R238, 0xbc, RZ ;  /* 0x000000bceeeb7824 */ /* 0x001fc800078e02ff */
[----:B------:R-:W0:Y:S01]  /*4dd0*/  LDC R238, c[0x0][0x268] ;  /* 0x00009a00ffee7b82 */ /* 0x000e220000000800 */
[----:B------:R-:W-:-:S04]  /*4de0*/  IADD3 R22, P5, R217, R124, RZ ;  /* 0x0000007cd9167210 */ /* 0x000fc80007fbe0ff */
[-C--:B------:R-:W-:Y:S02]  /*4df0*/  LEA.HI.X.SX32 R23, R232, R125.reuse, 0x1, P5 ;  /* 0x0000007de8177211 */ /* 0x080fe400028f0eff */
[----:B------:R-:W-:Y:S01]  /*4e00*/  LEA.HI.X.SX32 R5, R216, R125, 0x1, P2 ;  /* 0x0000007dd8057211 */ /* 0x000fe200010f0eff */
[----:B0-----:R-:W-:Y:S02]  /*4e10*/  IMAD R232, R238, 0xbe, RZ ;  /* 0x000000beeee87824 */ /* 0x001fe400078e02ff */
[----:B------:R-:W0:Y:S02]  /*4e20*/  LDC R238, c[0x0][0x268] ;  /* 0x00009a00ffee7b82 */ /* 0x000e240000000800 */
[----:B------:R-:W-:Y:S04]  /*4e30*/  STL.64 [R1+0x128], R4 ;  /* 0x0001280401007387 */ /* 0x000fe80000100a00 */
[----:B------:R-:W-:Y:S04]  /*4e40*/  STL.64 [R1+0x120], R24 ;  /* 0x0001201801007387 */ /* 0x000fe80000100a00 */
[----:B------:R1:W-:Y:S02]  /*4e50*/  STL.64 [R1+0x340], R22 ;  /* 0x0003401601007387 */ /* 0x0003e40000100a00 */
[----:B-1----:R-:W-:-:S02]  /*4e60*/  IADD3 R22, P5, R235, R124, RZ ;  /* 0x0000007ceb167210 */ /* 0x002fc40007fbe0ff */
[----:B------:R-:W1:Y:S01]  /*4e70*/  LDC R235, c[0x0][0x268] ;  /* 0x00009a00ffeb7b82 */ /* 0x000e620000000800 */
[----:B0-----:R-:W-:Y:S01]  /*4e80*/  IMAD R238, R238, 0x2f, RZ ;  /* 0x0000002feeee7824 */ /* 0x001fe200078e02ff */
[----:B------:R-:W-:-:S04]  /*4e90*/  IADD3 R24, P4, R224, R124, RZ ;  /* 0x0000007ce0187210 */ /* 0x000fc80007f9e0ff */
[----:B------:R-:W-:Y:S02]  /*4ea0*/  LEA.HI.X.SX32 R25, R238, R125, 0x1, P4 ;  /* 0x0000007dee197211 */ /* 0x000fe400020f0eff */
[----:B------:R-:W0:Y:S01]  /*4eb0*/  LDC R238, c[0x0][0x268] ;  /* 0x00009a00ffee7b82 */ /* 0x000e220000000800 */
[----:B------:R-:W-:Y:S01]  /*4ec0*/  IADD3 R4, P2, R230, R124, RZ ;  /* 0x0000007ce6047210 */ /* 0x000fe20007f5e0ff */
[----:B-1----:R-:W-:-:S05]  /*4ed0*/  IMAD R235, R235, 0x5d, RZ ;  /* 0x0000005debeb7824 */ /* 0x002fca00078e02ff */
[----:B------:R-:W-:Y:S02]  /*4ee0*/  LEA.HI.X.SX32 R5, R235, R125, 0x1, P2 ;  /* 0x0000007deb057211 */ /* 0x000fe400010f0eff */
[----:B------:R-:W1:Y:S01]  /*4ef0*/  LDC R235, c[0x0][0x268] ;  /* 0x00009a00ffeb7b82 */ /* 0x000e620000000800 */
[----:B0-----:R-:W-:-:S07]  /*4f00*/  IMAD R230, R238, 0x5f, RZ ;  /* 0x0000005feee67824 */ /* 0x001fce00078e02ff */
[----:B------:R-:W0:Y:S01]  /*4f10*/  LDC R238, c[0x0][0x268] ;  /* 0x00009a00ffee7b82 */ /* 0x000e220000000800 */
[----:B------:R-:W-:-:S04]  /*4f20*/  IADD3 R20, P6, R223, R124, RZ ;  /* 0x0000007cdf147210 */ /* 0x000fc80007fde0ff */
[-C--:B------:R-:W-:Y:S02]  /*4f30*/  LEA.HI.X.SX32 R21, R217, R125.reuse, 0x1, P6 ;  /* 0x0000007dd9157211 */ /* 0x080fe400030f0eff */
[----:B------:R-:W-:-:S03]  /*4f40*/  LEA.HI.X.SX32 R17, R223, R125, 0x1, P1 ;  /* 0x0000007ddf117211 */ /* 0x000fc600008f0eff */
[----:B------:R2:W-:Y:S01]  /*4f50*/  STL.64 [R1+0x288], R20 ;  /* 0x0002881401007387 */ /* 0x0005e20000100a00 */
[-C--:B------:R-:W-:Y:S02]  /*4f60*/  IADD3 R18, P3, R225, R124.reuse, RZ ;  /* 0x0000007ce1127210 */ /* 0x080fe40007f7e0ff */
[----:B------:R-:W-:Y:S01]  /*4f70*/  LEA.HI.X.SX32 R23, R224, R125, 0x1, P5 ;  /* 0x0000007de0177211 */ /* 0x000fe200028f0eff */
[----:B-1----:R-:W-:Y:S01]  /*4f80*/  IMAD R235, R235, 0x3, RZ ;  /* 0x00000003ebeb7824 */ /* 0x002fe200078e02ff */
[----:B------:R1:W-:Y:S01]  /*4f90*/  STL.64 [R1+0x118], R16 ;  /* 0x0001181001007387 */ /* 0x0003e20000100a00 */
[----:B--2---:R-:W-:-:S03]  /*4fa0*/  IADD3 R20, P6, R232, R124, RZ ;  /* 0x0000007ce8147210 */ /* 0x004fc60007fde0ff */
[----:B------:R2:W-:Y:S01]  /*4fb0*/  STL.64 [R1+0x110], R4 ;  /* 0x0001100401007387 */ /* 0x0005e20000100a00 */
[-C--:B------:R-:W-:Y:S01]  /*4fc0*/  LEA.HI.X.SX32 R19, R235, R125.reuse, 0x1, P3 ;  /* 0x0000007deb137211 */ /* 0x080fe200018f0eff */
[----:B0-----:R-:W-:Y:S01]  /*4fd0*/  IMAD R238, R238, 0xc2, RZ ;  /* 0x000000c2eeee7824 */ /* 0x001fe200078e02ff */
[----:B------:R-:W-:Y:S01]  /*4fe0*/  LEA.HI.X.SX32 R21, R230, R125, 0x1, P6 ;  /* 0x0000007de6157211 */ /* 0x000fe200030f0eff */
[----:B------:R-:W0:Y:S01]  /*4ff0*/  LDC R235, c[0x0][0x268] ;  /* 0x00009a00ffeb7b82 */ /* 0x000e220000000800 */
[----:B------:R-:W-:Y:S04]  /*5000*/  STL.64 [R1+0x280], R24 ;  /* 0x0002801801007387 */ /* 0x000fe80000100a00 */
[----:B------:R-:W-:Y:S01]  /*5010*/  STL.64 [R1+0x108], R22 ;  /* 0x0001081601007387 */ /* 0x000fe20000100a00 */
[----:B-1----:R-:W-:-:S02]  /*5020*/  IADD3 R16, P1, R226, R124, RZ ;  /* 0x0000007ce2107210 */ /* 0x002fc40007f3e0ff */
[-C--:B--2---:R-:W-:Y:S01]  /*5030*/  IADD3 R4, P2, R227, R124.reuse, RZ ;  /* 0x0000007ce3047210 */ /* 0x084fe20007f5e0ff */
[----:B------:R-:W-:Y:S01]  /*5040*/  STL.64 [R1+0x100], R20 ;  /* 0x0001001401007387 */ /* 0x000fe20000100a00 */
[----:B------:R-:W1:Y:S03]  /*5050*/  LDC R232, c[0x0][0x268] ;  /* 0x00009a00ffe87b82 */ /* 0x000e660000000800 */
[----:B------:R2:W-:Y:S05]  /*5060*/  STL.64 [R1+0x3e0], R18 ;  /* 0x0003e01201007387 */ /* 0x0005ea0000100a00 */
[----:B------:R-:W3:Y:S01]  /*5070*/  LDC R230, c[0x0][0x268] ;  /* 0x00009a00ffe67b82 */ /* 0x000ee20000000800 */
[----:B--2---:R-:W-:-:S07]  /*5080*/  IADD3 R18, P3, R238, R124, RZ ;  /* 0x0000007cee127210 */ /* 0x004fce0007f7e0ff */
[----:B------:R-:W2:Y:S01]  /*5090*/  LDC R238, c[0x0][0x268] ;  /* 0x00009a00ffee7b82 */ /* 0x000ea20000000800 */
[-C--:B------:R-:W-:Y:S01]  /*50a0*/  LEA.HI.X.SX32 R17, R225, R125.reuse, 0x1, P1 ;  /* 0x0000007de1117211 */ /* 0x080fe200008f0eff */
[----:B0-----:R-:W-:Y:S01]  /*50b0*/  IMAD R235, R235, 0xc4, RZ ;  /* 0x000000c4ebeb7824 */ /* 0x001fe200078e02ff */
[-C--:B------:R-:W-:Y:S02]  /*50c0*/  LEA.HI.X.SX32 R5, R226, R125.reuse, 0x1, P2 ;  /* 0x0000007de2057211 */ /* 0x080fe400010f0eff */
[-C--:B------:R-:W-:Y:S01]  /*50d0*/  IADD3 R24, P4, R228, R124.reuse, RZ ;  /* 0x0000007ce4187210 */ /* 0x080fe20007f9e0ff */
[----:B------:R-:W-:Y:S03]  /*50e0*/  STL.64 [R1+0x3c8], R16 ;  /* 0x0003c81001007387 */ /* 0x000fe60000100a00 */
[----:B------:R-:W-:Y:S01]  /*50f0*/  LEA.HI.X.SX32 R25, R227, R125, 0x1, P4 ;  /* 0x0000007de3197211 */ /* 0x000fe200020f0eff */
[----:B------:R0:W-:Y:S04]  /*5100*/  STL.64 [R1+0x398], R4 ;  /* 0x0003980401007387 */ /* 0x0001e80000100a00 */
[----:B------:R4:W-:Y:S01]  /*5110*/  STL.64 [R1+0x338], R24 ;  /* 0x0003381801007387 */ /* 0x0009e20000100a00 */
[-C--:B0-----:R-:W-:Y:S01]  /*5120*/  IADD3 R4, P2, R235, R124.reuse, RZ ;  /* 0x0000007ceb047210 */ /* 0x081fe20007f5e0ff */
[----:B--2---:R-:W-:Y:S01]  /*5130*/  IMAD R238, R238, 0xc6, RZ ;  /* 0x000000c6eeee7824 */ /* 0x004fe200078e02ff */
[----:B------:R-:W0:Y:S04]  /*5140*/  LDC R235, c[0x0][0x268] ;  /* 0x00009a00ffeb7b82 */ /* 0x000e280000000800 */
[----:B----4-:R-:W-:-:S04]  /*5150*/  IADD3 R24, P4, R238, R124, RZ ;  /* 0x0000007cee187210 */ /* 0x010fc80007f9e0ff */
[----:B------:R-:W2:Y:S01]  /*5160*/  LDC R238, c[0x0][0x268] ;  /* 0x00009a00ffee7b82 */ /* 0x000ea20000000800 */
[----:B-1----:R-:W-:Y:S01]  /*5170*/  IMAD R232, R232, 0xc0, RZ ;  /* 0x000000c0e8e87824 */ /* 0x002fe200078e02ff */
[-C--:B------:R-:W-:Y:S01]  /*5180*/  IADD3 R22, P5, R229, R124.reuse, RZ ;  /* 0x0000007ce5167210 */ /* 0x080fe20007fbe0ff */
[----:B---3--:R-:W-:Y:S01]  /*5190*/  IMAD R230, R230, 0x61, RZ ;  /* 0x00000061e6e67824 */ /* 0x008fe200078e02ff */
[-C--:B------:R-:W-:Y:S02]  /*51a0*/  IADD3 R16, P1, R231, R124.reuse, RZ ;  /* 0x0000007ce7107210 */ /* 0x080fe40007f3e0ff */
[----:B------:R-:W-:Y:S02]  /*51b0*/  IADD3 R20, P6, R232, R124, RZ ;  /* 0x0000007ce8147210 */ /* 0x000fe40007fde0ff */
[-C--:B------:R-:W-:Y:S01]  /*51c0*/  LEA.HI.X.SX32 R23, R228, R125.reuse, 0x1, P5 ;  /* 0x0000007de4177211 */ /* 0x080fe200028f0eff */
[----:B------:R-:W1:Y:S01]  /*51d0*/  LDC R232, c[0x0][0x268] ;  /* 0x00009a00ffe87b82 */ /* 0x000e620000000800 */
[----:B------:R-:W-:-:S02]  /*51e0*/  LEA.HI.X.SX32 R21, R229, R125, 0x1, P6 ;  /* 0x0000007de5157211 */ /* 0x000fc400030f0eff */
[-C--:B------:R-:W-:Y:S01]  /*51f0*/  LEA.HI.X.SX32 R19, R230, R125.reuse, 0x1, P3 ;  /* 0x0000007de6137211 */ /* 0x080fe200018f0eff */
[----:B0-----:R-:W-:Y:S01]  /*5200*/  IMAD R235, R235, 0x31, RZ ;  /* 0x00000031ebeb7824 */ /* 0x001fe200078e02ff */
[----:B------:R-:W-:Y:S04]  /*5210*/  STL.64 [R1+0x278], R22 ;  /* 0x0002781601007387 */ /* 0x000fe80000100a00 */
[----:B------:R-:W-:Y:S01]  /*5220*/  LEA.HI.X.SX32 R17, R235, R125, 0x1, P1 ;  /* 0x0000007deb117211 */ /* 0x000fe200008f0eff */
[----:B------:R-:W-:Y:S01]  /*5230*/  STL.64 [R1+0xf8], R20 ;  /* 0x0000f81401007387 */ /* 0x000fe20000100a00 */
[----:B------:R-:W0:Y:S01]  /*5240*/  LDC R235, c[0x0][0x268] ;  /* 0x00009a00ffeb7b82 */ /* 0x000e220000000800 */
[----:B--2---:R-:W-:Y:S02]  /*5250*/  IMAD R238, R238, 0xca, RZ ;  /* 0x000000caeeee7824 */ /* 0x004fe400078e02ff */
[----:B------:R-:W-:Y:S04]  /*5260*/  STL.64 [R1+0xf0], R18 ;  /* 0x0000f01201007387 */ /* 0x000fe80000100a00 */
[----:B------:R2:W-:Y:S02]  /*5270*/  STL.64 [R1+0x270], R16 ;  /* 0x0002701001007387 */ /* 0x0005e40000100a00 */
[----:B--2---:R-:W-:-:S02]  /*5280*/  IADD3 R16, P1, R238, R124, RZ ;  /* 0x0000007cee107210 */ /* 0x004fc40007f3e0ff */
[----:B------:R-:W2:Y:S01]  /*5290*/  LDC R238, c[0x0][0x268] ;  /* 0x00009a00ffee7b82 */ /* 0x000ea20000000800 */
[----:B------:R-:W-:Y:S01]  /*52a0*/  IADD3 R22, P5, R233, R124, RZ ;  /* 0x0000007ce9167210 */ /* 0x000fe20007fbe0ff */
[----:B0-----:R-:W-:-:S06]  /*52b0*/  IMAD R230, R235, 0x63, RZ ;  /* 0x00000063ebe67824 */ /* 0x001fcc00078e02ff */
[----:B------:R-:W0:Y:S01]  /*52c0*/  LDC R235, c[0x0][0x268] ;  /* 0x00009a00ffeb7b82 */ /* 0x000e220000000800 */
[----:B-1----:R-:W-:Y:S02]  /*52d0*/  IMAD R232, R232, 0xc8, RZ ;  /* 0x000000c8e8e87824 */ /* 0x002fe400078e02ff */
[----:B--2---:R-:W-:-:S05]  /*52e0*/  IMAD R238, R238, 0x19, RZ ;  /* 0x00000019eeee7824 */ /* 0x004fca00078e02ff */
[-C--:B------:R-:W-:Y:S02]  /*52f0*/  LEA.HI.X.SX32 R23, R238, R125.reuse, 0x1, P5 ;  /* 0x0000007dee177211 */ /* 0x080fe400028f0eff */
[----:B------:R-:W1:Y:S01]  /*5300*/  LDC R238, c[0x0][0x268] ;  /* 0x00009a00ffee7b82 */ /* 0x000e620000000800 */
[----:B------:R-:W-:Y:S02]  /*5310*/  IADD3 R18, P3, R232, R124, RZ ;  /* 0x0000007ce8127210 */ /* 0x000fe40007f7e0ff */
[-C--:B------:R-:W-:Y:S02]  /*5320*/  LEA.HI.X.SX32 R5, R231, R125.reuse, 0x1, P2 ;  /* 0x0000007de7057211 */ /* 0x080fe400010f0eff */
[----:B------:R-:W-:-:S03]  /*5330*/  LEA.HI.X.SX32 R25, R230, R125, 0x1, P4 ;  /* 0x0000007de6197211 */ /* 0x000fc600020f0eff */
[----:B------:R-:W2:Y:S01]  /*5340*/  LDC R232, c[0x0][0x268] ;  /* 0x00009a00ffe87b82 */ /* 0x000ea20000000800 */
[----:B0-----:R-:W-:Y:S01]  /*5350*/  IMAD R235, R235, 0xce, RZ ;  /* 0x000000ceebeb7824 */ /* 0x001fe200078e02ff */
[----:B------:R-:W-:Y:S04]  /*5360*/  STL.64 [R1+0xe8], R4 ;  /* 0x0000e80401007387 */ /* 0x000fe80000100a00 */
[----:B------:R-:W-:Y:S01]  /*5370*/  STL.64 [R1+0xe0], R24 ;  /* 0x0000e01801007387 */ /* 0x000fe20000100a00 */
[-C--:B------:R-:W-:Y:S01]  /*5380*/  IADD3 R20, P6, R234, R124.reuse, RZ ;  /* 0x0000007cea147210 */ /* 0x080fe20007fde0ff */
[----:B------:R-:W0:Y:S02]  /*5390*/  LDC R230, c[0x0][0x268] ;  /* 0x00009a00ffe67b82 */ /* 0x000e240000000800 */
[----:B------:R3:W-:Y:S02]  /*53a0*/  STL.64 [R1+0x330], R22 ;  /* 0x0003301601007387 */ /* 0x0007e40000100a00 */
[----:B---3--:R-:W-:Y:S01]  /*53b0*/  IADD3 R22, P5, R235, R124, RZ ;  /* 0x0000007ceb167210 */ /* 0x008fe20007fbe0ff */
[----:B-1----:R-:W-:-:S03]  /*53c0*/  IMAD R235, R238, 0x65, RZ ;  /* 0x00000065eeeb7824 */ /* 0x002fc600078e02ff */
[----:B------:R-:W1:Y:S01]  /*53d0*/  LDC R238, c[0x0][0x268] ;  /* 0x00009a00ffee7b82 */ /* 0x000e620000000800 */
[----:B--2---:R-:W-:-:S05]  /*53e0*/  IMAD R232, R232, 0xcc, RZ ;  /* 0x000000cce8e87824 */ /* 0x004fca00078e02ff */
[-C--:B------:R-:W-:Y:S02]  /*53f0*/  IADD3 R24, P4, R232, R124.reuse, RZ ;  /* 0x0000007ce8187210 */ /* 0x080fe40007f9e0ff */
[----:B------:R-:W2:Y:S01]  /*5400*/  LDC R232, c[0x0][0x268] ;  /* 0x00009a00ffe87b82 */ /* 0x000ea20000000800 */
[----:B------:R-:W-:Y:S02]  /*5410*/  LEA.HI.X.SX32 R17, R235, R125, 0x1, P1 ;  /* 0x0000007deb117211 */ /* 0x000fe400008f0eff */
[----:B------:R-:W-:-:S05]  /*5420*/  IADD3 R4, P2, R236, R124, RZ ;  /* 0x0000007cec047210 */ /* 0x000fca0007f5e0ff */
[----:B------:R-:W3:Y:S01]  /*5430*/  LDC R235, c[0x0][0x268] ;  /* 0x00009a00ffeb7b82 */ /* 0x000ee20000000800 */
[----:B-1----:R-:W-:-:S05]  /*5440*/  IMAD R238, R238, 0x33, RZ ;  /* 0x00000033eeee7824 */ /* 0x002fca00078e02ff */
[-C--:B------:R-:W-:Y:S02]  /*5450*/  LEA.HI.X.SX32 R5, R238, R125.reuse, 0x1, P2 ;  /* 0x0000007dee057211 */ /* 0x080fe400010f0eff */
[----:B------:R-:W1:Y:S01]  /*5460*/  LDC R238, c[0x0][0x268] ;  /* 0x00009a00ffee7b82 */ /* 0x000e620000000800 */
[-C--:B------:R-:W-:Y:S02]  /*5470*/  LEA.HI.X.SX32 R21, R233, R125.reuse, 0x1, P6 ;  /* 0x0000007de9157211 */ /* 0x080fe400030f0eff */
[-C--:B------:R-:W-:Y:S01]  /*5480*/  LEA.HI.X.SX32 R19, R234, R125.reuse, 0x1, P3 ;  /* 0x0000007dea137211 */ /* 0x080fe200018f0eff */
[----:B--2---:R-:W-:Y:S02]  /*5490*/  IMAD R232, R232, 0xd0, RZ ;  /* 0x000000d0e8e87824 */ /* 0x004fe400078e02ff */
[----:B------:R-:W-:Y:S01]  /*54a0*/  STL.64 [R1+0x268], R20 ;  /* 0x0002681401007387 */ /* 0x000fe20000100a00 */
[----:B------:R-:W-:-:S03]  /*54b0*/  LEA.HI.X.SX32 R25, R236, R125, 0x1, P4 ;  /* 0x0000007dec197211 */ /* 0x000fc600020f0eff */
[----:B------:R-:W-:Y:S01]  /*54c0*/  STL.64 [R1+0xd8], R18 ;  /* 0x0000d81201007387 */ /* 0x000fe20000100a00 */
[----:B---3--:R-:W-:-:S03]  /*54d0*/  IMAD R235, R235, 0xd2, RZ ;  /* 0x000000d2ebeb7824 */ /* 0x008fc600078e02ff */
[----:B------:R-:W-:Y:S04]  /*54e0*/  STL.64 [R1+0xd0], R16 ;  /* 0x0000d01001007387 */ /* 0x000fe80000100a00 */
[----:B------:R2:W-:Y:S04]  /*54f0*/  STL.64 [R1+0x260], R4 ;  /* 0x0002600401007387 */ /* 0x0005e80000100a00 */
[----:B------:R3:W-:Y:S01]  /*5500*/  STL.64 [R1+0xc8], R24 ;  /* 0x0000c81801007387 */ /* 0x0007e20000100a00 */
[-C--:B--2---:R-:W-:Y:S02]  /*5510*/  IADD3 R4, P2, R232, R124.reuse, RZ ;  /* 0x0000007ce8047210 */ /* 0x084fe40007f5e0ff */
[----:B------:R-:W2:Y:S01]  /*5520*/  LDC R232, c[0x0][0x268] ;  /* 0x00009a00ffe87b82 */ /* 0x000ea20000000800 */
[----:B-1----:R-:W-:Y:S01]  /*5530*/  IMAD R238, R238, 0x67, RZ ;  /* 0x00000067eeee7824 */ /* 0x002fe200078e02ff */
[----:B---3--:R-:W-:-:S06]  /*5540*/  IADD3 R24, P4, R235, R124, RZ ;  /* 0x0000007ceb187210 */ /* 0x008fcc0007f9e0ff */
[----:B------:R-:W1:Y:S01]  /*5550*/  LDC R235, c[0x0][0x268] ;  /* 0x00009a00ffeb7b82 */ /* 0x000e620000000800 */
[----:B------:R-:W-:-:S07]  /*5560*/  LEA.HI.X.SX32 R23, R238, R125, 0x1, P5 ;  /* 0x0000007dee177211 */ /* 0x000fce00028f0eff */
[----:B------:R-:W3:Y:S01]  /*5570*/  LDC R238, c[0x0][0x268] ;  /* 0x00009a00ffee7b82 */ /* 0x000ee20000000800 */
[-C--:B------:R-:W-:Y:S01]  /*5580*/  IADD3 R20, P6, R237, R124.reuse, RZ ;  /* 0x0000007ced147210 */ /* 0x080fe20007fde0ff */
[----:B--2---:R-:W-:Y:S01]  /*5590*/  IMAD R232, R232, 0xd, RZ ;  /* 0x0000000de8e87824 */ /* 0x004fe200078e02ff */
[----:B------:R-:W-:-:S04]  /*55a0*/  IADD3 R18, P3, R239, R124, RZ ;  /* 0x0000007cef127210 */ /* 0x000fc80007f7e0ff */
[-C--:B------:R-:W-:Y:S01]  /*55b0*/  LEA.HI.X.SX32 R21, R232, R125.reuse, 0x1, P6 ;  /* 0x0000007de8157211 */ /* 0x080fe200030f0eff */
[----:B-1----:R-:W-:Y:S01]  /*55c0*/  IMAD R235, R235, 0xd4, RZ ;  /* 0x000000d4ebeb7824 */ /* 0x002fe200078e02ff */
[----:B------:R-:W-:Y:S01]  /*55d0*/  STL.64 [R1+0xc0], R22 ;  /* 0x0000c01601007387 */ /* 0x000fe20000100a00 */
[-C--:B------:R-:W-:Y:S01]  /*55e0*/  LEA.HI.X.SX32 R19, R237, R125.reuse, 0x1, P3 ;  /* 0x0000007ded137211 */ /* 0x080fe200018f0eff */
[----:B0-----:R-:W-:Y:S01]  /*55f0*/  IMAD R230, R230, 0x69, RZ ;  /* 0x00000069e6e67824 */ /* 0x001fe200078e02ff */
[CC--:B------:R-:W-:Y:S01]  /*5600*/  IADD3 R16, P1, R241.reuse, R124.reuse, RZ ;  /* 0x0000007cf1107210 */ /* 0x0c0fe20007f3e0ff */
[----:B------:R0:W-:Y:S01]  /*5610*/  STL.64 [R1+0x390], R20 ;  /* 0x0003901401007387 */ /* 0x0001e20000100a00 */
[----:B------:R-:W-:Y:S01]  /*5620*/  LEA.HI.X.SX32 R5, R241, R125, 0x1, P2 ;  /* 0x0000007df1057211 */ /* 0x000fe200010f0eff */
[----:B------:R-:W1:Y:S01]  /*5630*/  LDC R232, c[0x0][0x268] ;  /* 0x00009a00ffe87b82 */ /* 0x000e620000000800 */
[----:B---3--:R-:W-:Y:S01]  /*5640*/  IMAD R238, R238, 0xd6, RZ ;  /* 0x000000d6eeee7824 */ /* 0x008fe200078e02ff */
[----:B------:R2:W-:Y:S01]  /*5650*/  STL.64 [R1+0x328], R18 ;  /* 0x0003281201007387 */ /* 0x0005e20000100a00 */
[----:B0-----:R-:W-:-:S05]  /*5660*/  IADD3 R20, P6, R235, R124, RZ ;  /* 0x0000007ceb147210 */ /* 0x001fca0007fde0ff */
[----:B------:R-:W0:Y:S01]  /*5670*/  LDC R235, c[0x0][0x268] ;  /* 0x00009a00ffeb7b82 */ /* 0x000e220000000800 */
[----:B--2---:R-:W-:-:S07]  /*5680*/  IADD3 R18, P3, R238, R124, RZ ;  /* 0x0000007cee127210 */ /* 0x004fce0007f7e0ff */
[----:B------:R-:W2:Y:S01]  /*5690*/  LDC R238, c[0x0][0x268] ;  /* 0x00009a00ffee7b82 */ /* 0x000ea20000000800 */
[----:B------:R-:W-:Y:S02]  /*56a0*/  IADD3 R22, P5, R242, R124, RZ ;  /* 0x0000007cf2167210 */ /* 0x000fe40007fbe0ff */
[-C--:B------:R-:W-:Y:S02]  /*56b0*/  LEA.HI.X.SX32 R17, R239, R125.reuse, 0x1, P1 ;  /* 0x0000007def117211 */ /* 0x080fe400008f0eff */
[----:B------:R-:W-:-:S03]  /*56c0*/  LEA.HI.X.SX32 R25, R230, R125, 0x1, P4 ;  /* 0x0000007de6197211 */ /* 0x000fc600020f0eff */
[----:B------:R-:W3:Y:S01]  /*56d0*/  LDC R230, c[0x0][0x268] ;  /* 0x00009a00ffe67b82 */ /* 0x000ee20000000800 */
[----:B------:R-:W-:Y:S01]  /*56e0*/  STL.64 [R1+0x258], R16 ;  /* 0x0002581001007387 */ /* 0x000fe20000100a00 */
[----:B0-----:R-:W-:-:S03]  /*56f0*/  IMAD R235, R235, 0x35, RZ ;  /* 0x00000035ebeb7824 */ /* 0x001fc600078e02ff */
[----:B------:R-:W-:Y:S02]  /*5700*/  STL.64 [R1+0xb8], R4 ;  /* 0x0000b80401007387 */ /* 0x000fe40000100a00 */
[----:B------:R-:W-:Y:S02]  /*5710*/  LEA.HI.X.SX32 R23, R235, R125, 0x1, P5 ;  /* 0x0000007deb177211 */ /* 0x000fe400028f0eff */
[----:B------:R-:W0:Y:S01]  /*5720*/  LDC R235, c[0x0][0x268] ;  /* 0x00009a00ffeb7b82 */ /* 0x000e220000000800 */
[----:B--2---:R-:W-:Y:S01]  /*5730*/  IMAD R238, R238, 0xda, RZ ;  /* 0x000000daeeee7824 */ /* 0x004fe200078e02ff */
[----:B------:R-:W-:Y:S04]  /*5740*/  STL.64 [R1+0xb0], R24 ;  /* 0x0000b01801007387 */ /* 0x000fe80000100a00 */
[----:B------:R2:W-:Y:S02]  /*5750*/  STL.64 [R1+0x250], R22 ;  /* 0x0002501601007387 */ /* 0x0005e40000100a00 */
[----:B--2---:R-:W-:-:S02]  /*5760*/  IADD3 R22, P5, R238, R124, RZ ;  /* 0x0000007cee167210 */ /* 0x004fc40007fbe0ff */
[----:B------:R-:W2:Y:S01]  /*5770*/  LDC R238, c[0x0][0x268] ;  /* 0x00009a00ffee7b82 */ /* 0x000ea20000000800 */
[----:B-1----:R-:W-:Y:S02]  /*5780*/  IMAD R232, R232, 0xd8, RZ ;  /* 0x000000d8e8e87824 */ /* 0x002fe400078e02ff */
[----:B---3--:R-:W-:Y:S01]  /*5790*/  IMAD R230, R230, 0x6b, RZ ;  /* 0x0000006be6e67824 */ /* 0x008fe200078e02ff */
[-C--:B------:R-:W-:Y:S01]  /*57a0*/  IADD3 R16, P1, R243, R124.reuse, RZ ;  /* 0x0000007cf3107210 */ /* 0x080fe20007f3e0ff */
[----:B0-----:R-:W-:Y:S01]  /*57b0*/  IMAD R235, R235, 0x1b, RZ ;  /* 0x0000001bebeb7824 */ /* 0x001fe200078e02ff */
[-C--:B------:R-:W-:Y:S02]  /*57c0*/  LEA.HI.X.SX32 R21, R242, R125.reuse, 0x1, P6 ;  /* 0x0000007df2157211 */ /* 0x080fe400030f0eff */
[-C--:B------:R-:W-:Y:S02]  /*57d0*/  IADD3 R24, P4, R232, R124.reuse, RZ ;  /* 0x0000007ce8187210 */ /* 0x080fe40007f9e0ff */
[-C--:B------:R-:W-:Y:S01]  /*57e0*/  LEA.HI.X.SX32 R19, R230, R125.reuse, 0x1, P3 ;  /* 0x0000007de6137211 */ /* 0x080fe200018f0eff */
[----:B------:R-:W0:Y:S01]  /*57f0*/  LDC R232, c[0x0][0x268] ;  /* 0x00009a00ffe87b82 */ /* 0x000e220000000800 */
[----:B------:R-:W-:Y:S01]  /*5800*/  LEA.HI.X.SX32 R17, R235, R125, 0x1, P1 ;  /* 0x0000007deb117211 */ /* 0x000fe200008f0eff */
[----:B------:R-:W-:Y:S04]  /*5810*/  STL.64 [R1+0xa8], R20 ;  /* 0x0000a81401007387 */ /* 0x000fe80000100a00 */
[----:B------:R-:W-:Y:S02]  /*5820*/  STL.64 [R1+0xa0], R18 ;  /* 0x0000a01201007387 */ /* 0x000fe40000100a00 */
[----:B------:R-:W1:Y:S01]  /*5830*/  LDC R235, c[0x0][0x268] ;  /* 0x00009a00ffeb7b82 */ /* 0x000e620000000800 */
[----:B--2---:R-:W-:Y:S01]  /*5840*/  IMAD R238, R238, 0xde, RZ ;  /* 0x000000deeeee7824 */ /* 0x004fe200078e02ff */
[----:B------:R2:W-:Y:S04]  /*5850*/  STL.64 [R1+0x320], R16 ;  /* 0x0003201001007387 */ /* 0x0005e80000100a00 */
[----:B--2---:R-:W-:-:S02]  /*5860*/  IADD3 R16, P1, R238, R124, RZ ;  /* 0x0000007cee107210 */ /* 0x004fc40007f3e0ff */
[----:B------:R-:W2:Y:S01]  /*5870*/  LDC R238, c[0x0][0x268] ;  /* 0x00009a00ffee7b82 */ /* 0x000ea20000000800 */
[----:B0-----:R-:W-:-:S05]  /*5880*/  IMAD R232, R232, 0xdc, RZ ;  /* 0x000000dce8e87824 */ /* 0x001fca00078e02ff */
[-C--:B------:R-:W-:Y:S01]  /*5890*/  IADD3 R18, P3, R232, R124.reuse, RZ ;  /* 0x0000007ce8127210 */ /* 0x080fe20007f7e0ff */
[----:B-1----:R-:W-:Y:S01]  /*58a0*/  IMAD R232, R235, 0x6d, RZ ;  /* 0x0000006debe87824 */ /* 0x002fe200078e02ff */
[-C--:B------:R-:W-:Y:S01]  /*58b0*/  IADD3 R4, P2, R244, R124.reuse, RZ ;  /* 0x0000007cf4047210 */ /* 0x080fe20007f5e0ff */
[----:B--2---:R-:W-:Y:S02]  /*58c0*/  IMAD R235, R238, 0x37, RZ ;  /* 0x00000037eeeb7824 */ /* 0x004fe400078e02ff */
[----:B------:R-:W0:Y:S01]  /*58d0*/  LDC R238, c[0x0][0x268] ;  /* 0x00009a00ffee7b82 */ /* 0x000e220000000800 */
[----:B------:R-:W-:Y:S02]  /*58e0*/  IADD3 R20, P6, R245, R124, RZ ;  /* 0x0000007cf5147210 */ /* 0x000fe40007fde0ff */
[-C--:B------:R-:W-:Y:S02]  /*58f0*/  LEA.HI.X.SX32 R5, R243, R125.reuse, 0x1, P2 ;  /* 0x0000007df3057211 */ /* 0x080fe400010f0eff */
[----:B------:R-:W-:-:S02]  /*5900*/  LEA.HI.X.SX32 R25, R244, R125, 0x1, P4 ;  /* 0x0000007df4197211 */ /* 0x000fc400020f0eff */
[-C--:B------:R-:W-:Y:S02]  /*5910*/  LEA.HI.X.SX32 R23, R232, R125.reuse, 0x1, P5 ;  /* 0x0000007de8177211 */ /* 0x080fe400028f0eff */
[-C--:B------:R-:W-:Y:S01]  /*5920*/  LEA.HI.X.SX32 R21, R235, R125.reuse, 0x1, P6 ;  /* 0x0000007deb157211 */ /* 0x080fe200030f0eff */
[----:B------:R-:W-:Y:S01]  /*5930*/  STL.64 [R1+0x248], R4 ;  /* 0x0002480401007387 */ /* 0x000fe20000100a00 */
[----:B------:R-:W-:Y:S01]  /*5940*/  LEA.HI.X.SX32 R19, R245, R125, 0x1, P3 ;  /* 0x0000007df5137211 */ /* 0x000fe200018f0eff */
[----:B------:R-:W1:Y:S02]  /*5950*/  LDC R235, c[0x0][0x268] ;  /* 0x00009a00ffeb7b82 */ /* 0x000e640000000800 */
[----:B------:R-:W-:Y:S04]  /*5960*/  STL.64 [R1+0x98], R24 ;  /* 0x0000981801007387 */ /* 0x000fe80000100a00 */
[----:B------:R-:W-:Y:S02]  /*5970*/  STL.64 [R1+0x90], R22 ;  /* 0x0000901601007387 */ /* 0x000fe40000100a00 */
[----:B------:R-:W2:Y:S01]  /*5980*/  LDC R232, c[0x0][0x268] ;  /* 0x00009a00ffe87b82 */ /* 0x000ea20000000800 */
[----:B0-----:R-:W-:Y:S01]  /*5990*/  IMAD R238, R238, 0xe0, RZ ;  /* 0x000000e0eeee7824 */ /* 0x001fe200078e02ff */
[----:B------:R-:W-:Y:S04]  /*59a0*/  STL.64 [R1+0x240], R20 ;  /* 0x0002401401007387 */ /* 0x000fe80000100a00 */
[----:B------:R0:W-:Y:S02]  /*59b0*/  STL.64 [R1+0x88], R18 ;  /* 0x0000881201007387 */ /* 0x0001e40000100a00 */
[----:B0-----:R-:W-:-:S02]  /*59c0*/  IADD3 R18, P3, R238, R124, RZ ;  /* 0x0000007cee127210 */ /* 0x001fc40007f7e0ff */
[----:B------:R-:W0:Y:S01]  /*59d0*/  LDC R238, c[0x0][0x268] ;  /* 0x00009a00ffee7b82 */ /* 0x000e220000000800 */
[----:B-1----:R-:W-:Y:S02]  /*59e0*/  IMAD R230, R235, 0x72, RZ ;  /* 0x00000072ebe67824 */ /* 0x002fe400078e02ff */
[----:B--2---:R-:W-:-:S05]  /*59f0*/  IMAD R222, R232, 0x6f, RZ ;  /* 0x0000006fe8de7824 */ /* 0x004fca00078e02ff */
[----:B------:R-:W1:Y:S01]  /*5a00*/  LDC R235, c[0x0][0x268] ;  /* 0x00009a00ffeb7b82 */ /* 0x000e620000000800 */
[----:B0-----:R-:W-:-:S07]  /*5a10*/  IMAD R232, R238, 0xe2, RZ ;  /* 0x000000e2eee87824 */ /* 0x001fce00078e02ff */
[----:B------:R-:W0:Y:S01]  /*5a20*/  LDC R238, c[0x0][0x268] ;  /* 0x00009a00ffee7b82 */ /* 0x000e220000000800 */
[----:B------:R-:W-:Y:S01]  /*5a30*/  IADD3 R4, P2, R246, R124, RZ ;  /* 0x0000007cf6047210 */ /* 0x000fe20007f5e0ff */
[----:B-1----:R-:W-:-:S05]  /*5a40*/  IMAD R235, R235, 0x7, RZ ;  /* 0x00000007ebeb7824 */ /* 0x002fca00078e02ff */
[-C--:B------:R-:W-:Y:S01]  /*5a50*/  LEA.HI.X.SX32 R5, R235, R125.reuse, 0x1, P2 ;  /* 0x0000007deb057211 */ /* 0x080fe200010f0eff */
[----:B0-----:R-:W-:Y:S02]  /*5a60*/  IMAD R235, R238, 0xe4, RZ ;  /* 0x000000e4eeeb7824 */ /* 0x001fe400078e02ff */
[----:B------:R-:W0:Y:S01]  /*5a70*/  LDC R238, c[0x0][0x268] ;  /* 0x00009a00ffee7b82 */ /* 0x000e220000000800 */
[-C--:B------:R-:W-:Y:S02]  /*5a80*/  IADD3 R24, P4, R247, R124.reuse, RZ ;  /* 0x0000007cf7187210 */ /* 0x080fe40007f9e0ff */
[----:B------:R-:W-:Y:S02]  /*5a90*/  IADD3 R22, P5, R248, R124, RZ ;  /* 0x0000007cf8167210 */ /* 0x000fe40007fbe0ff */
[-C--:B------:R-:W-:Y:S02]  /*5aa0*/  LEA.HI.X.SX32 R17, R222, R125.reuse, 0x1, P1 ;  /* 0x0000007dde117211 */ /* 0x080fe400008f0eff */
[----:B------:R-:W-:-:S02]  /*5ab0*/  LEA.HI.X.SX32 R25, R246, R125, 0x1, P4 ;  /* 0x0000007df6197211 */ /* 0x000fc400020f0eff */
[----:B------:R-:W-:Y:S01]  /*5ac0*/  LEA.HI.X.SX32 R23, R247, R125, 0x1, P5 ;  /* 0x0000007df7177211 */ /* 0x000fe200028f0eff */
[----:B------:R-:W-:Y:S04]  /*5ad0*/  STL.64 [R1+0x80], R16 ;  /* 0x0000801001007387 */ /* 0x000fe80000100a00 */
[----:B------:R-:W-:Y:S04]  /*5ae0*/  STL.64 [R1+0x3c0], R4 ;  /* 0x0003c00401007387 */ /* 0x000fe80000100a00 */
[----:B------:R-:W-:Y:S01]  /*5af0*/  STL.64 [R1+0x388], R24 ;  /* 0x0003881801007387 */ /* 0x000fe20000100a00 */
[----:B0-----:R-:W-:-:S03]  /*5b00*/  IMAD R238, R238, 0xe6, RZ ;  /* 0x000000e6eeee7824 */ /* 0x001fc600078e02ff */
[----:B------:R0:W-:Y:S02]  /*5b10*/  STL.64 [R1+0x318], R22 ;  /* 0x0003181601007387 */ /* 0x0001e40000100a00 */
[----:B0-----:R-:W-:Y:S02]  /*5b20*/  IADD3 R22, P5, R238, R124, RZ ;  /* 0x0000007cee167210 */ /* 0x001fe40007fbe0ff */
[----:B------:R-:W0:Y:S02]  /*5b30*/  LDC R238, c[0x0][0x268] ;  /* 0x00009a00ffee7b82 */ /* 0x000e240000000800 */
[----:B0-----:R-:W-:-:S06]  /*5b40*/  IMAD R222, R238, 0x71, RZ ;  /* 0x00000071eede7824 */ /* 0x001fcc00078e02ff */
[----:B------:R-:W0:Y:S01]  /*5b50*/  LDC R238, c[0x0][0x268] ;  /* 0x00009a00ffee7b82 */ /* 0x000e220000000800 */
[CC--:B------:R-:W-:Y:S02]  /*5b60*/  IADD3 R20, P6, R251.reuse, R124.reuse, RZ ;  /* 0x0000007cfb147210 */ /* 0x0c0fe40007fde0ff */
[-C--:B------:R-:W-:Y:S02]  /*5b70*/  IADD3 R16, P1, R232, R124.reuse, RZ ;  /* 0x0000007ce8107210 */ /* 0x080fe40007f3e0ff */
[-C--:B------:R-:W-:Y:S02]  /*5b80*/  LEA.HI.X.SX32 R21, R248, R125.reuse, 0x1, P6 ;  /* 0x0000007df8157211 */ /* 0x080fe400030f0eff */
[-C--:B------:R-:W-:Y:S01]  /*5b90*/  LEA.HI.X.SX32 R19, R251, R125.reuse, 0x1, P3 ;  /* 0x0000007dfb137211 */ /* 0x080fe200018f0eff */
[----:B------:R-:W-:Y:S02]  /*5ba0*/  IMAD R221, R221, 0x39, RZ ;  /* 0x00000039dddd7824 */ /* 0x000fe400078e02ff */
[----:B0-----:R-:W-:Y:S01]  /*5bb0*/  IMAD R219, R238, 0xe8, RZ ;  /* 0x000000e8eedb7824 */ /* 0x001fe200078e02ff */
[-C--:B------:R-:W-:Y:S01]  /*5bc0*/  IADD3 R4, P2, R230, R124.reuse, RZ ;  /* 0x0000007ce6047210 */ /* 0x080fe20007f5e0ff */
[----:B------:R-:W0:Y:S01]  /*5bd0*/  LDC R238, c[0x0][0x268] ;  /* 0x00009a00ffee7b82 */ /* 0x000e220000000800 */
[----:B------:R-:W-:Y:S01]  /*5be0*/  LEA.HI.X.SX32 R17, R222, R125, 0x1, P1 ;  /* 0x0000007dde117211 */ /* 0x000fe200008f0eff */
[----:B------:R-:W-:Y:S04]  /*5bf0*/  STL.64 [R1+0x238], R20 ;  /* 0x0002381401007387 */ /* 0x000fe80000100a00 */
[----:B------:R-:W-:Y:S02]  /*5c00*/  STL.64 [R1+0x78], R18 ;  /* 0x0000781201007387 */ /* 0x000fe40000100a00 */
[----:B------:R-:W1:Y:S02]  /*5c10*/  LDC R222, c[0x0][0x268] ;  /* 0x00009a00ffde7b82 */ /* 0x000e640000000800 */
[----:B------:R2:W-:Y:S01]  /*5c20*/  STL.64 [R1+0x70], R16 ;  /* 0x0000701001007387 */ /* 0x0005e20000100a00 */
[----:B------:R-:W-:-:S02]  /*5c30*/  IADD3 R24, P4, R235, R124, RZ ;  /* 0x0000007ceb187210 */ /* 0x000fc40007f9e0ff */
[----:B------:R-:W-:-:S03]  /*5c40*/  LEA.HI.X.SX32 R5, R221, R125, 0x1, P2 ;  /* 0x0000007ddd057211 */ /* 0x000fc600010f0eff */
[----:B------:R-:W3:Y:S01]  /*5c50*/  LDC R235, c[0x0][0x268] ;  /* 0x00009a00ffeb7b82 */ /* 0x000ee20000000800 */
[----:B--2---:R-:W-:Y:S01]  /*5c60*/  IADD3 R16, P1, R219, R124, RZ ;  /* 0x0000007cdb107210 */ /* 0x004fe20007f3e0ff */
[----:B0-----:R-:W-:-:S06]  /*5c70*/  IMAD R219, R238, 0x76, RZ ;  /* 0x00000076eedb7824 */ /* 0x001fcc00078e02ff */
[----:B------:R-:W0:Y:S08]  /*5c80*/  LDC R232, c[0x0][0x268] ;  /* 0x00009a00ffe87b82 */ /* 0x000e300000000800 */
[----:B------:R-:W2:Y:S01]  /*5c90*/  LDC R238, c[0x0][0x268] ;  /* 0x00009a00ffee7b82 */ /* 0x000ea20000000800 */
[----:B-1----:R-:W-:Y:S01]  /*5ca0*/  IMAD R222, R222, 0xea, RZ ;  /* 0x000000eadede7824 */ /* 0x002fe200078e02ff */
[----:B------:R1:W-:Y:S04]  /*5cb0*/  STL.64 [R1+0x230], R4 ;  /* 0x0002300401007387 */ /* 0x0003e80000100a00 */
[----:B-1----:R-:W-:Y:S01]  /*5cc0*/  IADD3 R4, P2, R222, R124, RZ ;  /* 0x0000007cde047210 */ /* 0x002fe20007f5e0ff */
[----:B--2---:R-:W-:-:S02]  /*5cd0*/  IMAD R222, R238, 0x73, RZ ;  /* 0x00000073eede7824 */ /* 0x004fc400078e02ff */
[----:B------:R-:W1:Y:S03]  /*5ce0*/  LDC R238, c[0x0][0x268] ;  /* 0x00009a00ffee7b82 */ /* 0x000e660000000800 */
[-C--:B------:R-:W-:Y:S01]  /*5cf0*/  LEA.HI.X.SX32 R23, R222, R125.reuse, 0x1, P5 ;  /* 0x0000007dde177211 */ /* 0x080fe200028f0eff */
[----:B---3--:R-:W-:Y:S01]  /*5d00*/  IMAD R235, R235, 0x3a, RZ ;  /* 0x0000003aebeb7824 */ /* 0x008fe200078e02ff */
[----:B------:R-:W-:-:S03]  /*5d10*/  LEA.HI.X.SX32 R25, R230, R125, 0x1, P4 ;  /* 0x0000007de6197211 */ /* 0x000fc600020f0eff */
[----:B------:R-:W2:Y:S01]  /*5d20*/  LDC R230, c[0x0][0x268] ;  /* 0x00009a00ffe67b82 */ /* 0x000ea20000000800 */
[----:B-1----:R-:W-:-:S07]  /*5d30*/  IMAD R222, R238, 0x1d, RZ ;  /* 0x0000001deede7824 */ /* 0x002fce00078e02ff */
[----:B------:R-:W1:Y:S01]  /*5d40*/  LDC R238, c[0x0][0x268] ;  /* 0x00009a00ffee7b82 */ /* 0x000e620000000800 */
[----:B------:R-:W-:-:S04]  /*5d50*/  IADD3 R20, P6, R235, R124, RZ ;  /* 0x0000007ceb147210 */ /* 0x000fc80007fde0ff */
[----:B------:R-:W-:Y:S01]  /*5d60*/  LEA.HI.X.SX32 R21, R222, R125, 0x1, P6 ;  /* 0x0000007dde157211 */ /* 0x000fe200030f0eff */
[----:B-1----:R-:W-:Y:S02]  /*5d70*/  IMAD R222, R238, 0x1e, RZ ;  /* 0x0000001eeede7824 */ /* 0x002fe400078e02ff */
[----:B------:R-:W1:Y:S01]  /*5d80*/  LDC R238, c[0x0][0x268] ;  /* 0x00009a00ffee7b82 */ /* 0x000e620000000800 */
[----:B--2---:R-:W-:Y:S01]  /*5d90*/  IMAD R221, R230, 0xec, RZ ;  /* 0x000000ece6dd7824 */ /* 0x004fe200078e02ff */
[----:B------:R-:W-:Y:S06]  /*5da0*/  STL.64 [R1+0x68], R24 ;  /* 0x0000681801007387 */ /* 0x000fec0000100a00 */
[----:B------:R-:W2:Y:S01]  /*5db0*/  LDC R230, c[0x0][0x268] ;  /* 0x00009a00ffe67b82 */ /* 0x000ea20000000800 */
[----:B------:R3:W-:Y:S02]  /*5dc0*/  STL.64 [R1+0x60], R22 ;  /* 0x0000601601007387 */ /* 0x0007e40000100a00 */
[----:B---3--:R-:W-:Y:S01]  /*5dd0*/  IADD3 R22, P5, R221, R124, RZ ;  /* 0x0000007cdd167210 */ /* 0x008fe20007fbe0ff */
[----:B-1----:R-:W-:-:S04]  /*5de0*/  IMAD R221, R238, 0x3c, RZ ;  /* 0x0000003ceedd7824 */ /* 0x002fc800078e02ff */
[----:B------:R-:W1:Y:S01]  /*5df0*/  LDC R238, c[0x0][0x268] ;  /* 0x00009a00ffee7b82 */ /* 0x000e620000000800 */
[----:B0-----:R-:W-:Y:S01]  /*5e00*/  IMAD R232, R232, 0x74, RZ ;  /* 0x00000074e8e87824 */ /* 0x001fe200078e02ff */
[----:B------:R0:W-:Y:S04]  /*5e10*/  STL.64 [R1+0x310], R20 ;  /* 0x0003101401007387 */ /* 0x0001e80000100a00 */
[-C--:B------:R-:W-:Y:S01]  /*5e20*/  IADD3 R18, P3, R232, R124.reuse, RZ ;  /* 0x0000007ce8127210 */ /* 0x080fe20007f7e0ff */
[----:B--2---:R-:W-:Y:S01]  /*5e30*/  IMAD R230, R230, 0xee, RZ ;  /* 0x000000eee6e67824 */ /* 0x004fe200078e02ff */
[----:B------:R-:W-:Y:S02]  /*5e40*/  LEA.HI.X.SX32 R17, R232, R125, 0x1, P1 ;  /* 0x0000007de8117211 */ /* 0x000fe400008f0eff */
[----:B------:R-:W2:Y:S02]  /*5e50*/  LDC R232, c[0x0][0x268] ;  /* 0x00009a00ffe87b82 */ /* 0x000ea40000000800 */
[----:B0-----:R-:W-:Y:S01]  /*5e60*/  IADD3 R20, P6, R230, R124, RZ ;  /* 0x0000007ce6147210 */ /* 0x001fe20007fde0ff */
[----:B-1----:R-:W-:-:S05]  /*5e70*/  IMAD R230, R238, 0x75, RZ ;  /* 0x00000075eee67824 */ /* 0x002fca00078e02ff */
[----:B------:R-:W0:Y:S01]  /*5e80*/  LDC R238, c[0x0][0x268] ;  /* 0x00009a00ffee7b82 */ /* 0x000e220000000800 */
[----:B------:R-:W-:-:S07]  /*5e90*/  LEA.HI.X.SX32 R5, R230, R125, 0x1, P2 ;  /* 0x0000007de6057211 */ /* 0x000fce00010f0eff */
[----:B------:R-:W1:Y:S01]  /*5ea0*/  LDC R230, c[0x0][0x268] ;  /* 0x00009a00ffe67b82 */ /* 0x000e620000000800 */
[----:B--2---:R-:W-:Y:S01]  /*5eb0*/  IMAD R232, R232, 0x3b, RZ ;  /* 0x0000003be8e87824 */ /* 0x004fe200078e02ff */
[----:B------:R-:W-:Y:S02]  /*5ec0*/  IADD3 R24, P4, R219, R124, RZ ;  /* 0x0000007cdb187210 */ /* 0x000fe40007f9e0ff */
[-C--:B------:R-:W-:Y:S02]  /*5ed0*/  LEA.HI.X.SX32 R19, R235, R125.reuse, 0x1, P3 ;  /* 0x0000007deb137211 */ /* 0x080fe400018f0eff */
[-C--:B------:R-:W-:Y:S02]  /*5ee0*/  LEA.HI.X.SX32 R25, R232, R125.reuse, 0x1, P4 ;  /* 0x0000007de8197211 */ /* 0x080fe400020f0eff */
[----:B------:R-:W-:Y:S01]  /*5ef0*/  LEA.HI.X.SX32 R23, R219, R125, 0x1, P5 ;  /* 0x0000007ddb177211 */ /* 0x000fe200028f0eff */
[----:B------:R-:W-:Y:S01]  /*5f00*/  STL.64 [R1+0x228], R18 ;  /* 0x0002281201007387 */ /* 0x000fe20000100a00 */
[----:B------:R-:W2:Y:S03]  /*5f10*/  LDC R235, c[0x0][0x268] ;  /* 0x00009a00ffeb7b82 */ /* 0x000ea60000000800 */
[----:B------:R-:W-:Y:S01]  /*5f20*/  STL.64 [R1+0x58], R16 ;  /* 0x0000581001007387 */ /* 0x000fe20000100a00 */
[----:B0-----:R-:W-:-:S03]  /*5f30*/  IMAD R238, R238, 0xf0, RZ ;  /* 0x000000f0eeee7824 */ /* 0x001fc600078e02ff */
[----:B------:R-:W-:Y:S01]  /*5f40*/  STL.64 [R1+0x50], R4 ;  /* 0x0000500401007387 */ /* 0x000fe20000100a00 */
[----:B------:R-:W0:Y:S03]  /*5f50*/  LDC R232, c[0x0][0x268] ;  /* 0x00009a00ffe87b82 */ /* 0x000e260000000800 */
[----:B------:R3:W-:Y:S01]  /*5f60*/  STL.64 [R1+0x220], R24 ;  /* 0x0002201801007387 */ /* 0x0007e20000100a00 */
[----:B-1----:R-:W-:-:S04]  /*5f70*/  IMAD R220, R230, 0xf2, RZ ;  /* 0x000000f2e6dc7824 */ /* 0x002fc800078e02ff */
[----:B------:R-:W1:Y:S01]  /*5f80*/  LDC R230, c[0x0][0x268] ;  /* 0x00009a00ffe67b82 */ /* 0x000e620000000800 */
[----:B---3--:R-:W-:-:S07]  /*5f90*/  IADD3 R24, P4, R238, R124, RZ ;  /* 0x0000007cee187210 */ /* 0x008fce0007f9e0ff */
[----:B------:R-:W3:Y:S02]  /*5fa0*/  LDC R238, c[0x0][0x268] ;  /* 0x00009a00ffee7b82 */ /* 0x000ee40000000800 */
[----:B---3--:R-:W-:Y:S01]  /*5fb0*/  IMAD R219, R238, 0x77, RZ ;  /* 0x00000077eedb7824 */ /* 0x008fe200078e02ff */
[-C--:B------:R-:W-:Y:S02]  /*5fc0*/  IADD3 R18, P3, R222, R124.reuse, RZ ;  /* 0x0000007cde127210 */ /* 0x080fe40007f7e0ff */
[----:B------:R-:W-:Y:S01]  /*5fd0*/  IADD3 R16, P1, R221, R124, RZ ;  /* 0x0000007cdd107210 */ /* 0x000fe20007f3e0ff */
[----:B------:R3:W-:Y:S01]  /*5fe0*/  STL.64 [R1+0x48], R22 ;  /* 0x0000481601007387 */ /* 0x0007e20000100a00 */
[-C--:B------:R-:W-:Y:S01]  /*5ff0*/  LEA.HI.X.SX32 R21, R219, R125.reuse, 0x1, P6 ;  /* 0x0000007ddb157211 */ /* 0x080fe200030f0eff */
[----:B-1----:R-:W-:Y:S01]  /*6000*/  IMAD R219, R230, 0xf, RZ ;  /* 0x0000000fe6db7824 */ /* 0x002fe200078e02ff */
[----:B------:R-:W1:Y:S08]  /*6010*/  LDC R238, c[0x0][0x268] ;  /* 0x00009a00ffee7b82 */ /* 0x000e700000000800 */
[----:B------:R-:W4:Y:S01]  /*6020*/  LDC R230, c[0x0][0x268] ;  /* 0x00009a00ffe67b82 */ /* 0x000f220000000800 */
[----:B------:R-:W-:-:S02]  /*6030*/  LEA.HI.X.SX32 R19, R219, R125, 0x1, P3 ;  /* 0x0000007ddb137211 */ /* 0x000fc400018f0eff */
[----:B------:R-:W-:Y:S01]  /*6040*/  LEA.HI.X.SX32 R17, R222, R125, 0x1, P1 ;  /* 0x0000007dde117211 */ /* 0x000fe200008f0eff */
[----:B------:R-:W-:Y:S04]  /*6050*/  STL.64 [R1+0x40], R20 ;  /* 0x0000401401007387 */ /* 0x000fe80000100a00 */
[----:B------:R-:W-:Y:S01]  /*6060*/  STL.64 [R1+0x380], R18 ;  /* 0x0003801201007387 */ /* 0x000fe20000100a00 */
[----:B--2---:R-:W-:Y:S01]  /*6070*/  IMAD R235, R235, 0x78, RZ ;  /* 0x00000078ebeb7824 */ /* 0x004fe200078e02ff */
[----:B---3--:R-:W-:Y:S01]  /*6080*/  IADD3 R22, P5, R220, R124, RZ ;  /* 0x0000007cdc167210 */ /* 0x008fe20007fbe0ff */
[----:B0-----:R-:W-:Y:S01]  /*6090*/  IMAD R232, R232, 0x7a, RZ ;  /* 0x0000007ae8e87824 */ /* 0x001fe200078e02ff */
[----:B------:R0:W-:Y:S01]  /*60a0*/  STL.64 [R1+0x308], R16 ;  /* 0x0003081001007387 */ /* 0x0001e20000100a00 */
[----:B------:R-:W2:Y:S01]  /*60b0*/  LDC R222, c[0x0][0x268] ;  /* 0x00009a00ffde7b82 */ /* 0x000ea20000000800 */
[----:B----4-:R-:W-:-:S05]  /*60c0*/  IMAD R230, R230, 0xf6, RZ ;  /* 0x000000f6e6e67824 */ /* 0x010fca00078e02ff */
[-C--:B0-----:R-:W-:Y:S02]  /*60d0*/  IADD3 R16, P1, R230, R124.reuse, RZ ;  /* 0x0000007ce6107210 */ /* 0x081fe40007f3e0ff */
[----:B------:R-:W0:Y:S01]  /*60e0*/  LDC R230, c[0x0][0x268] ;  /* 0x00009a00ffe67b82 */ /* 0x000e220000000800 */
[----:B------:R-:W-:-:S04]  /*60f0*/  IADD3 R4, P2, R235, R124, RZ ;  /* 0x0000007ceb047210 */ /* 0x000fc80007f5e0ff */
[----:B------:R-:W-:-:S03]  /*6100*/  LEA.HI.X.SX32 R5, R221, R125, 0x1, P2 ;  /* 0x0000007ddd057211 */ /* 0x000fc600010f0eff */
[----:B------:R-:W3:Y:S01]  /*6110*/  LDC R221, c[0x0][0x268] ;  /* 0x00009a00ffdd7b82 */ /* 0x000ee20000000800 */
[----:B0-----:R-:W-:-:S05]  /*6120*/  IMAD R230, R230, 0x79, RZ ;  /* 0x00000079e6e67824 */ /* 0x001fca00078e02ff */
[-C--:B------:R-:W-:Y:S02]  /*6130*/  LEA.HI.X.SX32 R23, R230, R125.reuse, 0x1, P5 ;  /* 0x0000007de6177211 */ /* 0x080fe400028f0eff */
[----:B------:R-:W0:Y:S01]  /*6140*/  LDC R230, c[0x0][0x268] ;  /* 0x00009a00ffe67b82 */ /* 0x000e220000000800 */
[----:B---3--:R-:W-:Y:S01]  /*6150*/  IMAD R221, R221, 0x3d, RZ ;  /* 0x0000003ddddd7824 */ /* 0x008fe200078e02ff */
[-C--:B------:R-:W-:Y:S01]  /*6160*/  IADD3 R20, P6, R232, R124.reuse, RZ ;  /* 0x0000007ce8147210 */ /* 0x080fe20007fde0ff */
[----:B-1----:R-:W-:Y:S01]  /*6170*/  IMAD R238, R238, 0xf4, RZ ;  /* 0x000000f4eeee7824 */ /* 0x002fe200078e02ff */
[-C--:B------:R-:W-:Y:S02]  /*6180*/  LEA.HI.X.SX32 R25, R235, R125.reuse, 0x1, P4 ;  /* 0x0000007deb197211 */ /* 0x080fe400020f0eff */
[-C--:B------:R-:W-:Y:S01]  /*6190*/  LEA.HI.X.SX32 R21, R221, R125.reuse, 0x1, P6 ;  /* 0x0000007ddd157211 */ /* 0x080fe200030f0eff */
[----:B------:R-:W-:Y:S01]  /*61a0*/  STL.64 [R1+0x218], R4 ;  /* 0x0002180401007387 */ /* 0x000fe20000100a00 */
[----:B------:R-:W-:Y:S01]  /*61b0*/  IADD3 R18, P3, R238, R124, RZ ;  /* 0x0000007cee127210 */ /* 0x000fe20007f7e0ff */
[----:B------:R-:W1:Y:S02]  /*61c0*/  LDC R221, c[0x0][0x268] ;  /* 0x00009a00ffdd7b82 */ /* 0x000e640000000800 */
[----:B------:R-:W-:Y:S04]  /*61d0*/  STL.64 [R1+0x38], R24 ;  /* 0x0000381801007387 */ /* 0x000fe80000100a00 */
[----:B------:R-:W-:Y:S02]  /*61e0*/  STL.64 [R1+0x30], R22 ;  /* 0x0000301601007387 */ /* 0x000fe40000100a00 */
[----:B------:R-:W3:Y:S02]  /*61f0*/  LDC R238, c[0x0][0x268] ;  /* 0x00009a00ffee7b82 */ /* 0x000ee40000000800 */
[----:B------:R4:W-:Y:S01]  /*6200*/  STL.64 [R1+0x210], R20 ;  /* 0x0002101401007387 */ /* 0x0009e20000100a00 */
[----:B0-----:R-:W-:Y:S01]  /*6210*/  IMAD R230, R230, 0xfa, RZ ;  /* 0x000000fae6e67824 */ /* 0x001fe200078e02ff */
[----:B------:R-:W-:-:S04]  /*6220*/  LEA.HI.X.SX32 R19, R232, R125, 0x1, P3 ;  /* 0x0000007de8137211 */ /* 0x000fc800018f0eff */
[----:B------:R-:W0:Y:S01]  /*6230*/  LDC R235, c[0x0][0x268] ;  /* 0x00009a00ffeb7b82 */ /* 0x000e220000000800 */
[----:B----4-:R-:W-:-:S07]  /*6240*/  IADD3 R20, P6, R230, R124, RZ ;  /* 0x0000007ce6147210 */ /* 0x010fce0007fde0ff */
[----:B------:R-:W4:Y:S08]  /*6250*/  LDC R230, c[0x0][0x268] ;  /* 0x00009a00ffe67b82 */ /* 0x000f300000000800 */
[----:B------:R-:W4:Y:S01]  /*6260*/  LDC R232, c[0x0][0x268] ;  /* 0x00009a00ffe87b82 */ /* 0x000f220000000800 */
[----:B---3--:R-:W-:Y:S02]  /*6270*/  IMAD R238, R238, 0x3e, RZ ;  /* 0x0000003eeeee7824 */ /* 0x008fe400078e02ff */
[----:B-1----:R-:W-:-:S03]  /*6280*/  IMAD R221, R221, 0x7b, RZ ;  /* 0x0000007bdddd7824 */ /* 0x002fc600078e02ff */
[-C--:B------:R-:W-:Y:S01]  /*6290*/  IADD3 R4, P2, R238, R124.reuse, RZ ;  /* 0x0000007cee047210 */ /* 0x080fe20007f5e0ff */
[----:B--2---:R-:W-:Y:S01]  /*62a0*/  IMAD R222, R222, 0x7c, RZ ;  /* 0x0000007cdede7824 */ /* 0x004fe200078e02ff */
[----:B------:R-:W-:Y:S01]  /*62b0*/  LEA.HI.X.SX32 R17, R221, R125, 0x1, P1 ;  /* 0x0000007ddd117211 */ /* 0x000fe200008f0eff */
[----:B0-----:R-:W-:Y:S01]  /*62c0*/  IMAD R219, R235, 0xf8, RZ ;  /* 0x000000f8ebdb7824 */ /* 0x001fe200078e02ff */
[----:B------:R-:W-:Y:S01]  /*62d0*/  STL.64 [R1+0x28], R18 ;  /* 0x0000281201007387 */ /* 0x000fe20000100a00 */
[----:B------:R-:W0:Y:S01]  /*62e0*/  LDC R235, c[0x0][0x268] ;  /* 0x00009a00ffeb7b82 */ /* 0x000e220000000800 */
[----:B----4-:R-:W-:Y:S01]  /*62f0*/  IMAD R230, R230, 0x1f, RZ ;  /* 0x0000001fe6e67824 */ /* 0x010fe200078e02ff */
[----:B------:R-:W-:-:S04]  /*6300*/  IADD3 R24, P4, R222, R124, RZ ;  /* 0x0000007cde187210 */ /* 0x000fc80007f9e0ff */
[-C--:B------:R-:W-:Y:S01]  /*6310*/  LEA.HI.X.SX32 R5, R230, R125.reuse, 0x1, P2 ;  /* 0x0000007de6057211 */ /* 0x080fe200010f0eff */
[----:B------:R-:W-:Y:S01]  /*6320*/  IMAD R232, R232, 0xfe, RZ ;  /* 0x000000fee8e87824 */ /* 0x000fe200078e02ff */
[----:B------:R-:W-:Y:S01]  /*6330*/  STL.64 [R1+0x20], R16 ;  /* 0x0000201001007387 */ /* 0x000fe20000100a00 */
[----:B------:R-:W1:Y:S03]  /*6340*/  LDC R230, c[0x0][0x268] ;  /* 0x00009a00ffe67b82 */ /* 0x000e660000000800 */
[----:B------:R2:W-:Y:S01]  /*6350*/  STL.64 [R1+0x300], R4 ;  /* 0x0003000401007387 */ /* 0x0005e20000100a00 */
[----:B------:R-:W-:-:S04]  /*6360*/  LEA.HI.X.SX32 R25, R238, R125, 0x1, P4 ;  /* 0x0000007dee197211 */ /* 0x000fc800020f0eff */
[----:B------:R-:W3:Y:S01]  /*6370*/  LDC R238, c[0x0][0x268] ;  /* 0x00009a00ffee7b82 */ /* 0x000ee20000000800 */
[----:B--2---:R-:W-:-:S07]  /*6380*/  IADD3 R4, P2, R232, R124, RZ ;  /* 0x0000007ce8047210 */ /* 0x004fce0007f5e0ff */
[----:B------:R-:W2:Y:S01]  /*6390*/  LDC R232, c[0x0][0x268] ;  /* 0x00009a00ffe87b82 */ /* 0x000ea20000000800 */
[----:B0-----:R-:W-:Y:S01]  /*63a0*/  IMAD R235, R235, 0x7e, RZ ;  /* 0x0000007eebeb7824 */ /* 0x001fe200078e02ff */
[-C--:B------:R-:W-:Y:S02]  /*63b0*/  IADD3 R22, P5, R219, R124.reuse, RZ ;  /* 0x0000007cdb167210 */ /* 0x080fe40007fbe0ff */
[-C--:B------:R-:W-:Y:S01]  /*63c0*/  IADD3 R16, P1, R240, R124.reuse, RZ ;  /* 0x0000007cf0107210 */ /* 0x080fe20007f3e0ff */
[----:B-1----:R-:W-:Y:S01]  /*63d0*/  IMAD R230, R230, 0x7d, RZ ;  /* 0x0000007de6e67824 */ /* 0x002fe200078e02ff */
[C---:B------:R-:W-:Y:S02]  /*63e0*/  IADD3 R18, P3, R235.reuse, R124, RZ ;  /* 0x0000007ceb127210 */ /* 0x040fe40007f7e0ff */
[-C--:B------:R-:W-:Y:S02]  /*63f0*/  LEA.HI.X.SX32 R23, R222, R125.reuse, 0x1, P5 ;  /* 0x0000007dde177211 */ /* 0x080fe400028f0eff */
[-C--:B------:R-:W-:Y:S01]  /*6400*/  LEA.HI.X.SX32 R21, R230, R125.reuse, 0x1, P6 ;  /* 0x0000007de6157211 */ /* 0x080fe200030f0eff */
[----:B---3--:R-:W-:Y:S01]  /*6410*/  IMAD R238, R238, 0x7f, RZ ;  /* 0x0000007feeee7824 */ /* 0x008fe200078e02ff */
[----:B------:R-:W-:Y:S01]  /*6420*/  LEA.HI.X.SX32 R17, R235, R125, 0x1, P1 ;  /* 0x0000007deb117211 */ /* 0x000fe200008f0eff */
[----:B------:R0:W-:Y:S01]  /*6430*/  STL.64 [R1+0x208], R24 ;  /* 0x0002081801007387 */ /* 0x0001e20000100a00 */
[----:B--2---:R-:W-:-:S02]  /*6440*/  IMAD R232, R232, 0x3f, RZ ;  /* 0x0000003fe8e87824 */ /* 0x004fc400078e02ff */
[-C--:B------:R-:W-:Y:S01]  /*6450*/  LEA.HI.X.SX32 R5, R238, R125.reuse, 0x1, P2 ;  /* 0x0000007dee057211 */ /* 0x080fe200010f0eff */
[----:B------:R0:W-:Y:S02]  /*6460*/  STL.64 [R1+0x18], R22 ;  /* 0x0000181601007387 */ /* 0x0001e40000100a00 */
[----:B------:R-:W-:Y:S02]  /*6470*/  LEA.HI.X.SX32 R19, R232, R125, 0x1, P3 ;  /* 0x0000007de8137211 */ /* 0x000fe400018f0eff */
[----:B------:R0:W-:Y:S04]  /*6480*/  STL.64 [R1+0x10], R20 ;  /* 0x0000101401007387 */ /* 0x0001e80000100a00 */
[----:B------:R0:W-:Y:S04]  /*6490*/  STL.64 [R1+0x200], R18 ;  /* 0x0002001201007387 */ /* 0x0001e80000100a00 */
[----:B------:R0:W-:Y:S04]  /*64a0*/  STL.64 [R1+0x8], R16 ;  /* 0x0000081001007387 */ /* 0x0001e80000100a00 */
[----:B------:R0:W-:Y:S01]  /*64b0*/  STL.64 [R1], R4 ;  /* 0x0000000401007387 */ /* 0x0001e20000100a00 */
[----:B------:R-:W-:-:S02]  /*64c0*/  MOV R248, 0x3f800000 ;  /* 0x3f80000000f87802 */ /* 0x000fc40000000f00 */
[----:B------:R-:W-:Y:S02]  /*64d0*/  CS2R R84, SRZ ;  /* 0x0000000000547805 */ /* 0x000fe4000001ff00 */
[----:B------:R-:W-:Y:S02]  /*64e0*/  MOV R0, 0x3f800000 ;  /* 0x3f80000000007802 */ /* 0x000fe40000000f00 */
        /* <DEDUP_REMOVED lines=14> */
[----:B0-----:R-:W-:-:S07]  /*65d0*/  CS2R R58, SRZ ;  /* 0x00000000003a7805 */ /* 0x001fce000001ff00 */
.L_x_1:
[----:B------:R-:W2:Y:S04]  /*65e0*/  LDL.64 R4, [R1+0x778] ;  /* 0x0007780001047983 */ /* 0x000ea80000100a00 */
[----:B------:R-:W3:Y:S04]  /*65f0*/  LDL.64 R36, [R1+0x768] ;  /* 0x0007680001247983 */ /* 0x000ee80000100a00 */
[----:B------:R-:W4:Y:S04]  /*6600*/  LDL.64 R34, [R1+0x758] ;  /* 0x0007580001227983 */ /* 0x000f280000100a00 */
[----:B------:R-:W4:Y:S04]  /*6610*/  LDL.64 R32, [R1+0x750] ;  /* 0x0007500001207983 */ /* 0x000f280000100a00 */
[----:B------:R-:W4:Y:S04]  /*6620*/  LDL.64 R24, [R1+0x770] ;  /* 0x0007700001187983 */ /* 0x000f280000100a00 */
[----:B------:R-:W4:Y:S04]  /*6630*/  LDL.64 R44, [R1+0x738] ;  /* 0x00073800012c7983 */ /* 0x000f280000100a00 */
[----:B------:R-:W4:Y:S01]  /*6640*/  LDL.64 R22, [R1+0x740] ;  /* 0x0007400001167983 */ /* 0x000f220000100a00 */
[C---:B------:R-:W-:Y:S01]  /*6650*/  IMAD.WIDE R16, R12.reuse, 0x2, R122 ;  /* 0x000000020c107825 */ /* 0x040fe200078e027a */
[----:B------:R-:W0:Y:S02]  /*6660*/  LDC R150, c[0x0][0x254] ;  /* 0x00009500ff967b82 */ /* 0x000e240000000800 */
[----:B------:R-:W4:Y:S04]  /*6670*/  LDL.64 R18, [R1+0x730] ;  /* 0x0007300001127983 */ /* 0x000f280000100a00 */
[----:B------:R-:W4:Y:S04]  /*6680*/  LDL.64 R20, [R1+0x748] ;  /* 0x0007480001147983 */ /* 0x000f280000100a00 */
[----:B------:R-:W4:Y:S04]  /*6690*/  LDL.64 R38, [R1+0x728] ;  /* 0x0007280001267983 */ /* 0x000f280000100a00 */
[----:B------:R-:W4:Y:S04]  /*66a0*/  LDL.64 R26, [R1+0x710] ;  /* 0x00071000011a7983 */ /* 0x000f280000100a00 */
[----:B------:R-:W4:Y:S04]  /*66b0*/  LDL.64 R88, [R1+0x708] ;  /* 0x0007080001587983 */ /* 0x000f280000100a00 */
[----:B------:R-:W4:Y:S04]  /*66c0*/  LDL.64 R28, [R1+0x720] ;  /* 0x00072000011c7983 */ /* 0x000f280000100a00 */
[----:B------:R4:W4:Y:S04]  /*66d0*/  LDG.E.U16 R43, desc[UR10][R16.64] ;  /* 0x0000000a102b7981 */ /* 0x000928000c1e1500 */
[----:B------:R-:W4:Y:S04]  /*66e0*/  LDL.64 R50, [R1+0x6f8] ;  /* 0x0006f80001327983 */ /* 0x000f280000100a00 */
        /* <DEDUP_REMOVED lines=50> */
[----:B------:R-:W4:Y:S01]  /*6a10*/  LDL.64 R246, [R1+0x208] ;  /* 0x0002080001f67983 */ /* 0x000f220000100a00 */
[----:B--2---:R-:W-:-:S04]  /*6a20*/  IMAD.WIDE R4, R12, 0x2, R4 ;  /* 0x000000020c047825 */ /* 0x004fc800078e0204 */
[C---:B---3--:R-:W-:Y:S01]  /*6a30*/  IMAD.WIDE R40, R12.reuse, 0x2, R36 ;  /* 0x000000020c287825 */ /* 0x048fe200078e0224 */
[----:B------:R1:W2:Y:S03]  /*6a40*/  LDG.E.U16 R117, desc[UR10][R4.64] ;  /* 0x0000000a04757981 */ /* 0x0002a6000c1e1500 */
[C---:B----4-:R-:W-:Y:S01]  /*6a50*/  IMAD.WIDE R16, R12.reuse, 0x2, R34 ;  /* 0x000000020c107825 */ /* 0x050fe200078e0222 */
[----:B------:R-:W3:Y:S04]  /*6a60*/  LDL.64 R36, [R1+0x700] ;  /* 0x0007000001247983 */ /* 0x000ee80000100a00 */
[----:B------:R-:W4:Y:S01]  /*6a70*/  LDL.64 R34, [R1+0x6f0] ;  /* 0x0006f00001227983 */ /* 0x000f220000100a00 */
[----:B-1----:R-:W-:-:S03]  /*6a80*/  IMAD.WIDE R4, R12, 0x2, R32 ;  /* 0x000000020c047825 */ /* 0x002fc600078e0220 */
[----:B------:R-:W2:Y:S01]  /*6a90*/  LDL.64 R32, [R1+0x6e8] ;  /* 0x0006e80001207983 */ /* 0x000ea20000100a00 */
[----:B------:R-:W-:-:S03]  /*6aa0*/  IMAD.WIDE R96, R12, 0x2, R24 ;  /* 0x000000020c607825 */ /* 0x000fc600078e0218 */
[----:B------:R-:W2:Y:S01]  /*6ab0*/  LDL.64 R24, [R1+0x718] ;  /* 0x0007180001187983 */ /* 0x000ea20000100a00 */
[----:B------:R-:W-:-:S03]  /*6ac0*/  IMAD.WIDE R52, R12, 0x2, R44 ;  /* 0x000000020c347825 */ /* 0x000fc600078e022c */
[----:B------:R-:W2:Y:S01]  /*6ad0*/  LDL.64 R44, [R1+0x6d0] ;  /* 0x0006d000012c7983 */ /* 0x000ea20000100a00 */
[----:B------:R-:W-:-:S03]  /*6ae0*/  IMAD.WIDE R22, R12, 0x2, R22 ;  /* 0x000000020c167825 */ /* 0x000fc600078e0216 */
[----:B------:R-:W2:Y:S01]  /*6af0*/  LDG.E.U16 R116, desc[UR10][R4.64] ;  /* 0x0000000a04747981 */ /* 0x000ea2000c1e1500 */
[----:B------:R-:W-:-:S03]  /*6b00*/  IMAD.WIDE R18, R12, 0x2, R18 ;  /* 0x000000020c127825 */ /* 0x000fc600078e0212 */
[----:B------:R1:W2:Y:S01]  /*6b10*/  LDG.E.U16 R95, desc[UR10][R22.64] ;  /* 0x0000000a165f7981 */ /* 0x0002a2000c1e1500 */
[----:B------:R-:W-:-:S03]  /*6b20*/  IMAD.WIDE R106, R12, 0x2, R20 ;  /* 0x000000020c6a7825 */ /* 0x000fc600078e0214 */
[----:B------:R0:W2:Y:S04]  /*6b30*/  LDG.E.U16 R21, desc[UR10][R16.64] ;  /* 0x0000000a10157981 */ /* 0x0000a8000c1e1500 */
[----:B------:R-:W2:Y:S01]  /*6b40*/  LDG.E.U16 R40, desc[UR10][R40.64] ;  /* 0x0000000a28287981 */ /* 0x000ea2000c1e1500 */
[----:B-1----:R-:W-:-:S03]  /*6b50*/  IMAD.WIDE R22, R12, 0x2, R26 ;  /* 0x000000020c167825 */ /* 0x002fc600078e021a */
[----:B------:R-:W2:Y:S01]  /*6b60*/  LDL.64 R26, [R1+0x6c8] ;  /* 0x0006c800011a7983 */ /* 0x000ea20000100a00 */
[----:B0-----:R-:W-:-:S03]  /*6b70*/  IMAD.WIDE R16, R12, 0x2, R38 ;  /* 0x000000020c107825 */ /* 0x001fc600078e0226 */
[----:B------:R0:W2:Y:S01]  /*6b80*/  LDG.E.U16 R39, desc[UR10][R18.64] ;  /* 0x0000000a12277981 */ /* 0x0000a2000c1e1500 */
[----:B------:R-:W-:-:S03]  /*6b90*/  IMAD.WIDE R4, R12, 0x2, R28 ;  /* 0x000000020c047825 */ /* 0x000fc600078e021c */
[----:B------:R-:W2:Y:S04]  /*6ba0*/  LDG.E.U16 R29, desc[UR10][R16.64] ;  /* 0x0000000a101d7981 */ /* 0x000ea8000c1e1500 */
[----:B------:R-:W2:Y:S01]  /*6bb0*/  LDG.E.U16 R105, desc[UR10][R22.64] ;  /* 0x0000000a16697981 */ /* 0x000ea2000c1e1500 */
[----:B0-----:R-:W-:-:S03]  /*6bc0*/  IMAD.WIDE R18, R12, 0x2, R88 ;  /* 0x000000020c127825 */ /* 0x001fc600078e0258 */
[----:B------:R-:W2:Y:S04]  /*6bd0*/  LDL.64 R88, [R1+0x6b0] ;  /* 0x0006b00001587983 */ /* 0x000ea80000100a00 */
[----:B------:R-:W2:Y:S01]  /*6be0*/  LDG.E.U16 R94, desc[UR10][R18.64] ;  /* 0x0000000a125e7981 */ /* 0x000ea2000c1e1500 */
[----:B------:R-:W-:-:S03]  /*6bf0*/  IMAD.WIDE R120, R12, 0x2, R48 ;  /* 0x000000020c787825 */ /* 0x000fc600078e0230 */
[----:B------:R0:W2:Y:S04]  /*6c00*/  LDG.E.U16 R20, desc[UR10][R4.64] ;  /* 0x0000000a04147981 */ /* 0x0000a8000c1e1500 */
[----:B------:R-:W2:Y:S04]  /*6c10*/  LDL.64 R48, [R1+0x680] ;  /* 0x0006800001307983 */ /* 0x000ea80000100a00 */
[----:B------:R-:W2:Y:S01]  /*6c20*/  LDG.E.U16 R120, desc[UR10][R120.64] ;  /* 0x0000000a78787981 */ /* 0x000ea2000c1e1500 */
[----:B0-----:R-:W-:-:S03]  /*6c30*/  IMAD.WIDE R4, R12, 0x2, R50 ;  /* 0x000000020c047825 */ /* 0x001fc600078e0232 */
[----:B------:R-:W2:Y:S04]  /*6c40*/  LDG.E.U16 R52, desc[UR10][R52.64] ;  /* 0x0000000a34347981 */ /* 0x000ea8000c1e1500 */
[----:B------:R0:W2:Y:S01]  /*6c50*/  LDG.E.U16 R38, desc[UR10][R4.64] ;  /* 0x0000000a04267981 */ /* 0x0000a2000c1e1500 */
[----:B------:R-:W-:-:S03]  /*6c60*/  IMAD R130, R150, 0x10, R122 ;  /* 0x0000001096827824 */ /* 0x000fc600078e027a */
[----:B------:R-:W2:Y:S01]  /*6c70*/  LDG.E.U16 R106, desc[UR10][R106.64] ;  /* 0x0000000a6a6a7981 */ /* 0x000ea2000c1e1500 */
[----:B------:R-:W-:-:S03]  /*6c80*/  LEA R132, R150, R122, 0x5 ;  /* 0x0000007a96847211 */ /* 0x000fc600078e28ff */
[----:B------:R-:W2:Y:S01]  /*6c90*/  LDG.E.U16 R96, desc[UR10][R96.64] ;  /* 0x0000000a60607981 */ /* 0x000ea2000c1e1500 */
[----:B---3--:R-:W-:-:S03]  /*6ca0*/  IMAD.WIDE R16, R12, 0x2, R36 ;  /* 0x000000020c107825 */ /* 0x008fc600078e0224 */
[----:B------:R-:W3:Y:S01]  /*6cb0*/  LDL.64 R36, [R1+0x6a8] ;  /* 0x0006a80001247983 */ /* 0x000ee20000100a00 */
[----:B----4-:R-:W-:-:S03]  /*6cc0*/  IMAD.WIDE R22, R12, 0x2, R34 ;  /* 0x000000020c167825 */ /* 0x010fc600078e0222 */
[----:B------:R-:W4:Y:S01]  /*6cd0*/  LDL.64 R34, [R1+0x6a0] ;  /* 0x0006a00001227983 */ /* 0x000f220000100a00 */
[----:B--2---:R-:W-:-:S03]  /*6ce0*/  IMAD.WIDE R18, R12, 0x2, R32 ;  /* 0x000000020c127825 */ /* 0x004fc600078e0220 */
[----:B------:R-:W2:Y:S01]  /*6cf0*/  LDL.64 R32, [R1+0x698] ;  /* 0x0006980001207983 */ /* 0x000ea20000100a00 */
[----:B------:R-:W-:-:S03]  /*6d00*/  IMAD.WIDE R24, R12, 0x2, R24 ;  /* 0x000000020c187825 */ /* 0x000fc600078e0218 */
[----:B------:R1:W2:Y:S04]  /*6d10*/  LDG.E.U16 R51, desc[UR10][R16.64] ;  /* 0x0000000a10337981 */ /* 0x0002a8000c1e1500 */
[----:B------:R1:W2:Y:S01]  /*6d20*/  LDG.E.U16 R115, desc[UR10][R24.64] ;  /* 0x0000000a18737981 */ /* 0x0002a2000c1e1500 */
[----:B0-----:R-:W-:-:S03]  /*6d30*/  IMAD.WIDE R4, R12, 0x2, R44 ;  /* 0x000000020c047825 */ /* 0x001fc600078e022c */
[----:B------:R-:W2:Y:S01]  /*6d40*/  LDL.64 R44, [R1+0x668] ;  /* 0x00066800012c7983 */ /* 0x000ea20000100a00 */
[----:B-1----:R-:W-:-:S03]  /*6d50*/  IMAD.WIDE R16, R12, 0x2, R46 ;  /* 0x000000020c107825 */ /* 0x002fc600078e022e */
[----:B------:R-:W2:Y:S01]  /*6d60*/  LDL.64 R46, [R1+0x670] ;  /* 0x00067000012e7983 */ /* 0x000ea20000100a00 */
[----:B------:R-:W-:-:S03]  /*6d70*/  IMAD.WIDE R24, R12, 0x2, R98 ;  /* 0x000000020c187825 */ /* 0x000fc600078e0262 */
[----:B------:R-:W2:Y:S04]  /*6d80*/  LDL.64 R98, [R1+0x660] ;  /* 0x0006600001627983 */ /* 0x000ea80000100a00 */
[----:B------:R0:W2:Y:S01]  /*6d90*/  LDG.E.U16 R28, desc[UR10][R22.64] ;  /* 0x0000000a161c7981 */ /* 0x0000a2000c1e1500 */
[----:B------:R-:W-:-:S03]  /*6da0*/  IMAD.WIDE R26, R12, 0x2, R26 ;  /* 0x000000020c1a7825 */ /* 0x000fc600078e021a */
[----:B------:R1:W2:Y:S04]  /*6db0*/  LDG.E.U16 R114, desc[UR10][R16.64] ;  /* 0x0000000a10727981 */ /* 0x0002a8000c1e1500 */
[----:B------:R-:W2:Y:S01]  /*6dc0*/  LDG.E.U16 R104, desc[UR10][R4.64] ;  /* 0x0000000a04687981 */ /* 0x000ea2000c1e1500 */
[----:B0-----:R-:W-:-:S03]  /*6dd0*/  IMAD.WIDE R22, R12, 0x2, R92 ;  /* 0x000000020c167825 */ /* 0x001fc600078e025c */
[----:B------:R-:W2:Y:S04]  /*6de0*/  LDG.E.U16 R93, desc[UR10][R26.64] ;  /* 0x0000000a1a5d7981 */ /* 0x000ea8000c1e1500 */
[----:B------:R0:W2:Y:S01]  /*6df0*/  LDG.E.U16 R50, desc[UR10][R24.64] ;  /* 0x0000000a18327981 */ /* 0x0000a2000c1e1500 */
[----:B-1----:R-:W-:-:S03]  /*6e00*/  IMAD.WIDE R16, R12, 0x2, R88 ;  /* 0x000000020c107825 */ /* 0x002fc600078e0258 */
[----:B------:R-:W2:Y:S04]  /*6e10*/  LDL.64 R88, [R1+0x640] ;  /* 0x0006400001587983 */ /* 0x000ea80000100a00 */
[----:B------:R-:W2:Y:S01]  /*6e20*/  LDG.E.U16 R27, desc[UR10][R16.64] ;  /* 0x0000000a101b7981 */ /* 0x000ea2000c1e1500 */
[----:B0-----:R-:W-:-:S03]  /*6e30*/  IMAD.WIDE R24, R12, 0x2, R102 ;  /* 0x000000020c187825 */ /* 0x001fc600078e0266 */
[----:B------:R-:W2:Y:S04]  /*6e40*/  LDG.E.U16 R19, desc[UR10][R18.64] ;  /* 0x0000000a12137981 */ /* 0x000ea8000c1e1500 */
[----:B------:R-:W2:Y:S01]  /*6e50*/  LDG.E.U16 R92, desc[UR10][R24.64] ;  /* 0x0000000a185c7981 */ /* 0x000ea2000c1e1500 */
[----:B---3--:R-:W-:-:S03]  /*6e60*/  IMAD.WIDE R4, R12, 0x2, R36 ;  /* 0x000000020c047825 */ /* 0x008fc600078e0224 */
[----:B------:R0:W3:Y:S01]  /*6e70*/  LDG.E.U16 R37, desc[UR10][R22.64] ;  /* 0x0000000a16257981 */ /* 0x0000e2000c1e1500 */
[----:B----4-:R-:W-:-:S03]  /*6e80*/  IMAD.WIDE R34, R12, 0x2, R34 ;  /* 0x000000020c227825 */ /* 0x010fc600078e0222 */
[----:B------:R1:W4:Y:S01]  /*6e90*/  LDG.E.U16 R17, desc[UR10][R4.64] ;  /* 0x0000000a04117981 */ /* 0x000322000c1e1500 */
[----:B--2---:R-:W-:-:S03]  /*6ea0*/  IMAD.WIDE R32, R12, 0x2, R32 ;  /* 0x000000020c207825 */ /* 0x004fc600078e0220 */
[----:B------:R2:W3:Y:S01]  /*6eb0*/  LDG.E.U16 R113, desc[UR10][R34.64] ;  /* 0x0000000a22717981 */ /* 0x0004e2000c1e1500 */
[----:B0-----:R-:W-:-:S03]  /*6ec0*/  IMAD.WIDE R22, R12, 0x2, R90 ;  /* 0x000000020c167825 */ /* 0x001fc600078e025a */
[----:B------:R-:W4:Y:S01]  /*6ed0*/  LDL.64 R90, [R1+0x630] ;  /* 0x00063000015a7983 */ /* 0x000f220000100a00 */
[----:B-1----:R-:W-:-:S03]  /*6ee0*/  IMAD.WIDE R4, R12, 0x2, R48 ;  /* 0x000000020c047825 */ /* 0x002fc600078e0230 */
[----:B------:R0:W3:Y:S01]  /*6ef0*/  LDG.E.U16 R103, desc[UR10][R32.64] ;  /* 0x0000000a20677981 */ /* 0x0000e2000c1e1500 */
[----:B--2---:R-:W-:-:S03]  /*6f00*/  IMAD.WIDE R34, R12, 0x2, R100 ;  /* 0x000000020c227825 */ /* 0x004fc600078e0264 */
[----:B------:R-:W2:Y:S04]  /*6f10*/  LDL.64 R100, [R1+0x610] ;  /* 0x0006100001647983 */ /* 0x000ea80000100a00 */
[----:B------:R1:W3:Y:S01]  /*6f20*/  LDG.E.U16 R49, desc[UR10][R22.64] ;  /* 0x0000000a16317981 */ /* 0x0002e2000c1e1500 */
[----:B0-----:R-:W-:-:S03]  /*6f30*/  IMAD.WIDE R32, R12, 0x2, R46 ;  /* 0x000000020c207825 */ /* 0x001fc600078e022e */
[----:B------:R-:W2:Y:S04]  /*6f40*/  LDL.64 R46, [R1+0x628] ;  /* 0x00062800012e7983 */ /* 0x000ea80000100a00 */
[----:B------:R0:W3:Y:S01]  /*6f50*/  LDG.E.U16 R26, desc[UR10][R34.64] ;  /* 0x0000000a221a7981 */ /* 0x0000e2000c1e1500 */
[----:B-1----:R-:W-:-:S03]  /*6f60*/  IMAD.WIDE R22, R12, 0x2, R98 ;  /* 0x000000020c167825 */ /* 0x002fc600078e0262 */
[----:B------:R-:W3:Y:S01]  /*6f70*/  LDL.64 R98, [R1+0x608] ;  /* 0x0006080001627983 */ /* 0x000ee20000100a00 */
[----:B------:R-:W-:-:S03]  /*6f80*/  IMAD.WIDE R24, R12, 0x2, R44 ;  /* 0x000000020c187825 */ /* 0x000fc600078e022c */
[----:B------:R-:W3:Y:S01]  /*6f90*/  LDL.64 R44, [R1+0x620] ;  /* 0x00062000012c7983 */ /* 0x000ee20000100a00 */
[----:B0-----:R-:W-:-:S03]  /*6fa0*/  IMAD.WIDE R34, R12, 0x2, R154 ;  /* 0x000000020c227825 */ /* 0x001fc600078e029a */
[----:B------:R-:W3:Y:S04]  /*6fb0*/  LDL.64 R154, [R1+0x5c0] ;  /* 0x0005c000019a7983 */ /* 0x000ee80000100a00 */
[----:B------:R0:W3:Y:S04]  /*6fc0*/  LDG.E.U16 R36, desc[UR10][R4.64] ;  /* 0x0000000a04247981 */ /* 0x0000e8000c1e1500 */
[----:B------:R1:W3:Y:S04]  /*6fd0*/  LDG.E.U16 R41, desc[UR10][R24.64] ;  /* 0x0000000a18297981 */ /* 0x0002e8000c1e1500 */
[----:B------:R1:W3:Y:S01]  /*6fe0*/  LDG.E.U16 R112, desc[UR10][R22.64] ;  /* 0x0000000a16707981 */ /* 0x0002e2000c1e1500 */
[----:B0-----:R-:W-:-:S03]  /*6ff0*/  IMAD.WIDE R4, R12, 0x2, R156 ;  /* 0x000000020c047825 */ /* 0x001fc600078e029c */
[----:B------:R-:W3:Y:S01]  /*7000*/  LDL.64 R156, [R1+0x5c8] ;  /* 0x0005c800019c7983 */ /* 0x000ee20000100a00 */
[----:B-1----:R-:W-:-:S03]  /*7010*/  IMAD.WIDE R24, R12, 0x2, R88 ;  /* 0x000000020c187825 */ /* 0x002fc600078e0258 */
[----:B------:R-:W3:Y:S01]  /*7020*/  LDG.E.U16 R102, desc[UR10][R4.64] ;  /* 0x0000000a04667981 */ /* 0x000ee2000c1e1500 */
[----:B------:R-:W-:-:S03]  /*7030*/  IMAD.WIDE R22, R12, 0x2, R110 ;  /* 0x000000020c167825 */ /* 0x000fc600078e026e */
[----:B------:R-:W3:Y:S04]  /*7040*/  LDL.64 R88, [R1+0x600] ;  /* 0x0006000001587983 */ /* 0x000ee80000100a00 */
[----:B------:R0:W3:Y:S02]  /*7050*/  LDG.E.U16 R16, desc[UR10][R32.64] ;  /* 0x0000000a20107981 */ /* 0x0000e4000c1e1500 */
[C---:B0-----:R-:W-:Y:S02]  /*7060*/  IMAD.WIDE R32, R12.reuse, 0x2, R118 ;  /* 0x000000020c207825 */ /* 0x041fe400078e0276 */
[----:B------:R-:W3:Y:S04]  /*7070*/  LDL.64 R118, [R1+0x598] ;  /* 0x0005980001767983 */ /* 0x000ee80000100a00 */
[----:B------:R0:W3:Y:S02]  /*7080*/  LDG.E.U16 R48, desc[UR10][R32.64] ;  /* 0x0000000a20307981 */ /* 0x0000e4000c1e1500 */
[----:B0-----:R-:W-:-:S02]  /*7090*/  IMAD.WIDE R32, R12, 0x2, R108 ;  /* 0x000000020c207825 */ /* 0x001fc400078e026c */
[----:B------:R-:W3:Y:S02]  /*70a0*/  LDL.64 R108, [R1+0x5a8] ;  /* 0x0005a800016c7983 */ /* 0x000ee40000100a00 */
[C---:B----4-:R-:W-:Y:S02]  /*70b0*/  IMAD.WIDE R4, R12.reuse, 0x2, R90 ;  /* 0x000000020c047825 */ /* 0x050fe400078e025a */
[----:B------:R-:W4:Y:S04]  /*70c0*/  LDG.E.U16 R91, desc[UR10][R34.64] ;  /* 0x0000000a225b7981 */ /* 0x000f28000c1e1500 */
[----:B------:R3:W4:Y:S04]  /*70d0*/  LDG.E.U16 R15, desc[UR10][R4.64] ;  /* 0x0000000a040f7981 */ /* 0x000728000c1e1500 */
[----:B------:R-:W4:Y:S01]  /*70e0*/  LDG.E.U16 R35, desc[UR10][R24.64] ;  /* 0x0000000a18237981 */ /* 0x000f22000c1e1500 */
[----:B--2---:R-:W-:-:S05]  /*70f0*/  IMAD.WIDE R46, R12, 0x2, R46 ;  /* 0x000000020c2e7825 */ /* 0x004fca00078e022e */
[----:B------:R-:W2:Y:S04]  /*7100*/  LDG.E.U16 R42, desc[UR10][R46.64] ;  /* 0x0000000a2e2a7981 */ /* 0x000ea8000c1e1500 */
[----:B------:R0:W4:Y:S01]  /*7110*/  LDG.E.U16 R25, desc[UR10][R22.64] ;  /* 0x0000000a16197981 */ /* 0x000122000c1e1500 */
[----:B---3--:R-:W-:-:S03]  /*7120*/  IMAD.WIDE R4, R12, 0x2, R98 ;  /* 0x000000020c047825 */ /* 0x008fc600078e0262 */
[----:B------:R-:W3:Y:S04]  /*7130*/  LDL.64 R98, [R1+0x5a0] ;  /* 0x0005a00001627983 */ /* 0x000ee80000100a00 */
[----:B------:R1:W4:Y:S01]  /*7140*/  LDG.E.U16 R47, desc[UR10][R4.64] ;  /* 0x0000000a042f7981 */ /* 0x000322000c1e1500 */
[----:B0-----:R-:W-:-:S03]  /*7150*/  IMAD.WIDE R22, R12, 0x2, R100 ;  /* 0x000000020c167825 */ /* 0x001fc600078e0264 */
[----:B------:R-:W4:Y:S04]  /*7160*/  LDG.E.U16 R101, desc[UR10][R32.64] ;  /* 0x0000000a20657981 */ /* 0x000f28000c1e1500 */
[----:B------:R0:W4:Y:S01]  /*7170*/  LDG.E.U16 R90, desc[UR10][R22.64] ;  /* 0x0000000a165a7981 */ /* 0x000122000c1e1500 */
[----:B-1----:R-:W-:-:S03]  /*7180*/  IMAD.WIDE R4, R12, 0x2, R164 ;  /* 0x000000020c047825 */ /* 0x002fc600078e02a4 */
[----:B------:R-:W2:Y:S01]  /*7190*/  LDL.64 R164, [R1+0x570] ;  /* 0x0005700001a47983 */ /* 0x000ea20000100a00 */
[----:B------:R-:W-:-:S03]  /*71a0*/  IMAD.WIDE R44, R12, 0x2, R44 ;  /* 0x000000020c2c7825 */ /* 0x000fc600078e022c */
[----:B------:R-:W4:Y:S01]  /*71b0*/  LDG.E.U16 R110, desc[UR10][R4.64] ;  /* 0x0000000a046e7981 */ /* 0x000f22000c1e1500 */
[----:B0-----:R-:W-:-:S03]  /*71c0*/  IMAD.WIDE R22, R12, 0x2, R166 ;  /* 0x000000020c167825 */ /* 0x001fc600078e02a6 */
[----:B------:R0:W4:Y:S04]  /*71d0*/  LDG.E.U16 R111, desc[UR10][R44.64] ;  /* 0x0000000a2c6f7981 */ /* 0x000128000c1e1500 */
[----:B------:R1:W4:Y:S01]  /*71e0*/  LDG.E.U16 R121, desc[UR10][R22.64] ;  /* 0x0000000a16797981 */ /* 0x000322000c1e1500 */
[----:B------:R-:W-:-:S03]  /*71f0*/  IMAD.WIDE R32, R12, 0x2, R170 ;  /* 0x000000020c207825 */ /* 0x000fc600078e02aa */
[----:B------:R-:W4:Y:S01]  /*7200*/  LDL.64 R166, [R1+0x590] ;  /* 0x0005900001a67983 */ /* 0x000f220000100a00 */
[----:B0-----:R-:W-:-:S03]  /*7210*/  IMAD.WIDE R44, R12, 0x2, R172 ;  /* 0x000000020c2c7825 */ /* 0x001fc600078e02ac */
[----:B------:R0:W4:Y:S01]  /*7220*/  LDG.E.U16 R6, desc[UR10][R32.64] ;  /* 0x0000000a20067981 */ /* 0x000122000c1e1500 */
[----:B-1----:R-:W-:-:S03]  /*7230*/  IMAD.WIDE R22, R12, 0x2, R154 ;  /* 0x000000020c167825 */ /* 0x002fc600078e029a */
[----:B------:R-:W4:Y:S01]  /*7240*/  LDL.64 R154, [R1+0x568] ;  /* 0x00056800019a7983 */ /* 0x000f220000100a00 */
[----:B------:R-:W-:-:S03]  /*7250*/  IMAD.WIDE R4, R12, 0x2, R168 ;  /* 0x000000020c047825 */ /* 0x000fc600078e02a8 */
[----:B------:R1:W4:Y:S01]  /*7260*/  LDG.E.U16 R24, desc[UR10][R44.64] ;  /* 0x0000000a2c187981 */ /* 0x000322000c1e1500 */
[----:B0-----:R-:W-:-:S03]  /*7270*/  IMAD.WIDE R32, R12, 0x2, R156 ;  /* 0x000000020c207825 */ /* 0x001fc600078e029c */
[----:B------:R-:W4:Y:S01]  /*7280*/  LDL.64 R156, [R1+0x578] ;  /* 0x00057800019c7983 */ /* 0x000f220000100a00 */
[----:B------:R-:W-:-:S03]  /*7290*/  IMAD.WIDE R88, R12, 0x2, R88 ;  /* 0x000000020c587825 */ /* 0x000fc600078e0258 */
[----:B------:R-:W4:Y:S01]  /*72a0*/  LDG.E.U16 R46, desc[UR10][R32.64] ;  /* 0x0000000a202e7981 */ /* 0x000f22000c1e1500 */
[----:B-1----:R-:W-:-:S03]  /*72b0*/  IMAD.WIDE R44, R12, 0x2, R158 ;  /* 0x000000020c2c7825 */ /* 0x002fc600078e029e */
[----:B------:R-:W4:Y:S04]  /*72c0*/  LDL.64 R158, [R1+0x580] ;  /* 0x00058000019e7983 */ /* 0x000f280000100a00 */
[----:B------:R0:W4:Y:S04]  /*72d0*/  LDG.E.U16 R34, desc[UR10][R88.64] ;  /* 0x0000000a58227981 */ /* 0x000128000c1e1500 */
[----:B------:R-:W4:Y:S01]  /*72e0*/  LDG.E.U16 R33, desc[UR10][R22.64] ;  /* 0x0000000a16217981 */ /* 0x000f22000c1e1500 */
[----:B------:R-:W-:-:S03]  /*72f0*/  IMAD.WIDE R118, R12, 0x2, R118 ;  /* 0x000000020c767825 */ /* 0x000fc600078e0276 */
[----:B------:R-:W4:Y:S01]  /*7300*/  LDL.64 R172, [R1+0x510] ;  /* 0x0005100001ac7983 */ /* 0x000f220000100a00 */
[----:B------:R-:W-:-:S03]  /*7310*/  IMAD.WIDE R108, R12, 0x2, R108 ;  /* 0x000000020c6c7825 */ /* 0x000fc600078e026c */
[----:B------:R-:W4:Y:S04]  /*7320*/  LDL.64 R168, [R1+0x500] ;  /* 0x0005000001a87983 */ /* 0x000f280000100a00 */
[----:B------:R1:W4:Y:S01]  /*7330*/  LDG.E.U16 R23, desc[UR10][R4.64] ;  /* 0x0000000a04177981 */ /* 0x000322000c1e1500 */
[----:B0-----:R-:W-:-:S03]  /*7340*/  IMAD.WIDE R88, R12, 0x2, R160 ;  /* 0x000000020c587825 */ /* 0x001fc600078e02a0 */
[----:B------:R-:W4:Y:S04]  /*7350*/  LDL.64 R160, [R1+0x588] ;  /* 0x0005880001a07983 */ /* 0x000f280000100a00 */
[----:B------:R-:W4:Y:S01]  /*7360*/  LDG.E.U16 R100, desc[UR10][R88.64] ;  /* 0x0000000a58647981 */ /* 0x000f22000c1e1500 */
[----:B-1----:R-:W-:-:S03]  /*7370*/  IMAD.WIDE R4, R12, 0x2, R162 ;  /* 0x000000020c047825 */ /* 0x002fc600078e02a2 */
[----:B------:R-:W4:Y:S04]  /*7380*/  LDL.64 R162, [R1+0x560] ;  /* 0x0005600001a27983 */ /* 0x000f280000100a00 */
[----:B------:R-:W4:Y:S04]  /*7390*/  LDG.E.U16 R109, desc[UR10][R108.64] ;  /* 0x0000000a6c6d7981 */ /* 0x000f28000c1e1500 */
[----:B------:R2:W4:Y:S04]  /*73a0*/  LDG.E.U16 R88, desc[UR10][R118.64] ;  /* 0x0000000a76587981 */ /* 0x000528000c1e1500 */
[----:B------:R-:W4:Y:S04]  /*73b0*/  LDG.E.U16 R89, desc[UR10][R44.64] ;  /* 0x0000000a2c597981 */ /* 0x000f28000c1e1500 */
[----:B------:R-:W4:Y:S01]  /*73c0*/  LDL.64 R170, [R1+0x508] ;  /* 0x0005080001aa7983 */ /* 0x000f220000100a00 */
[----:B------:R-:W-:-:S03]  /*73d0*/  IMAD.WIDE R30, R12, 0x2, R30 ;  /* 0x000000020c1e7825 */ /* 0x000fc600078e021e */
[----:B------:R-:W4:Y:S04]  /*73e0*/  LDG.E.U16 R5, desc[UR10][R4.64] ;  /* 0x0000000a04057981 */ /* 0x000f28000c1e1500 */
[----:B------:R-:W4:Y:S01]  /*73f0*/  LDG.E.U16 R30, desc[UR10][R30.64] ;  /* 0x0000000a1e1e7981 */ /* 0x000f22000c1e1500 */
[----:B--2---:R-:W-:-:S03]  /*7400*/  IMAD.WIDE R118, R12, 0x2, R164 ;  /* 0x000000020c767825 */ /* 0x004fc600078e02a4 */
[----:B------:R-:W2:Y:S01]  /*7410*/  LDL.64 R164, [R1+0x4e8] ;  /* 0x0004e80001a47983 */ /* 0x000ea20000100a00 */
[----:B---3--:R-:W-:-:S03]  /*7420*/  IMAD.WIDE R98, R12, 0x2, R98 ;  /* 0x000000020c627825 */ /* 0x008fc600078e0262 */
[----:B------:R-:W3:Y:S04]  /*7430*/  LDG.E.U16 R119, desc[UR10][R118.64] ;  /* 0x0000000a76777981 */ /* 0x000ee8000c1e1500 */
[----:B------:R-:W3:Y:S01]  /*7440*/  LDG.E.U16 R99, desc[UR10][R98.64] ;  /* 0x0000000a62637981 */ /* 0x000ee2000c1e1500 */
[----:B----4-:R-:W-:-:S05]  /*7450*/  IMAD.WIDE R154, R12, 0x2, R154 ;  /* 0x000000020c9a7825 */ /* 0x010fca00078e029a */
[----:B------:R0:W4:Y:S02]  /*7460*/  LDG.E.U16 R108, desc[UR10][R154.64] ;  /* 0x0000000a9a6c7981 */ /* 0x000124000c1e1500 */
[C---:B0-----:R-:W-:Y:S02]  /*7470*/  IMAD.WIDE R154, R12.reuse, 0x2, R184 ;  /* 0x000000020c9a7825 */ /* 0x041fe400078e02b8 */
[----:B------:R-:W3:Y:S02]  /*7480*/  LDL.64 R184, [R1+0x4e0] ;  /* 0x0004e00001b87983 */ /* 0x000ee40000100a00 */
[C---:B------:R-:W-:Y:S02]  /*7490*/  IMAD.WIDE R158, R12.reuse, 0x2, R158 ;  /* 0x000000020c9e7825 */ /* 0x040fe400078e029e */
[----:B------:R0:W4:Y:S02]  /*74a0*/  LDG.E.U16 R18, desc[UR10][R154.64] ;  /* 0x0000000a9a127981 */ /* 0x000124000c1e1500 */
[----:B------:R-:W-:-:S02]  /*74b0*/  IMAD.WIDE R44, R12, 0x2, R166 ;  /* 0x000000020c2c7825 */ /* 0x000fc400078e02a6 */
[----:B------:R-:W4:Y:S02]  /*74c0*/  LDL.64 R166, [R1+0x4f0] ;  /* 0x0004f00001a67983 */ /* 0x000f240000100a00 */
[C---:B------:R-:W-:Y:S02]  /*74d0*/  IMAD.WIDE R156, R12.reuse, 0x2, R156 ;  /* 0x000000020c9c7825 */ /* 0x040fe400078e029c */
[----:B------:R1:W4:Y:S02]  /*74e0*/  LDG.E.U16 R22, desc[UR10][R158.64] ;  /* 0x0000000a9e167981 */ /* 0x000324000c1e1500 */
[C---:B0-----:R-:W-:Y:S02]  /*74f0*/  IMAD.WIDE R154, R12.reuse, 0x2, R174 ;  /* 0x000000020c9a7825 */ /* 0x041fe400078e02ae */
[----:B------:R0:W4:Y:S04]  /*7500*/  LDG.E.U16 R4, desc[UR10][R156.64] ;  /* 0x0000000a9c047981 */ /* 0x000128000c1e1500 */
[----:B------:R-:W4:Y:S01]  /*7510*/  LDG.E.U16 R45, desc[UR10][R44.64] ;  /* 0x0000000a2c2d7981 */ /* 0x000f22000c1e1500 */
[----:B-1----:R-:W-:-:S03]  /*7520*/  IMAD.WIDE R158, R12, 0x2, R188 ;  /* 0x000000020c9e7825 */ /* 0x002fc600078e02bc */
[----:B------:R1:W4:Y:S01]  /*7530*/  LDG.E.U16 R53, desc[UR10][R154.64] ;  /* 0x0000000a9a357981 */ /* 0x000322000c1e1500 */
[----:B------:R-:W-:-:S03]  /*7540*/  IMAD.WIDE R160, R12, 0x2, R160 ;  /* 0x000000020ca07825 */ /* 0x000fc600078e02a0 */
[----:B------:R-:W4:Y:S01]  /*7550*/  LDL.64 R174, [R1+0x430] ;  /* 0x0004300001ae7983 */ /* 0x000f220000100a00 */
[----:B------:R-:W-:-:S03]  /*7560*/  IMAD.WIDE R162, R12, 0x2, R162 ;  /* 0x000000020ca27825 */ /* 0x000fc600078e02a2 */
[----:B------:R1:W4:Y:S01]  /*7570*/  LDG.E.U16 R44, desc[UR10][R158.64] ;  /* 0x0000000a9e2c7981 */ /* 0x000322000c1e1500 */
[----:B0-----:R-:W-:-:S03]  /*7580*/  IMAD.WIDE R156, R12, 0x2, R186 ;  /* 0x000000020c9c7825 */ /* 0x001fc600078e02ba */
[----:B------:R0:W4:Y:S01]  /*7590*/  LDG.E.U16 R98, desc[UR10][R162.64] ;  /* 0x0000000aa2627981 */ /* 0x000122000c1e1500 */
[----:B-1----:R-:W-:-:S03]  /*75a0*/  IMAD.WIDE R154, R12, 0x2, R172 ;  /* 0x000000020c9a7825 */ /* 0x002fc600078e02ac */
[----:B------:R1:W4:Y:S01]  /*75b0*/  LDG.E.U16 R32, desc[UR10][R160.64] ;  /* 0x0000000aa0207981 */ /* 0x000322000c1e1500 */
[----:B------:R-:W-:-:S03]  /*75c0*/  IMAD.WIDE R158, R12, 0x2, R178 ;  /* 0x000000020c9e7825 */ /* 0x000fc600078e02b2 */
[----:B------:R1:W4:Y:S01]  /*75d0*/  LDG.E.U16 R31, desc[UR10][R156.64] ;  /* 0x0000000a9c1f7981 */ /* 0x000322000c1e1500 */
[----:B0-----:R-:W-:-:S03]  /*75e0*/  IMAD.WIDE R162, R12, 0x2, R182 ;  /* 0x000000020ca27825 */ /* 0x001fc600078e02b6 */
[----:B------:R-:W4:Y:S01]  /*75f0*/  LDL.64 R178, [R1+0x4b0] ;  /* 0x0004b00001b27983 */ /* 0x000f220000100a00 */
[----:B-1----:R-:W-:-:S03]  /*7600*/  IMAD.WIDE R160, R12, 0x2, R190 ;  /* 0x000000020ca07825 */ /* 0x002fc600078e02be */
[----:B------:R-:W4:Y:S01]  /*7610*/  LDG.E.U16 R3, desc[UR10][R162.64] ;  /* 0x0000000aa2037981 */ /* 0x000f22000c1e1500 */
[----:B------:R-:W-:-:S03]  /*7620*/  IMAD.WIDE R156, R12, 0x2, R176 ;  /* 0x000000020c9c7825 */ /* 0x000fc600078e02b0 */
[----:B------:R-:W4:Y:S04]  /*7630*/  LDL.64 R182, [R1+0x468] ;  /* 0x0004680001b67983 */ /* 0x000f280000100a00 */
[----:B------:R-:W4:Y:S04]  /*7640*/  LDL.64 R176, [R1+0x470] ;  /* 0x0004700001b07983 */ /* 0x000f280000100a00 */
[----:B------:R0:W4:Y:S04]  /*7650*/  LDG.E.U16 R54, desc[UR10][R160.64] ;  /* 0x0000000aa0367981 */ /* 0x000128000c1e1500 */
[----:B------:R1:W4:Y:S04]  /*7660*/  LDG.E.U16 R107, desc[UR10][R158.64] ;  /* 0x0000000a9e6b7981 */ /* 0x000328000c1e1500 */
[----:B------:R-:W4:Y:S01]  /*7670*/  LDL.64 R188, [R1+0x4a0] ;  /* 0x0004a00001bc7983 */ /* 0x000f220000100a00 */
[----:B0-----:R-:W-:-:S03]  /*7680*/  IMAD.WIDE R160, R12, 0x2, R180 ;  /* 0x000000020ca07825 */ /* 0x001fc600078e02b4 */
[----:B------:R-:W4:Y:S01]  /*7690*/  LDL.64 R180, [R1+0x428] ;  /* 0x0004280001b47983 */ /* 0x000f220000100a00 */
[----:B-1----:R-:W-:-:S03]  /*76a0*/  IMAD.WIDE R158, R12, 0x2, R168 ;  /* 0x000000020c9e7825 */ /* 0x002fc600078e02a8 */
[----:B------:R-:W4:Y:S04]  /*76b0*/  LDL.64 R186, [R1+0x460] ;  /* 0x0004600001ba7983 */ /* 0x000f280000100a00 */
[----:B------:R-:W4:Y:S04]  /*76c0*/  LDL.64 R190, [R1+0x418] ;  /* 0x0004180001be7983 */ /* 0x000f280000100a00 */
[----:B------:R0:W4:Y:S01]  /*76d0*/  LDG.E.U16 R97, desc[UR10][R156.64] ;  /* 0x0000000a9c617981 */ /* 0x000122000c1e1500 */
[----:B------:R-:W-:-:S03]  /*76e0*/  IMAD R136, R150, 0x80, R122 ;  /* 0x0000008096887824 */ /* 0x000fc600078e027a */
[----:B------:R-:W4:Y:S01]  /*76f0*/  LDG.E.U16 R118, desc[UR10][R160.64] ;  /* 0x0000000aa0767981 */ /* 0x000f22000c1e1500 */
[----:B--2---:R-:W-:-:S03]  /*7700*/  IMAD.WIDE R162, R12, 0x2, R164 ;  /* 0x000000020ca27825 */ /* 0x004fc600078e02a4 */
[----:B------:R1:W2:Y:S01]  /*7710*/  LDG.E.U16 R164, desc[UR10][R154.64] ;  /* 0x0000000a9aa47981 */ /* 0x0002a2000c1e1500 */
[----:B0-----:R-:W-:Y:S01]  /*7720*/  IMAD.WIDE R156, R12, 0x2, R170 ;  /* 0x000000020c9c7825 */ /* 0x001fe200078e02aa */
[----:B------:R-:W-:Y:S02]  /*7730*/  LEA R134, R150, R122, 0x6 ;  /* 0x0000007a96867211 */ /* 0x000fe400078e30ff */
[----:B------:R-:W2:Y:S04]  /*7740*/  LDG.E.U16 R168, desc[UR10][R162.64] ;  /* 0x0000000aa2a87981 */ /* 0x000ea8000c1e1500 */
[----:B------:R-:W2:Y:S01]  /*7750*/  LDG.E.U16 R165, desc[UR10][R156.64] ;  /* 0x0000000a9ca57981 */ /* 0x000ea2000c1e1500 */
[----:B-1----:R-:W-:-:S05]  /*7760*/  IMAD.WIDE R154, R12, 0x2, R130 ;  /* 0x000000020c9a7825 */ /* 0x002fca00078e0282 */
[----:B------:R3:W2:Y:S02]  /*7770*/  LDG.E.U16 R169, desc[UR10][R154.64] ;  /* 0x0000000a9aa97981 */ /* 0x0006a4000c1e1500 */
[C---:B---3--:R-:W-:Y:S02]  /*7780*/  IMAD.WIDE R154, R12.reuse, 0x2, R184 ;  /* 0x000000020c9a7825 */ /* 0x048fe400078e02b8 */
[----:B------:R-:W3:Y:S02]  /*7790*/  LDL.64 R184, [R1+0x420] ;  /* 0x0004200001b87983 */ /* 0x000ee40000100a00 */
[----:B------:R-:W-:-:S04]  /*77a0*/  IMAD.WIDE R156, R12, 0x2, R132 ;  /* 0x000000020c9c7825 */ /* 0x000fc800078e0284 */
[C---:B----4-:R-:W-:Y:S01]  /*77b0*/  IMAD.WIDE R160, R12.reuse, 0x2, R166 ;  /* 0x000000020ca07825 */ /* 0x050fe200078e02a6 */
[----:B------:R-:W4:Y:S04]  /*77c0*/  LDG.E.U16 R170, desc[UR10][R156.64] ;  /* 0x0000000a9caa7981 */ /* 0x000f28000c1e1500 */
[----:B------:R0:W4:Y:S04]  /*77d0*/  LDG.E.U16 R167, desc[UR10][R160.64] ;  /* 0x0000000aa0a77981 */ /* 0x000128000c1e1500 */
[----:B------:R1:W4:Y:S01]  /*77e0*/  LDG.E.U16 R166, desc[UR10][R158.64] ;  /* 0x0000000a9ea67981 */ /* 0x000322000c1e1500 */
[----:B0-----:R-:W-:-:S04]  /*77f0*/  IMAD.WIDE R160, R12, 0x2, R136 ;  /* 0x000000020ca07825 */ /* 0x001fc800078e0288 */
[----:B-1----:R-:W-:Y:S01]  /*7800*/  IMAD.WIDE R158, R12, 0x2, R134 ;  /* 0x000000020c9e7825 */ /* 0x002fe200078e0286 */
[----:B------:R0:W4:Y:S01]  /*7810*/  LDG.E.U16 R172, desc[UR10][R160.64] ;  /* 0x0000000aa0ac7981 */ /* 0x000122000c1e1500 */
[----:B-----5:R-:W-:-:S03]  /*7820*/  LEA R126, R150, R122, 0x2 ;  /* 0x0000007a967e7211 */ /* 0x020fc600078e10ff */
[----:B------:R-:W4:Y:S01]  /*7830*/  LDG.E.U16 R171, desc[UR10][R158.64] ;  /* 0x0000000a9eab7981 */ /* 0x000f22000c1e1500 */
[----:B0-----:R-:W-:-:S03]  /*7840*/  IMAD.WIDE R160, R12, 0x2, R174 ;  /* 0x000000020ca07825 */ /* 0x001fc600078e02ae */
[----:B------:R0:W4:Y:S01]  /*7850*/  LDG.E.U16 R174, desc[UR10][R154.64] ;  /* 0x0000000a9aae7981 */ /* 0x000122000c1e1500 */
[----:B------:R-:W-:-:S04]  /*7860*/  IMAD.WIDE R156, R12, 0x2, R178 ;  /* 0x000000020c9c7825 */ /* 0x000fc800078e02b2 */
[C---:B0-----:R-:W-:Y:S01]  /*7870*/  IMAD.WIDE R154, R12.reuse, 0x2, R196 ;  /* 0x000000020c9a7825 */ /* 0x041fe200078e02c4 */
[----:B------:R0:W4:Y:S04]  /*7880*/  LDG.E.U16 R175, desc[UR10][R156.64] ;  /* 0x0000000a9caf7981 */ /* 0x000128000c1e1500 */
[----:B------:R1:W4:Y:S01]  /*7890*/  LDG.E.U16 R179, desc[UR10][R154.64] ;  /* 0x0000000a9ab37981 */ /* 0x000322000c1e1500 */
[----:B------:R-:W-:-:S03]  /*78a0*/  IMAD.WIDE R158, R12, 0x2, R176 ;  /* 0x000000020c9e7825 */ /* 0x000fc600078e02b0 */
[----:B------:R-:W2:Y:S01]  /*78b0*/  LDL.64 R196, [R1+0x450] ;  /* 0x0004500001c47983 */ /* 0x000ea20000100a00 */
[----:B0-----:R-:W-:-:S03]  /*78c0*/  IMAD.WIDE R156, R12, 0x2, R182 ;  /* 0x000000020c9c7825 */ /* 0x001fc600078e02b6 */
[----:B------:R0:W4:Y:S01]  /*78d0*/  LDG.E.U16 R177, desc[UR10][R160.64] ;  /* 0x0000000aa0b17981 */ /* 0x000122000c1e1500 */
[----:B-1----:R-:W-:-:S03]  /*78e0*/  IMAD.WIDE R154, R12, 0x2, R194 ;  /* 0x000000020c9a7825 */ /* 0x002fc600078e02c2 */
[----:B------:R1:W4:Y:S04]  /*78f0*/  LDG.E.U16 R176, desc[UR10][R158.64] ;  /* 0x0000000a9eb07981 */ /* 0x000328000c1e1500 */
[----:B------:R-:W4:Y:S01]  /*7900*/  LDL.64 R194, [R1+0x410] ;  /* 0x0004100001c27983 */ /* 0x000f220000100a00 */
[----:B0-----:R-:W-:-:S04]  /*7910*/  IMAD.WIDE R160, R12, 0x2, R126 ;  /* 0x000000020ca07825 */ /* 0x001fc800078e027e */
[C---:B-1----:R-:W-:Y:S01]  /*7920*/  IMAD.WIDE R158, R12.reuse, 0x2, R180 ;  /* 0x000000020c9e7825 */ /* 0x042fe200078e02b4 */
[----:B------:R-:W4:Y:S04]  /*7930*/  LDG.E.U16 R182, desc[UR10][R160.64] ;  /* 0x0000000aa0b67981 */ /* 0x000f28000c1e1500 */
[----:B------:R0:W4:Y:S04]  /*7940*/  LDG.E.U16 R180, desc[UR10][R156.64] ;  /* 0x0000000a9cb47981 */ /* 0x000128000c1e1500 */
[----:B------:R1:W4:Y:S01]  /*7950*/  LDG.E.U16 R181, desc[UR10][R158.64] ;  /* 0x0000000a9eb57981 */ /* 0x000322000c1e1500 */
[----:B0-----:R-:W-:-:S04]  /*7960*/  IMAD.WIDE R156, R12, 0x2, R188 ;  /* 0x000000020c9c7825 */ /* 0x001fc800078e02bc */
[----:B-1----:R-:W-:-:S05]  /*7970*/  IMAD.WIDE R158, R12, 0x2, R186 ;  /* 0x000000020c9e7825 */ /* 0x002fca00078e02ba */
[----:B------:R0:W4:Y:S02]  /*7980*/  LDG.E.U16 R186, desc[UR10][R158.64] ;  /* 0x0000000a9eba7981 */ /* 0x000124000c1e1500 */
[----:B0-----:R-:W-:-:S04]  /*7990*/  IMAD.WIDE R158, R12, 0x2, R190 ;  /* 0x000000020c9e7825 */ /* 0x001fc800078e02be */
[C-C-:B------:R-:W-:Y:S01]  /*79a0*/  IMAD R152, R150.reuse, 0x90, R122.reuse ;  /* 0x0000009096987824 */ /* 0x140fe200078e027a */
[C---:B------:R-:W-:Y:S01]  /*79b0*/  LEA R128, R150.reuse, R122, 0x3 ;  /* 0x0000007a96807211 */ /* 0x040fe200078e18ff */
[----:B------:R-:W-:Y:S01]  /*79c0*/  IMAD R138, R150, 0x82, R122 ;  /* 0x00000082968a7824 */ /* 0x000fe200078e027a */
[----:B------:R-:W4:Y:S01]  /*79d0*/  LDG.E.U16 R191, desc[UR10][R158.64] ;  /* 0x0000000a9ebf7981 */ /* 0x000f22000c1e1500 */
[----:B---3--:R-:W-:-:S03]  /*79e0*/  IMAD.WIDE R160, R12, 0x2, R184 ;  /* 0x000000020ca07825 */ /* 0x008fc600078e02b8 */
[----:B------:R0:W3:Y:S04]  /*79f0*/  LDG.E.U16 R184, desc[UR10][R154.64] ;  /* 0x0000000a9ab87981 */ /* 0x0000e8000c1e1500 */
[----:B------:R1:W3:Y:S01]  /*7a00*/  LDG.E.U16 R185, desc[UR10][R156.64] ;  /* 0x0000000a9cb97981 */ /* 0x0002e2000c1e1500 */
[----:B------:R-:W-:-:S03]  /*7a10*/  IMAD.WIDE R162, R12, 0x2, R152 ;  /* 0x000000020ca27825 */ /* 0x000fc600078e0298 */
[----:B------:R-:W3:Y:S01]  /*7a20*/  LDG.E.U16 R187, desc[UR10][R160.64] ;  /* 0x0000000aa0bb7981 */ /* 0x000ee2000c1e1500 */
[----:B0-----:R-:W-:-:S03]  /*7a30*/  IMAD.WIDE R154, R12, 0x2, R200 ;  /* 0x000000020c9a7825 */ /* 0x001fc600078e02c8 */
[----:B------:R-:W3:Y:S01]  /*7a40*/  LDL.64 R200, [R1+0x408] ;  /* 0x0004080001c87983 */ /* 0x000ee20000100a00 */
[----:B-1----:R-:W-:-:S03]  /*7a50*/  IMAD.WIDE R156, R12, 0x2, R192 ;  /* 0x000000020c9c7825 */ /* 0x002fc600078e02c0 */
[----:B------:R-:W3:Y:S04]  /*7a60*/  LDG.E.U16 R189, desc[UR10][R154.64] ;  /* 0x0000000a9abd7981 */ /* 0x000ee8000c1e1500 */
[----:B------:R0:W3:Y:S01]  /*7a70*/  LDG.E.U16 R190, desc[UR10][R156.64] ;  /* 0x0000000a9cbe7981 */ /* 0x0000e2000c1e1500 */
[----:B------:R-:W-:-:S03]  /*7a80*/  IMAD R140, R150, 0x84, R122 ;  /* 0x00000084968c7824 */ /* 0x000fc600078e027a */
[----:B------:R1:W3:Y:S01]  /*7a90*/  LDG.E.U16 R173, desc[UR10][R162.64] ;  /* 0x0000000aa2ad7981 */ /* 0x0002e2000c1e1500 */
[----:B0-----:R-:W-:-:S03]  /*7aa0*/  IMAD.WIDE R156, R12, 0x2, R206 ;  /* 0x000000020c9c7825 */ /* 0x001fc600078e02ce */
[----:B------:R-:W3:Y:S01]  /*7ab0*/  LDL.64 R206, [R1+0x4b8] ;  /* 0x0004b80001ce7983 */ /* 0x000ee20000100a00 */
[----:B------:R-:W-:-:S03]  /*7ac0*/  IMAD.WIDE R154, R12, 0x2, R208 ;  /* 0x000000020c9a7825 */ /* 0x000fc600078e02d0 */
[----:B------:R-:W3:Y:S01]  /*7ad0*/  LDL.64 R208, [R1+0x3f8] ;  /* 0x0003f80001d07983 */ /* 0x000ee20000100a00 */
[----:B-1----:R-:W-:-:S05]  /*7ae0*/  IMAD.WIDE R162, R12, 0x2, R138 ;  /* 0x000000020ca27825 */ /* 0x002fca00078e028a */
[----:B------:R0:W3:Y:S01]  /*7af0*/  LDG.E.U16 R178, desc[UR10][R162.64] ;  /* 0x0000000aa2b27981 */ /* 0x0000e2000c1e1500 */
[----:B------:R-:W-:Y:S02]  /*7b00*/  IMAD R142, R150, 0x86, R122 ;  /* 0x00000086968e7824 */ /* 0x000fe400078e027a */
[----:B0-----:R-:W-:-:S05]  /*7b10*/  IMAD.WIDE R162, R12, 0x2, R140 ;  /* 0x000000020ca27825 */ /* 0x001fca00078e028c */
[----:B------:R0:W3:Y:S01]  /*7b20*/  LDG.E.U16 R183, desc[UR10][R162.64] ;  /* 0x0000000aa2b77981 */ /* 0x0000e2000c1e1500 */
[----:B------:R-:W-:Y:S02]  /*7b30*/  IMAD R144, R150, 0x88, R122 ;  /* 0x0000008896907824 */ /* 0x000fe400078e027a */
[----:B------:R-:W-:-:S04]  /*7b40*/  IMAD.WIDE R160, R12, 0x2, R128 ;  /* 0x000000020ca07825 */ /* 0x000fc800078e0280 */
[C---:B------:R-:W-:Y:S01]  /*7b50*/  IMAD.WIDE R158, R12.reuse, 0x2, R198 ;  /* 0x000000020c9e7825 */ /* 0x040fe200078e02c6 */
[----:B------:R2:W3:Y:S03]  /*7b60*/  LDG.E.U16 R192, desc[UR10][R160.64] ;  /* 0x0000000aa0c07981 */ /* 0x0004e6000c1e1500 */
[----:B0-----:R-:W-:-:S05]  /*7b70*/  IMAD.WIDE R162, R12, 0x2, R142 ;  /* 0x000000020ca27825 */ /* 0x001fca00078e028e */
[----:B------:R0:W3:Y:S01]  /*7b80*/  LDG.E.U16 R188, desc[UR10][R162.64] ;  /* 0x0000000aa2bc7981 */ /* 0x0000e2000c1e1500 */
[----:B------:R-:W-:Y:S02]  /*7b90*/  IMAD R146, R150, 0x8a, R122 ;  /* 0x0000008a96927824 */ /* 0x000fe400078e027a */
[----:B--2---:R-:W-:Y:S02]  /*7ba0*/  IMAD.WIDE R160, R12, 0x2, R196 ;  /* 0x000000020ca07825 */ /* 0x004fe400078e02c4 */
[----:B------:R1:W2:Y:S02]  /*7bb0*/  LDG.E.U16 R196, desc[UR10][R158.64] ;  /* 0x0000000a9ec47981 */ /* 0x0002a4000c1e1500 */
[----:B------:R-:W-:Y:S02]  /*7bc0*/  IMAD R148, R150, 0x8c, R122 ;  /* 0x0000008c96947824 */ /* 0x000fe400078e027a */
[----:B------:R-:W2:Y:S01]  /*7bd0*/  LDG.E.U16 R197, desc[UR10][R160.64] ;  /* 0x0000000aa0c57981 */ /* 0x000ea2000c1e1500 */
[----:B0-----:R-:W-:-:S05]  /*7be0*/  IMAD.WIDE R162, R12, 0x2, R144 ;  /* 0x000000020ca27825 */ /* 0x001fca00078e0290 */
[----:B------:R4:W2:Y:S01]  /*7bf0*/  LDG.E.U16 R193, desc[UR10][R162.64] ;  /* 0x0000000aa2c17981 */ /* 0x0008a2000c1e1500 */
[----:B-1----:R-:W-:-:S03]  /*7c00*/  IMAD.WIDE R158, R12, 0x2, R220 ;  /* 0x000000020c9e7825 */ /* 0x002fc600078e02dc */
[----:B------:R-:W2:Y:S01]  /*7c10*/  LDL.64 R220, [R1+0x3c8] ;  /* 0x0003c80001dc7983 */ /* 0x000ea20000100a00 */
[----:B----4-:R-:W-:-:S03]  /*7c20*/  IMAD.WIDE R162, R12, 0x2, R194 ;  /* 0x000000020ca27825 */ /* 0x010fc600078e02c2 */
[----:B------:R0:W4:Y:S04]  /*7c30*/  LDG.E.U16 R194, desc[UR10][R154.64] ;  /* 0x0000000a9ac27981 */ /* 0x000128000c1e1500 */
[----:B------:R1:W4:Y:S01]  /*7c40*/  LDG.E.U16 R195, desc[UR10][R156.64] ;  /* 0x0000000a9cc37981 */ /* 0x000322000c1e1500 */
[----:B------:R-:W-:-:S03]  /*7c50*/  IMAD.WIDE R160, R12, 0x2, R202 ;  /* 0x000000020ca07825 */ /* 0x000fc600078e02ca */
[----:B------:R-:W4:Y:S01]  /*7c60*/  LDG.E.U16 R198, desc[UR10][R162.64] ;  /* 0x0000000aa2c67981 */ /* 0x000f22000c1e1500 */
[----:B0-----:R-:W-:-:S03]  /*7c70*/  IMAD.WIDE R154, R12, 0x2, R146 ;  /* 0x000000020c9a7825 */ /* 0x001fc600078e0292 */
[----:B------:R0:W4:Y:S01]  /*7c80*/  LDG.E.U16 R202, desc[UR10][R160.64] ;  /* 0x0000000aa0ca7981 */ /* 0x000122000c1e1500 */
[----:B-1----:R-:W-:-:S03]  /*7c90*/  IMAD.WIDE R156, R12, 0x2, R222 ;  /* 0x000000020c9c7825 */ /* 0x002fc600078e02de */
[----:B------:R1:W4:Y:S01]  /*7ca0*/  LDG.E.U16 R199, desc[UR10][R154.64] ;  /* 0x0000000a9ac77981 */ /* 0x000322000c1e1500 */
[----:B------:R-:W-:-:S03]  /*7cb0*/  IMAD R150, R150, 0x8e, R122 ;  /* 0x0000008e96967824 */ /* 0x000fc600078e027a */
[----:B------:R-:W4:Y:S01]  /*7cc0*/  LDL.64 R222, [R1+0x3d0] ;  /* 0x0003d00001de7983 */ /* 0x000f220000100a00 */
[----:B0-----:R-:W-:-:S04]  /*7cd0*/  IMAD.WIDE R160, R12, 0x2, R204 ;  /* 0x000000020ca07825 */ /* 0x001fc800078e02cc */
[C---:B-1----:R-:W-:Y:S02]  /*7ce0*/  IMAD.WIDE R154, R12.reuse, 0x2, R218 ;  /* 0x000000020c9a7825 */ /* 0x042fe400078e02da */
[----:B------:R-:W4:Y:S04]  /*7cf0*/  LDG.E.U16 R160, desc[UR10][R160.64] ;  /* 0x0000000aa0a07981 */ /* 0x000f28000c1e1500 */
[----:B------:R-:W4:Y:S01]  /*7d00*/  LDL.64 R218, [R1+0x3c0] ;  /* 0x0003c00001da7983 */ /* 0x000f220000100a00 */
[----:B---3--:R-:W-:-:S03]  /*7d10*/  IMAD.WIDE R162, R12, 0x2, R200 ;  /* 0x000000020ca27825 */ /* 0x008fc600078e02c8 */
[----:B------:R0:W3:Y:S04]  /*7d20*/  LDG.E.U16 R200, desc[UR10][R156.64] ;  /* 0x0000000a9cc87981 */ /* 0x0000e8000c1e1500 */
[----:B------:R1:W3:Y:S04]  /*7d30*/  LDG.E.U16 R201, desc[UR10][R158.64] ;  /* 0x0000000a9ec97981 */ /* 0x0002e8000c1e1500 */
[----:B------:R-:W3:Y:S01]  /*7d40*/  LDG.E.U16 R162, desc[UR10][R162.64] ;  /* 0x0000000aa2a27981 */ /* 0x000ee2000c1e1500 */
[----:B0-----:R-:W-:-:S03]  /*7d50*/  IMAD.WIDE R156, R12, 0x2, R216 ;  /* 0x000000020c9c7825 */ /* 0x001fc600078e02d8 */
[----:B------:R-:W3:Y:S01]  /*7d60*/  LDL.64 R216, [R1+0x3b8] ;  /* 0x0003b80001d87983 */ /* 0x000ee20000100a00 */
[----:B-1----:R-:W-:-:S03]  /*7d70*/  IMAD.WIDE R158, R12, 0x2, R148 ;  /* 0x000000020c9e7825 */ /* 0x002fc600078e0294 */
[----:B------:R0:W3:Y:S04]  /*7d80*/  LDG.E.U16 R203, desc[UR10][R156.64] ;  /* 0x0000000a9ccb7981 */ /* 0x0000e8000c1e1500 */
[----:B------:R1:W3:Y:S04]  /*7d90*/  LDG.E.U16 R163, desc[UR10][R154.64] ;  /* 0x0000000a9aa37981 */ /* 0x0002e8000c1e1500 */
[----:B------:R1:W3:Y:S01]  /*7da0*/  LDG.E.U16 R204, desc[UR10][R158.64] ;  /* 0x0000000a9ecc7981 */ /* 0x0002e2000c1e1500 */
[----:B0-----:R-:W-:-:S04]  /*7db0*/  IMAD.WIDE R156, R12, 0x2, R206 ;  /* 0x000000020c9c7825 */ /* 0x001fc800078e02ce */
[C---:B-1----:R-:W-:Y:S01]  /*7dc0*/  IMAD.WIDE R154, R12.reuse, 0x2, R214 ;  /* 0x000000020c9a7825 */ /* 0x042fe200078e02d6 */
[----:B------:R0:W3:Y:S03]  /*7dd0*/  LDG.E.U16 R205, desc[UR10][R156.64] ;  /* 0x0000000a9ccd7981 */ /* 0x0000e6000c1e1500 */
[C---:B------:R-:W-:Y:S01]  /*7de0*/  IMAD.WIDE R158, R12.reuse, 0x2, R150 ;  /* 0x000000020c9e7825 */ /* 0x040fe200078e0296 */
[----:B------:R1:W3:Y:S04]  /*7df0*/  LDG.E.U16 R161, desc[UR10][R154.64] ;  /* 0x0000000a9aa17981 */ /* 0x0002e8000c1e1500 */
[----:B------:R1:W3:Y:S01]  /*7e00*/  LDG.E.U16 R206, desc[UR10][R158.64] ;  /* 0x0000000a9ece7981 */ /* 0x0002e2000c1e1500 */
[C---:B0-----:R-:W-:Y:S01]  /*7e10*/  IMAD.WIDE R156, R12.reuse, 0x2, R210 ;  /* 0x000000020c9c7825 */ /* 0x041fe200078e02d2 */
[----:B------:R-:W0:Y:S03]  /*7e20*/  S2R R207, SR_TID.X ;  /* 0x0000000000cf7919 */ /* 0x000e260000002100 */
[----:B-1----:R-:W-:-:S02]  /*7e30*/  IMAD.WIDE R154, R12, 0x2, R212 ;  /* 0x000000020c9a7825 */ /* 0x002fc400078e02d4 */
[----:B------:R-:W3:Y:S02]  /*7e40*/  LDG.E.U16 R156, desc[UR10][R156.64] ;  /* 0x0000000a9c9c7981 */ /* 0x000ee4000c1e1500 */
[----:B------:R-:W-:Y:S02]  /*7e50*/  IMAD.WIDE R158, R12, 0x2, R208 ;  /* 0x000000020c9e7825 */ /* 0x000fe400078e02d0 */
[----:B------:R-:W3:Y:S04]  /*7e60*/  LDG.E.U16 R155, desc[UR10][R154.64] ;  /* 0x0000000a9a9b7981 */ /* 0x000ee8000c1e1500 */
[----:B------:R0:W3:Y:S01]  /*7e70*/  LDG.E.U16 R158, desc[UR10][R158.64] ;  /* 0x0000000a9e9e7981 */ /* 0x0000e2000c1e1500 */
[----:B------:R-:W1:Y:S03]  /*7e80*/  S2R R209, SR_TID.X ;  /* 0x0000000000d17919 */ /* 0x000e660000002100 */
[----:B------:R-:W3:Y:S04]  /*7e90*/  LDL.64 R214, [R1+0x3b0] ;  /* 0x0003b00001d67983 */ /* 0x000ee80000100a00 */
[----:B------:R-:W3:Y:S04]  /*7ea0*/  LDL.64 R212, [R1+0x3a8] ;  /* 0x0003a80001d47983 */ /* 0x000ee80000100a00 */
[----:B------:R-:W3:Y:S01]  /*7eb0*/  LDL.64 R210, [R1+0x3a0] ;  /* 0x0003a00001d27983 */ /* 0x000ee20000100a00 */
[C---:B0-----:R-:W-:Y:S01]  /*7ec0*/  IMAD.SHL.U32 R159, R207.reuse, 0x8, RZ ;  /* 0x00000008cf9f7824 */ /* 0x041fe200078e00ff */
[----:B------:R-:W-:-:S02]  /*7ed0*/  LOP3.LUT R157, R207, 0x7, RZ, 0xc0, !PT ;  /* 0x00000007cf9d7812 */ /* 0x000fc400078ec0ff */
[----:B------:R-:W-:Y:S02]  /*7ee0*/  LOP3.LUT R154, R207, 0x60, RZ, 0xc0, !PT ;  /* 0x00000060cf9a7812 */ /* 0x000fe400078ec0ff */
[----:B------:R-:W-:Y:S02]  /*7ef0*/  LOP3.LUT R159, R159, 0x30, RZ, 0xc0, !PT ;  /* 0x000000309f9f7812 */ /* 0x000fe400078ec0ff */
[C---:B------:R-:W-:Y:S02]  /*7f00*/  LEA R154, R157.reuse, R154, 0x2 ;  /* 0x0000009a9d9a7211 */ /* 0x040fe400078e10ff */
[C---:B------:R-:W-:Y:S01]  /*7f10*/  LEA R159, R157.reuse, R159, 0x6 ;  /* 0x0000009f9d9f7211 */ /* 0x040fe200078e30ff */
[----:B------:R-:W-:Y:S01]  /*7f20*/  IMAD.SHL.U32 R157, R157, 0x10, RZ ;  /* 0x000000109d9d7824 */ /* 0x000fe200078e00ff */
[----:B------:R-:W-:-:S04]  /*7f30*/  SHF.L.U32 R208, R207, 0x1, RZ ;  /* 0x00000001cfd07819 */ /* 0x000fc800000006ff */
[--C-:B------:R-:W-:Y:S02]  /*7f40*/  LOP3.LUT R157, R157, 0x30, R208.reuse, 0x78, !PT ;  /* 0x000000309d9d7812 */ /* 0x100fe400078e78d0 */
[----:B------:R-:W-:Y:S02]  /*7f50*/  LOP3.LUT R159, R159, 0x10, R208, 0x78, !PT ;  /* 0x000000109f9f7812 */ /* 0x000fe400078e78d0 */
[----:B-1----:R-:W-:Y:S02]  /*7f60*/  LOP3.LUT R208, R209, 0x7f, RZ, 0xc0, !PT ;  /* 0x0000007fd1d07812 */ /* 0x002fe400078ec0ff */
[----:B------:R-:W-:-:S03]  /*7f70*/  LEA R154, R154, R157, 0x6 ;  /* 0x0000009d9a9a7211 */ /* 0x000fc600078e30ff */
[----:B------:R-:W-:Y:S01]  /*7f80*/  IMAD.SHL.U32 R157, R208, 0x2, RZ ;  /* 0x00000002d09d7824 */ /* 0x000fe200078e00ff */
[----:B------:R-:W-:Y:S06]  /*7f90*/  BAR.SYNC.DEFER_BLOCKING 0x0 ;  /* 0x0000000000007b1d */ /* 0x000fec0000010000 */
[----:B------:R0:W-:Y:S04]  /*7fa0*/  STS.U16 [R157+UR6+0x3000], R42 ;  /* 0x0030002a9d007988 */ /* 0x0001e80008000406 */
[----:B------:R1:W-:Y:S01]  /*7fb0*/  STS.U16 [R157+UR6], R43 ;  /* 0x0000002b9d007988 */ /* 0x0003e20008000406 */
[----:B0-----:R-:W-:-:S03]  /*7fc0*/  LOP3.LUT R42, R157, 0x10, RZ, 0x3c, !PT ;  /* 0x000000109d2a7812 */ /* 0x001fc600078e3cff */
[----:B------:R-:W-:Y:S01]  /*7fd0*/  STS.U16 [R157+UR6+0x800], R169 ;  /* 0x000800a99d007988 */ /* 0x000fe20008000406 */
[----:B-1----:R-:W-:-:S03]  /*7fe0*/  LOP3.LUT R43, R157, 0x20, RZ, 0x3c, !PT ;  /* 0x000000209d2b7812 */ /* 0x002fc600078e3cff */
[----:B------:R-:W-:Y:S04]  /*7ff0*/  STS.U16 [R157+UR6+0x1000], R170 ;  /* 0x001000aa9d007988 */ /* 0x000fe80008000406 */
[----:B------:R-:W-:Y:S04]  /*8000*/  STS.U16 [R157+UR6+0x1800], R120 ;  /* 0x001800789d007988 */ /* 0x000fe80008000406 */
[----:B------:R-:W-:Y:S04]  /*8010*/  STS.U16 [R157+UR6+0x2000], R171 ;  /* 0x002000ab9d007988 */ /* 0x000fe80008000406 */
[----:B------:R0:W-:Y:S04]  /*8020*/  STS.U16 [R157+UR6+0x2800], R41 ;  /* 0x002800299d007988 */ /* 0x0001e80008000406 */
[----:B------:R1:W-:Y:S04]  /*8030*/  STS.U16 [R157+UR6+0x3800], R121 ;  /* 0x003800799d007988 */ /* 0x0003e80008000406 */
        /* <DEDUP_REMOVED lines=24> */
[----:B------:R-:W-:Y:S01]  /*81c0*/  STS.U16 [R43+UR6+0x200], R182 ;  /* 0x000200b62b007988 */ /* 0x000fe20008000406 */
[----:B0-----:R-:W-:-:S02]  /*81d0*/  LOP3.LUT R41, R207, 0x10, RZ, 0xc0, !PT ;  /* 0x00000010cf297812 */ /* 0x001fc400078ec0ff */
[----:B------:R-:W-:Y:S01]  /*81e0*/  LOP3.LUT R251, R207, 0x7f, RZ, 0xc0, !PT ;  /* 0x0000007fcffb7812 */ /* 0x000fe200078ec0ff */
[----:B-1----:R-:W3:Y:S01]  /*81f0*/  LDL.64 R120, [R1+0x370] ;  /* 0x0003700001787983 */ /* 0x002ee20000100a00 */
[----:B--2---:R-:W-:-:S03]  /*8200*/  LOP3.LUT R42, R157, 0x30, RZ, 0x3c, !PT ;  /* 0x000000309d2a7812 */ /* 0x004fc600078e3cff */
        /* <DEDUP_REMOVED lines=16> */
[----:B------:R2:W-:Y:S01]  /*8310*/  STS.U16 [R42+UR6+0x4b00], R88 ;  /* 0x004b00582a007988 */ /* 0x0005e20008000406 */
[----:B0-----:R-:W-:-:S02]  /*8320*/  LOP3.LUT R43, R157, 0x40, RZ, 0x3c, !PT ;  /* 0x000000409d2b7812 */ /* 0x001fc400078e3cff */
[----:B------:R-:W-:Y:S01]  /*8330*/  LEA R41, R41, R159, 0x5 ;  /* 0x0000009f29297211 */ /* 0x000fe200078e28ff */
[----:B------:R-:W3:Y:S01]  /*8340*/  LDL.64 R98, [R1+0x378] ;  /* 0x0003780001627983 */ /* 0x000ee20000100a00 */
[C---:B-1----:R-:W-:Y:S02]  /*8350*/  LOP3.LUT R96, R157.reuse, 0x50, RZ, 0x3c, !PT ;  /* 0x000000509d607812 */ /* 0x042fe400078e3cff */
[C---:B--2---:R-:W-:Y:S01]  /*8360*/  LOP3.LUT R88, R157.reuse, 0x60, RZ, 0x3c, !PT ;  /* 0x000000609d587812 */ /* 0x044fe200078e3cff */
        /* <DEDUP_REMOVED lines=26> */
[----:B----4-:R-:W-:Y:S04]  /*8510*/  STS.U16 [R43+UR6+0x6400], R194 ;  /* 0x006400c22b007988 */ /* 0x010fe80008000406 */
        /* <DEDUP_REMOVED lines=16> */
[----:B---3--:R-:W-:Y:S04]  /*8620*/  STS.U16 [R96+UR6+0x6d00], R201 ;  /* 0x006d00c960007988 */ /* 0x008fe80008000406 */
[----:B------:R-:W-:Y:S04]  /*8630*/  STS.U16 [R96+UR6+0x7500], R202 ;  /* 0x007500ca60007988 */ /* 0x000fe80008000406 */
[----:B------:R-:W-:Y:S04]  /*8640*/  STS.U16 [R96+UR6+0x7d00], R162 ;  /* 0x007d00a260007988 */ /* 0x000fe80008000406 */
[----:B------:R0:W-:Y:S04]  /*8650*/  STS.U16 [R88+UR6+0x5600], R18 ;  /* 0x0056001258007988 */ /* 0x0001e80008000406 */
[----:B------:R-:W-:Y:S01]  /*8660*/  STS.U16 [R88+UR6+0x600], R30 ;  /* 0x0006001e58007988 */ /* 0x000fe20008000406 */
[----:B0-----:R-:W-:-:S03]  /*8670*/  LOP3.LUT R18, R157, 0x70, RZ, 0x3c, !PT ;  /* 0x000000709d127812 */ /* 0x001fc600078e3cff */
        /* <DEDUP_REMOVED lines=25> */
[----:B------:R-:W-:Y:S04]  /*8810*/  STS.U16 [R18+UR6+0x5f00], R161 ;  /* 0x005f00a112007988 */ /* 0x000fe80008000406 */
[----:B------:R-:W-:Y:S04]  /*8820*/  STS.U16 [R18+UR6+0x6700], R205 ;  /* 0x006700cd12007988 */ /* 0x000fe80008000406 */
[----:B------:R-:W-:Y:S04]  /*8830*/  STS.U16 [R18+UR6+0x6f00], R155 ;  /* 0x006f009b12007988 */ /* 0x000fe80008000406 */
[----:B------:R-:W-:Y:S04]  /*8840*/  STS.U16 [R18+UR6+0x7700], R156 ;  /* 0x0077009c12007988 */ /* 0x000fe80008000406 */
[----:B------:R-:W-:Y:S01]  /*8850*/  STS.U16 [R18+UR6+0x7f00], R158 ;  /* 0x007f009e12007988 */ /* 0x000fe20008000406 */
[----:B------:R-:W-:Y:S01]  /*8860*/  BAR.SYNC.DEFER_BLOCKING 0x0 ;  /* 0x0000000000007b1d */ /* 0x000fe20000010000 */
[----:B0-----:R-:W-:-:S05]  /*8870*/  LOP3.LUT R3, R41, 0x20, RZ, 0x3c, !PT ;  /* 0x0000002029037812 */ /* 0x001fca00078e3cff */
[----:B------:R-:W-:Y:S04]  /*8880*/  LDSM.16.MT88.4 R44, [R41+UR6+0x8000] ;  /* 0x00800006292c783b */ /* 0x000fe80008004200 */
[----:B------:R-:W0:Y:S04]  /*8890*/  LDSM.16.M88.4 R32, [R154+UR6] ;  /* 0x000000069a20783b */ /* 0x000e280008000200 */
[----:B------:R-:W1:Y:S04]  /*88a0*/  LDSM.16.M88.4 R28, [R154+UR6+0x2000] ;  /* 0x002000069a1c783b */ /* 0x000e680008000200 */
[----:B------:R-:W2:Y:S04]  /*88b0*/  LDSM.16.M88.4 R20, [R154+UR6+0x4000] ;  /* 0x004000069a14783b */ /* 0x000ea80008000200 */
[----:B------:R-:W3:Y:S04]  /*88c0*/  LDSM.16.M88.4 R24, [R154+UR6+0x6000] ;  /* 0x006000069a18783b */ /* 0x000ee80008000200 */
[----:B------:R-:W4:Y:S04]  /*88d0*/  LDSM.16.MT88.4 R104, [R3+UR6+0x8000] ;  /* 0x008000060368783b */ /* 0x000f280008004200 */
[----:B------:R-:W4:Y:S04]  /*88e0*/  LDSM.16.MT88.4 R172, [R41+UR6+0x8400] ;  /* 0x0084000629ac783b */ /* 0x000f280008004200 */
[----:B------:R-:W4:Y:S01]  /*88f0*/  LDSM.16.MT88.4 R168, [R3+UR6+0x8400] ;  /* 0x0084000603a8783b */ /* 0x000f220008004200 */
[----:B------:R-:W-:-:S03]  /*8900*/  LOP3.LUT R4, R154, 0x40, RZ, 0x3c, !PT ;  /* 0x000000409a047812 */ /* 0x000fc600078e3cff */
[----:B------:R-:W-:Y:S04]  /*8910*/  LDSM.16.MT88.4 R164, [R41+UR6+0x8800] ;  /* 0x0088000629a4783b */ /* 0x000fe80008004200 */
[----:B------:R-:W4:Y:S04]  /*8920*/  LDSM.16.M88.4 R160, [R4+UR6] ;  /* 0x0000000604a0783b */ /* 0x000f280008000200 */
[----:B------:R-:W4:Y:S01]  /*8930*/  LDSM.16.M88.4 R156, [R4+UR6+0x2000] ;  /* 0x00200006049c783b */ /* 0x000f220008000200 */
[C---:B0-----:R-:W-:Y:S03]  /*8940*/  HMMA.16816.F32 R48, R44.reuse, R32, RZ ;  /* 0x000000202c30723c */ /* 0x041fe600000018ff */
[----:B------:R-:W0:Y:S04]  /*8950*/  LDSM.16.M88.4 R36, [R4+UR6+0x4000] ;  /* 0x004000060424783b */ /* 0x000e280008000200 */
[----:B------:R-:W0:Y:S01]  /*8960*/  LDSM.16.M88.4 R112, [R4+UR6+0x6000] ;  /* 0x006000060470783b */ /* 0x000e220008000200 */
[C---:B-1----:R-:W-:Y:S03]  /*8970*/  HMMA.16816.F32 R180, R44.reuse, R28, RZ ;  /* 0x0000001c2cb4723c */ /* 0x042fe600000018ff */
[----:B------:R-:W1:Y:S03]  /*8980*/  LDSM.16.MT88.4 R108, [R3+UR6+0x8800] ;  /* 0x00880006036c783b */ /* 0x000e660008004200 */
[C---:B--2---:R-:W-:Y:S01]  /*8990*/  HMMA.16816.F32 R176, R44.reuse, R20, RZ ;  /* 0x000000142cb0723c */ /* 0x044fe200000018ff */
[----:B------:R-:W-:Y:S05]  /*89a0*/  LDSM.16.MT88.4 R184, [R41+UR6+0x9400] ;  /* 0x0094000629b8783b */ /* 0x000fea0008004200 */
[----:B---3--:R-:W-:Y:S06]  /*89b0*/  HMMA.16816.F32 R44, R44, R24, RZ ;  /* 0x000000182c2c723c */ /* 0x008fec00000018ff */
[C---:B----4-:R-:W-:Y:S06]  /*89c0*/  HMMA.16816.F32 R116, R104.reuse, R28, RZ ;  /* 0x0000001c6874723c */ /* 0x050fec00000018ff */
[C---:B------:R-:W-:Y:S06]  /*89d0*/  HMMA.16816.F32 R100, R104.reuse, R32, RZ ;  /* 0x000000206864723c */ /* 0x040fec00000018ff */
[C---:B------:R-:W-:Y:S06]  /*89e0*/  HMMA.16816.F32 R92, R104.reuse, R20, RZ ;  /* 0x00000014685c723c */ /* 0x040fec00000018ff */
[----:B------:R-:W-:Y:S06]  /*89f0*/  HMMA.16816.F32 R104, R104, R24, RZ ;  /* 0x000000186868723c */ /* 0x000fec00000018ff */
[C---:B------:R-:W-:Y:S06]  /*8a00*/  HMMA.16816.F32 R48, R172.reuse, R34, R48 ;  /* 0x00000022ac30723c */ /* 0x040fec0000001830 */
[C---:B------:R-:W-:Y:S06]  /*8a10*/  HMMA.16816.F32 R180, R172.reuse, R30, R180 ;  /* 0x0000001eacb4723c */ /* 0x040fec00000018b4 */
[C---:B------:R-:W-:Y:S06]  /*8a20*/  HMMA.16816.F32 R176, R172.reuse, R22, R176 ;  /* 0x00000016acb0723c */ /* 0x040fec00000018b0 */
[----:B------:R-:W-:Y:S01]  /*8a30*/  HMMA.16816.F32 R44, R172, R26, R44 ;  /* 0x0000001aac2c723c */ /* 0x000fe2000000182c */
[----:B------:R-:W-:Y:S05]  /*8a40*/  LDSM.16.MT88.4 R172, [R3+UR6+0x9000] ;  /* 0x0090000603ac783b */ /* 0x000fea0008004200 */
[C---:B------:R-:W-:Y:S01]  /*8a50*/  HMMA.16816.F32 R116, R168.reuse, R30, R116 ;  /* 0x0000001ea874723c */ /* 0x040fe20000001874 */
[----:B------:R-:W2:Y:S05]  /*8a60*/  LDSM.16.MT88.4 R28, [R41+UR6+0x8c00] ;  /* 0x008c0006291c783b */ /* 0x000eaa0008004200 */
[C---:B------:R-:W-:Y:S01]  /*8a70*/  HMMA.16816.F32 R100, R168.reuse, R34, R100 ;  /* 0x00000022a864723c */ /* 0x040fe20000001864 */
[----:B------:R-:W-:Y:S05]  /*8a80*/  LDSM.16.MT88.4 R32, [R41+UR6+0x9000] ;  /* 0x009000062920783b */ /* 0x000fea0008004200 */
[C---:B------:R-:W-:Y:S01]  /*8a90*/  HMMA.16816.F32 R92, R168.reuse, R22, R92 ;  /* 0x00000016a85c723c */ /* 0x040fe2000000185c */
[----:B------:R-:W3:Y:S05]  /*8aa0*/  LDSM.16.MT88.4 R20, [R3+UR6+0x8c00] ;  /* 0x008c00060314783b */ /* 0x000eea0008004200 */
[----:B------:R-:W-:Y:S01]  /*8ab0*/  HMMA.16816.F32 R104, R168, R26, R104 ;  /* 0x0000001aa868723c */ /* 0x000fe20000001868 */
[----:B------:R-:W-:Y:S04]  /*8ac0*/  LDSM.16.M88.4 R24, [R154+UR6+0x2080] ;  /* 0x002080069a18783b */ /* 0x000fe80008000200 */
[----:B------:R-:W-:Y:S01]  /*8ad0*/  LDSM.16.M88.4 R168, [R154+UR6+0x6080] ;  /* 0x006080069aa8783b */ /* 0x000fe20008000200 */
[C---:B------:R-:W-:Y:S06]  /*8ae0*/  HMMA.16816.F32 R48, R164.reuse, R160, R48 ;  /* 0x000000a0a430723c */ /* 0x040fec0000001830 */
[C---:B------:R-:W-:Y:S06]  /*8af0*/  HMMA.16816.F32 R180, R164.reuse, R156, R180 ;  /* 0x0000009ca4b4723c */ /* 0x040fec00000018b4 */
[C---:B0-----:R-:W-:Y:S06]  /*8b00*/  HMMA.16816.F32 R176, R164.reuse, R36, R176 ;  /* 0x00000024a4b0723c */ /* 0x041fec00000018b0 */
[----:B------:R-:W-:Y:S01]  /*8b10*/  HMMA.16816.F32 R44, R164, R112, R44 ;  /* 0x00000070a42c723c */ /* 0x000fe2000000182c */
[----:B------:R-:W0:Y:S05]  /*8b20*/  LDSM.16.M88.4 R164, [R154+UR6+0x80] ;  /* 0x000080069aa4783b */ /* 0x000e2a0008000200 */
[C---:B-1----:R-:W-:Y:S06]  /*8b30*/  HMMA.16816.F32 R100, R108.reuse, R160, R100 ;  /* 0x000000a06c64723c */ /* 0x042fec0000001864 */
[C---:B------:R-:W-:Y:S06]  /*8b40*/  HMMA.16816.F32 R116, R108.reuse, R156, R116 ;  /* 0x0000009c6c74723c */ /* 0x040fec0000001874 */
[C---:B------:R-:W-:Y:S06]  /*8b50*/  HMMA.16816.F32 R92, R108.reuse, R36, R92 ;  /* 0x000000246c5c723c */ /* 0x040fec000000185c */
[----:B------:R-:W-:Y:S01]  /*8b60*/  HMMA.16816.F32 R104, R108, R112, R104 ;  /* 0x000000706c68723c */ /* 0x000fe20000001868 */
[----:B------:R1:W4:Y:S05]  /*8b70*/  LDSM.16.M88.4 R108, [R154+UR6+0x4080] ;  /* 0x004080069a6c783b */ /* 0x00032a0008000200 */
[----:B--2---:R-:W-:Y:S01]  /*8b80*/  HMMA.16816.F32 R48, R28, R162, R48 ;  /* 0x000000a21c30723c */ /* 0x004fe20000001830 */
[----:B------:R-:W-:-:S02]  /*8b90*/  LOP3.LUT R245, R207, 0x1c, RZ, 0xc0, !PT ;  /* 0x0000001ccff57812 */ /* 0x000fc400078ec0ff */
[----:B------:R-:W-:Y:S01]  /*8ba0*/  SHF.R.U32.HI R89, RZ, 0x3, R251 ;  /* 0x00000003ff597819 */ /* 0x000fe200000116fb */
[----:B-1----:R-:W2:Y:S02]  /*8bb0*/  LDL.64 R154, [R1+0x2f8] ;  /* 0x0002f800019a7983 */ /* 0x002ea40000100a00 */
[C---:B------:R-:W-:Y:S06]  /*8bc0*/  HMMA.16816.F32 R180, R28.reuse, R158, R180 ;  /* 0x0000009e1cb4723c */ /* 0x040fec00000018b4 */
[C---:B------:R-:W-:Y:S06]  /*8bd0*/  HMMA.16816.F32 R176, R28.reuse, R38, R176 ;  /* 0x000000261cb0723c */ /* 0x040fec00000018b0 */
[----:B------:R-:W-:Y:S01]  /*8be0*/  HMMA.16816.F32 R44, R28, R114, R44 ;  /* 0x000000721c2c723c */ /* 0x000fe2000000182c */
[----:B------:R-:W-:Y:S05]  /*8bf0*/  LDSM.16.M88.4 R28, [R4+UR6+0x80] ;  /* 0x00008006041c783b */ /* 0x000fea0008000200 */
[C---:B---3--:R-:W-:Y:S01]  /*8c00*/  HMMA.16816.F32 R100, R20.reuse, R162, R100 ;  /* 0x000000a21464723c */ /* 0x048fe20000001864 */
[----:B------:R-:W-:Y:S05]  /*8c10*/  LDSM.16.M88.4 R160, [R4+UR6+0x6080] ;  /* 0x0060800604a0783b */ /* 0x000fea0008000200 */
[C---:B------:R-:W-:Y:S01]  /*8c20*/  HMMA.16816.F32 R116, R20.reuse, R158, R116 ;  /* 0x0000009e1474723c */ /* 0x040fe20000001874 */
[----:B------:R-:W-:Y:S05]  /*8c30*/  LDSM.16.M88.4 R156, [R4+UR6+0x2080] ;  /* 0x00208006049c783b */ /* 0x000fea0008000200 */
[C---:B------:R-:W-:Y:S01]  /*8c40*/  HMMA.16816.F32 R92, R20.reuse, R38, R92 ;  /* 0x00000026145c723c */ /* 0x040fe2000000185c */
[----:B------:R-:W-:Y:S05]  /*8c50*/  LDSM.16.MT88.4 R36, [R3+UR6+0x9800] ;  /* 0x009800060324783b */ /* 0x000fea0008004200 */
[----:B------:R-:W-:Y:S01]  /*8c60*/  HMMA.16816.F32 R104, R20, R114, R104 ;  /* 0x000000721468723c */ /* 0x000fe20000001868 */
[----:B------:R-:W1:Y:S04]  /*8c70*/  LDSM.16.MT88.4 R20, [R3+UR6+0x9400] ;  /* 0x009400060314783b */ /* 0x000e680008004200 */
[----:B------:R3:W-:Y:S01]  /*8c80*/  LDSM.16.M88.4 R112, [R4+UR6+0x4080] ;  /* 0x004080060470783b */ /* 0x0007e20008000200 */
[C---:B0-----:R-:W-:Y:S06]  /*8c90*/  HMMA.16816.F32 R48, R32.reuse, R164, R48 ;  /* 0x000000a42030723c */ /* 0x041fec0000001830 */
[C---:B------:R-:W-:Y:S06]  /*8ca0*/  HMMA.16816.F32 R180, R32.reuse, R24, R180 ;  /* 0x0000001820b4723c */ /* 0x040fec00000018b4 */
[C---:B----4-:R-:W-:Y:S06]  /*8cb0*/  HMMA.16816.F32 R176, R32.reuse, R108, R176 ;  /* 0x0000006c20b0723c */ /* 0x050fec00000018b0 */
[----:B------:R-:W-:Y:S01]  /*8cc0*/  HMMA.16816.F32 R44, R32, R168, R44 ;  /* 0x000000a8202c723c */ /* 0x000fe2000000182c */
[----:B------:R-:W0:Y:S04]  /*8cd0*/  LDSM.16.MT88.4 R32, [R41+UR6+0x9800] ;  /* 0x009800062920783b */ /* 0x000e280008004200 */
[----:B------:R-:W4:Y:S01]  /*8ce0*/  LDSM.16.MT88.4 R40, [R41+UR6+0x9c00] ;  /* 0x009c00062928783b */ /* 0x000f220008004200 */
[C---:B------:R-:W-:Y:S06]  /*8cf0*/  HMMA.16816.F32 R100, R172.reuse, R164, R100 ;  /* 0x000000a4ac64723c */ /* 0x040fec0000001864 */
[----:B------:R-:W-:Y:S06]  /*8d00*/  HMMA.16816.F32 R116, R172, R24, R116 ;  /* 0x00000018ac74723c */ /* 0x000fec0000001874 */
[----:B------:R-:W-:-:S12]  /*8d10*/  HMMA.16816.F32 R48, R184, R166, R48 ;  /* 0x000000a6b830723c */ /* 0x000fd80000001830 */
[----:B-1----:R-:W-:Y:S06]  /*8d20*/  HMMA.16816.F32 R100, R20, R166, R100 ;  /* 0x000000a61464723c */ /* 0x002fec0000001864 */
[----:B------:R-:W-:Y:S06]  /*8d30*/  HMMA.16816.F32 R92, R172, R108, R92 ;  /* 0x0000006cac5c723c */ /* 0x000fec000000185c */
[C---:B------:R-:W-:Y:S06]  /*8d40*/  HMMA.16816.F32 R180, R184.reuse, R26, R180 ;  /* 0x0000001ab8b4723c */ /* 0x040fec00000018b4 */
[----:B------:R-:W-:Y:S06]  /*8d50*/  HMMA.16816.F32 R176, R184, R110, R176 ;  /* 0x0000006eb8b0723c */ /* 0x000fec00000018b0 */
[----:B------:R-:W-:Y:S01]  /*8d60*/  HMMA.16816.F32 R104, R172, R168, R104 ;  /* 0x000000a8ac68723c */ /* 0x000fe20000001868 */
[C---:B---3--:R-:W-:Y:S01]  /*8d70*/  LOP3.LUT R4, R209.reuse, 0x60, RZ, 0xc0, !PT ;  /* 0x00000060d1047812 */ /* 0x048fe200078ec0ff */
[----:B------:R-:W3:Y:S04]  /*8d80*/  LDL.64 R108, [R1+0x368] ;  /* 0x00036800016c7983 */ /* 0x000ee80000100a00 */
[----:B------:R-:W-:Y:S01]  /*8d90*/  HMMA.16816.F32 R116, R20, R26, R116 ;  /* 0x0000001a1474723c */ /* 0x000fe20000001874 */
[----:B------:R1:W4:Y:S05]  /*8da0*/  LDSM.16.MT88.4 R24, [R3+UR6+0x9c00] ;  /* 0x009c00060318783b */ /* 0x00032a0008004200 */
[-C--:B0-----:R-:W-:Y:S06]  /*8db0*/  HMMA.16816.F32 R48, R32, R28.reuse, R48 ;  /* 0x0000001c2030723c */ /* 0x081fec0000001830 */
[----:B------:R-:W-:Y:S06]  /*8dc0*/  HMMA.16816.F32 R100, R36, R28, R100 ;  /* 0x0000001c2464723c */ /* 0x000fec0000001864 */
[----:B------:R-:W-:Y:S01]  /*8dd0*/  HMMA.16816.F32 R92, R20, R110, R92 ;  /* 0x0000006e145c723c */ /* 0x000fe2000000185c */
[----:B-1----:R-:W-:Y:S01]  /*8de0*/  SHF.L.U32 R3, R209, 0x1, RZ ;  /* 0x00000001d1037819 */ /* 0x002fe200000006ff */
[----:B------:R-:W2:Y:S04]  /*8df0*/  LDL.64 R110, [R1+0x390] ;  /* 0x00039000016e7983 */ /* 0x000ea80000100a00 */
[----:B------:R-:W-:Y:S01]  /*8e00*/  HMMA.16816.F32 R180, R32, R156, R180 ;  /* 0x0000009c20b4723c */ /* 0x000fe200000018b4 */
[----:B------:R-:W-:-:S05]  /*8e10*/  LOP3.LUT R3, R3, 0x6, RZ, 0xc0, !PT ;  /* 0x0000000603037812 */ /* 0x000fca00078ec0ff */
[----:B------:R-:W-:Y:S06]  /*8e20*/  HMMA.16816.F32 R44, R184, R170, R44 ;  /* 0x000000aab82c723c */ /* 0x000fec000000182c */
[----:B----4-:R-:W-:Y:S06]  /*8e30*/  HMMA.16816.F32 R48, R40, R30, R48 ;  /* 0x0000001e2830723c */ /* 0x010fec0000001830 */
[----:B------:R-:W-:Y:S01]  /*8e40*/  HMMA.16816.F32 R116, R36, R156, R116 ;  /* 0x0000009c2474723c */ /* 0x000fe20000001874 */
[----:B------:R-:W-:Y:S01]  /*8e50*/  LEA.HI R3, R4, R3, RZ, 0x1e ;  /* 0x0000000304037211 */ /* 0x000fe200078ff0ff */
[----:B------:R-:W4:Y:S04]  /*8e60*/  LDL.64 R156, [R1+0x310] ;  /* 0x00031000019c7983 */ /* 0x000f280000100a00 */
[----:B------:R-:W-:Y:S01]  /*8e70*/  HMMA.16816.F32 R176, R32, R112, R176 ;  /* 0x0000007020b0723c */ /* 0x000fe200000018b0 */
[----:B------:R-:W-:-:S05]  /*8e80*/  VIADD R3, R3, UR4 ;  /* 0x0000000403037c36 */ /* 0x000fca0008000000 */
[----:B------:R-:W-:Y:S01]  /*8e90*/  HMMA.16816.F32 R100, R24, R30, R100 ;  /* 0x0000001e1864723c */ /* 0x000fe20000001864 */
[----:B------:R-:W-:-:S05]  /*8ea0*/  IADD3 R4, R3, 0x20, RZ ;  /* 0x0000002003047810 */ /* 0x000fca0007ffe0ff */
[----:B------:R-:W-:Y:S06]  /*8eb0*/  HMMA.16816.F32 R104, R20, R170, R104 ;  /* 0x000000aa1468723c */ /* 0x000fec0000001868 */
[----:B------:R-:W-:Y:S01]  /*8ec0*/  HMMA.16816.F32 R92, R36, R112, R92 ;  /* 0x00000070245c723c */ /* 0x000fe2000000185c */
[-C--:B------:R-:W-:Y:S02]  /*8ed0*/  ISETP.GE.AND P2, PT, R8, R4.reuse, PT ;  /* 0x000000040800720c */ /* 0x080fe40003f46270 */
[----:B------:R-:W-:-:S03]  /*8ee0*/  ISETP.GE.AND P4, PT, R9, R4, PT ;  /* 0x000000040900720c */ /* 0x000fc60003f86270 */
[----:B------:R-:W-:Y:S01]  /*8ef0*/  HMMA.16816.F32 R180, R40, R158, R180 ;  /* 0x0000009e28b4723c */ /* 0x000fe200000018b4 */
[-C--:B------:R-:W-:Y:S02]  /*8f00*/  ISETP.GE.AND P6, PT, R10, R4.reuse, PT ;  /* 0x000000040a00720c */ /* 0x080fe40003fc6270 */
[----:B------:R-:W-:Y:S01]  /*8f10*/  ISETP.GE.AND P1, PT, R11, R4, PT ;  /* 0x000000040b00720c */ /* 0x000fe20003f26270 */
[----:B------:R-:W-:Y:S01]  /*8f20*/  FMUL R4, R48, UR9 ;  /* 0x0000000930047c20 */ /* 0x000fe20008400000 */
[----:B------:R-:W-:Y:S01]  /*8f30*/  ISETP.GE.AND P3, PT, R8, R3, PT ;  /* 0x000000030800720c */ /* 0x000fe20003f66270 */
[----:B------:R-:W-:Y:S01]  /*8f40*/  HMMA.16816.F32 R44, R32, R160, R44 ;  /* 0x000000a0202c723c */ /* 0x000fe2000000182c */
[----:B------:R-:W-:Y:S01]  /*8f50*/  FMUL R20, R49, UR9 ;  /* 0x0000000931147c20 */ /* 0x000fe20008400000 */
[----:B------:R-:W-:Y:S01]  /*8f60*/  FMUL R5, R50, UR9 ;  /* 0x0000000932057c20 */ /* 0x000fe20008400000 */
[----:B------:R-:W-:-:S03]  /*8f70*/  FSEL R4, R4, -INF , P3 ;  /* 0xff80000004047808 */ /* 0x000fc60001800000 */
[----:B------:R-:W-:Y:S01]  /*8f80*/  HMMA.16816.F32 R116, R24, R158, R116 ;  /* 0x0000009e1874723c */ /* 0x000fe20000001874 */
[-C--:B------:R-:W-:Y:S01]  /*8f90*/  ISETP.GT.AND P5, PT, R8, R3.reuse, PT ;  /* 0x000000030800720c */ /* 0x080fe20003fa4270 */
[----:B------:R-:W-:Y:S01]  /*8fa0*/  FMUL R19, R51, UR9 ;  /* 0x0000000933137c20 */ /* 0x000fe20008400000 */
[-C--:B------:R-:W-:Y:S01]  /*8fb0*/  ISETP.GE.AND P3, PT, R9, R3.reuse, PT ;  /* 0x000000030900720c */ /* 0x080fe20003f66270 */
[----:B------:R-:W-:Y:S01]  /*8fc0*/  FMUL R17, R100, UR9 ;  /* 0x0000000964117c20 */ /* 0x000fe20008400000 */
[----:B------:R-:W-:Y:S01]  /*8fd0*/  FSEL R20, R20, -INF , P5 ;  /* 0xff80000014147808 */ /* 0x000fe20002800000 */
[----:B------:R-:W-:Y:S01]  /*8fe0*/  HMMA.16816.F32 R176, R40, R114, R176 ;  /* 0x0000007228b0723c */ /* 0x000fe200000018b0 */
[----:B------:R-:W-:Y:S01]  /*8ff0*/  FSEL R5, R5, -INF , P3 ;  /* 0xff80000005057808 */ /* 0x000fe20001800000 */
[----:B------:R-:W-:Y:S01]  /*9000*/  FMUL R6, R101, UR9 ;  /* 0x0000000965067c20 */ /* 0x000fe20008400000 */
[-C--:B------:R-:W-:Y:S01]  /*9010*/  ISETP.GT.AND P5, PT, R9, R3.reuse, PT ;  /* 0x000000030900720c */ /* 0x080fe20003fa4270 */
[----:B------:R-:W-:Y:S01]  /*9020*/  FMUL R15, R102, UR9 ;  /* 0x00000009660f7c20 */ /* 0x000fe20008400000 */
[----:B------:R-:W-:Y:S01]  /*9030*/  ISETP.GE.AND P3, PT, R10, R3, PT ;  /* 0x000000030a00720c */ /* 0x000fe20003f66270 */
[----:B------:R-:W-:Y:S01]  /*9040*/  HMMA.16816.F32 R104, R36, R160, R104 ;  /* 0x000000a02468723c */ /* 0x000fe20000001868 */
[----:B------:R-:W-:-:S02]  /*9050*/  FSEL R19, R19, -INF , P5 ;  /* 0xff80000013137808 */ /* 0x000fc40002800000 */
[----:B------:R-:W-:Y:S01]  /*9060*/  IADD3 R21, R3, 0x21, RZ ;  /* 0x0000002103157810 */ /* 0x000fe20007ffe0ff */
[----:B------:R-:W-:Y:S01]  /*9070*/  FMUL R16, R103, UR9 ;  /* 0x0000000967107c20 */ /* 0x000fe20008400000 */
[----:B------:R-:W-:Y:S01]  /*9080*/  FSEL R17, R17, -INF , P3 ;  /* 0xff80000011117808 */ /* 0x000fe20001800000 */
        /* <DEDUP_REMOVED lines=9> */
[----:B------:R-:W-:Y:S01]  /*9120*/  ISETP.GT.AND P5, PT, R11, R3, PT ;  /* 0x000000030b00720c */ /* 0x000fe20003fa4270 */
[----:B------:R-:W-:Y:S01]  /*9130*/  FMUL R30, R183, UR9 ;  /* 0x00000009b71e7c20 */ /* 0x000fe20008400000 */
[-C--:B------:R-:W-:Y:S01]  /*9140*/  ISETP.GE.AND P3, PT, R8, R21.reuse, PT ;  /* 0x000000150800720c */ /* 0x080fe20003f66270 */
[----:B------:R-:W-:Y:S01]  /*9150*/  FMUL R22, R116, UR9 ;  /* 0x0000000974167c20 */ /* 0x000fe20008400000 */
[----:B------:R-:W-:Y:S01]  /*9160*/  FSEL R16, R16, -INF , P5 ;  /* 0xff80000010107808 */ /* 0x000fe20002800000 */
[----:B------:R-:W-:Y:S01]  /*9170*/  VIADD R31, R3, 0x40 ;  /* 0x00000040031f7836 */ /* 0x000fe20000000000 */
[----:B------:R-:W-:Y:S01]  /*9180*/  FSEL R28, R28, -INF , P2 ;  /* 0xff8000001c1c7808 */ /* 0x000fe20001000000 */
[----:B------:R-:W-:Y:S01]  /*9190*/  FMUL R49, R118, UR9 ;  /* 0x0000000976317c20 */ /* 0x000fe20008400000 */
[----:B------:R-:W-:Y:S01]  /*91a0*/  FSEL R23, R23, -INF , P3 ;  /* 0xff80000017177808 */ /* 0x000fe20001800000 */
[----:B------:R-:W3:Y:S01]  /*91b0*/  LDL.64 R112, [R1+0x380] ;  /* 0x0003800001707983 */ /* 0x000ee20000100a00 */
[----:B------:R-:W-:-:S02]  /*91c0*/  ISETP.GE.AND P5, PT, R9, R21, PT ;  /* 0x000000150900720c */ /* 0x000fc40003fa6270 */
[-C--:B------:R-:W-:Y:S02]  /*91d0*/  ISETP.GE.AND P2, PT, R10, R21.reuse, PT ;  /* 0x000000150a00720c */ /* 0x080fe40003f46270 */
[----:B------:R-:W-:Y:S01]  /*91e0*/  IADD3 R33, R3, 0x41, RZ ;  /* 0x0000004103217810 */ /* 0x000fe20007ffe0ff */
[----:B------:R-:W-:Y:S01]  /*91f0*/  FMUL R50, R119, UR9 ;  /* 0x0000000977327c20 */ /* 0x000fe20008400000 */
[----:B------:R-:W-:Y:S01]  /*9200*/  ISETP.GE.AND P3, PT, R11, R21, PT ;  /* 0x000000150b00720c */ /* 0x000fe20003f66270 */
[----:B------:R-:W-:Y:S01]  /*9210*/  FMUL R21, R117, UR9 ;  /* 0x0000000975157c20 */ /* 0x000fe20008400000 */
[----:B------:R-:W-:Y:S01]  /*9220*/  FSEL R29, R29, -INF , P4 ;  /* 0xff8000001d1d7808 */ /* 0x000fe20002000000 */
[----:B------:R-:W-:Y:S01]  /*9230*/  FMUL R32, R176, UR9 ;  /* 0x00000009b0207c20 */ /* 0x000fe20008400000 */
[----:B------:R-:W-:Y:S01]  /*9240*/  FSEL R30, R30, -INF , P5 ;  /* 0xff8000001e1e7808 */ /* 0x000fe20002800000 */
[----:B------:R-:W-:Y:S01]  /*9250*/  HMMA.16816.F32 R104, R24, R162, R104 ;  /* 0x000000a21868723c */ /* 0x000fe20000001868 */
[----:B------:R-:W-:Y:S01]  /*9260*/  FSEL R22, R22, -INF , P6 ;  /* 0xff80000016167808 */ /* 0x000fe20003000000 */
[----:B------:R-:W-:Y:S01]  /*9270*/  FMUL R34, R178, UR9 ;  /* 0x00000009b2227c20 */ /* 0x000fe20008400000 */
[----:B------:R-:W-:Y:S01]  /*9280*/  FSEL R21, R21, -INF , P2 ;  /* 0xff80000015157808 */ /* 0x000fe20001000000 */
[----:B------:R-:W-:Y:S01]  /*9290*/  FMUL R94, R94, UR9 ;  /* 0x000000095e5e7c20 */ /* 0x000fe20008400000 */
[-C--:B------:R-:W-:Y:S01]  /*92a0*/  ISETP.GE.AND P4, PT, R8, R31.reuse, PT ;  /* 0x0000001f0800720c */ /* 0x080fe20003f86270 */
[----:B------:R-:W-:Y:S01]  /*92b0*/  FMUL R37, R44, UR9 ;  /* 0x000000092c257c20 */ /* 0x000fe20008400000 */
[-C--:B------:R-:W-:Y:S01]  /*92c0*/  ISETP.GE.AND P5, PT, R9, R31.reuse, PT ;  /* 0x0000001f0900720c */ /* 0x080fe20003fa6270 */
[----:B------:R-:W-:Y:S01]  /*92d0*/  FMUL R36, R45, UR9 ;  /* 0x000000092d247c20 */ /* 0x000fe20008400000 */
[-C--:B------:R-:W-:Y:S01]  /*92e0*/  ISETP.GE.AND P6, PT, R10, R31.reuse, PT ;  /* 0x0000001f0a00720c */ /* 0x080fe20003fc6270 */
[----:B------:R-:W2:Y:S01]  /*92f0*/  LDL.64 R100, [R1+0x398] ;  /* 0x0003980001647983 */ /* 0x000ea20000100a00 */
[----:B------:R-:W-:Y:S01]  /*9300*/  ISETP.GE.AND P2, PT, R11, R31, PT ;  /* 0x0000001f0b00720c */ /* 0x000fe20003f46270 */
[----:B------:R-:W-:Y:S01]  /*9310*/  FMUL R31, R177, UR9 ;  /* 0x00000009b11f7c20 */ /* 0x000fe20008400000 */
[----:B------:R-:W-:Y:S01]  /*9320*/  FSEL R49, R49, -INF , P1 ;  /* 0xff80000031317808 */ /* 0x000fe20000800000 */
[----:B------:R-:W4:Y:S01]  /*9330*/  LDL.64 R102, [R1+0x360] ;  /* 0x0003600001667983 */ /* 0x000f220000100a00 */
[----:B------:R-:W-:-:S02]  /*9340*/  ISETP.GE.AND P1, PT, R8, R33, PT ;  /* 0x000000210800720c */ /* 0x000fc40003f26270 */
[----:B------:R-:W-:Y:S01]  /*9350*/  FSEL R50, R50, -INF , P3 ;  /* 0xff80000032327808 */ /* 0x000fe20001800000 */
[----:B------:R-:W-:Y:S01]  /*9360*/  FMUL R26, R92, UR9 ;  /* 0x000000095c1a7c20 */ /* 0x000fe20008400000 */
[----:B------:R-:W-:Y:S01]  /*9370*/  FSEL R32, R32, -INF , P4 ;  /* 0xff80000020207808 */ /* 0x000fe20002000000 */
[----:B------:R-:W-:Y:S01]  /*9380*/  FMUL R27, R93, UR9 ;  /* 0x000000095d1b7c20 */ /* 0x000fe20008400000 */
[----:B------:R-:W-:Y:S01]  /*9390*/  FSEL R31, R31, -INF , P1 ;  /* 0xff8000001f1f7808 */ /* 0x000fe20000800000 */
[----:B------:R-:W4:Y:S01]  /*93a0*/  LDL.64 R158, [R1+0x218] ;  /* 0x00021800019e7983 */ /* 0x000f220000100a00 */
[-C--:B------:R-:W-:Y:S02]  /*93b0*/  ISETP.GE.AND P3, PT, R9, R33.reuse, PT ;  /* 0x000000210900720c */ /* 0x080fe40003f66270 */
[-C--:B------:R-:W-:Y:S01]  /*93c0*/  ISETP.GE.AND P4, PT, R10, R33.reuse, PT ;  /* 0x000000210a00720c */ /* 0x080fe20003f86270 */
[----:B------:R-:W4:Y:S01]  /*93d0*/  LDL.64 R160, [R1+0x228] ;  /* 0x0002280001a07983 */ /* 0x000f220000100a00 */
[----:B------:R-:W-:Y:S01]  /*93e0*/  ISETP.GE.AND P1, PT, R11, R33, PT ;  /* 0x000000210b00720c */ /* 0x000fe20003f26270 */
[----:B------:R-:W-:Y:S01]  /*93f0*/  FMUL R33, R179, UR9 ;  /* 0x00000009b3217c20 */ /* 0x000fe20008400000 */
[C---:B------:R-:W-:Y:S01]  /*9400*/  IADD3 R24, R3.reuse, 0x60, RZ ;  /* 0x0000006003187810 */ /* 0x040fe20007ffe0ff */
[----:B------:R-:W-:Y:S01]  /*9410*/  VIADD R3, R3, 0x61 ;  /* 0x0000006103037836 */ /* 0x000fe20000000000 */
[----:B------:R-:W-:Y:S01]  /*9420*/  FSEL R34, R34, -INF , P5 ;  /* 0xff80000022227808 */ /* 0x000fe20002800000 */
[----:B------:R-:W-:Y:S01]  /*9430*/  FMUL R25, R95, UR9 ;  /* 0x000000095f197c20 */ /* 0x000fe20008400000 */
[----:B------:R-:W-:-:S02]  /*9440*/  FSEL R33, R33, -INF , P3 ;  /* 0xff80000021217808 */ /* 0x000fc40001800000 */
[----:B------:R-:W-:Y:S02]  /*9450*/  FMNMX R40, R4, R20, !PT ;  /* 0x0000001404287209 */ /* 0x000fe40007800000 */
[----:B------:R-:W-:Y:S01]  /*9460*/  FMNMX R39, R17, R6, !PT ;  /* 0x0000000611277209 */ /* 0x000fe20007800000 */
[----:B------:R-:W-:Y:S01]  /*9470*/  FMUL R35, R46, UR9 ;  /* 0x000000092e237c20 */ /* 0x000fe20008400000 */
[----:B------:R-:W-:Y:S01]  /*9480*/  FSEL R26, R26, -INF , P6 ;  /* 0xff8000001a1a7808 */ /* 0x000fe20003000000 */
[----:B------:R-:W-:Y:S01]  /*9490*/  FMUL R47, R47, UR9 ;  /* 0x000000092f2f7c20 */ /* 0x000fe20008400000 */
[----:B------:R-:W-:Y:S01]  /*94a0*/  FSEL R27, R27, -INF , P4 ;  /* 0xff8000001b1b7808 */ /* 0x000fe20002000000 */
[----:B------:R-:W3:Y:S01]  /*94b0*/  LDL.64 R116, [R1+0x388] ;  /* 0x0003880001747983 */ /* 0x000ee20000100a00 */
[-C--:B------:R-:W-:Y:S02]  /*94c0*/  ISETP.GE.AND P5, PT, R8, R24.reuse, PT ;  /* 0x000000180800720c */ /* 0x080fe40003fa6270 */
[-C--:B------:R-:W-:Y:S01]  /*94d0*/  ISETP.GE.AND P3, PT, R9, R24.reuse, PT ;  /* 0x000000180900720c */ /* 0x080fe20003f66270 */
[----:B------:R-:W4:Y:S01]  /*94e0*/  LDL.64 R118, [R1+0x350] ;  /* 0x0003500001767983 */ /* 0x000f220000100a00 */
[----:B------:R-:W-:-:S02]  /*94f0*/  ISETP.GE.AND P6, PT, R10, R24, PT ;  /* 0x000000180a00720c */ /* 0x000fc40003fc6270 */
[----:B------:R-:W-:Y:S01]  /*9500*/  ISETP.GE.AND P4, PT, R11, R24, PT ;  /* 0x000000180b00720c */ /* 0x000fe20003f86270 */
[----:B------:R-:W4:Y:S01]  /*9510*/  LDL.64 R162, [R1+0x1e8] ;  /* 0x0001e80001a27983 */ /* 0x000f220000100a00 */
[----:B------:R-:W-:Y:S02]  /*9520*/  FSEL R24, R94, -INF , P2 ;  /* 0xff8000005e187808 */ /* 0x000fe40001000000 */
[----:B------:R-:W-:Y:S02]  /*9530*/  ISETP.GE.AND P2, PT, R8, R3, PT ;  /* 0x000000030800720c */ /* 0x000fe40003f46270 */
[----:B------:R-:W-:Y:S02]  /*9540*/  FSEL R25, R25, -INF , P1 ;  /* 0xff80000019197808 */ /* 0x000fe40000800000 */
[----:B------:R-:W-:Y:S02]  /*9550*/  FSEL R37, R37, -INF , P5 ;  /* 0xff80000025257808 */ /* 0x000fe40002800000 */
[----:B------:R-:W-:-:S02]  /*9560*/  FSEL R36, R36, -INF , P2 ;  /* 0xff80000024247808 */ /* 0x000fc40001000000 */
[-C--:B------:R-:W-:Y:S02]  /*9570*/  ISETP.GE.AND P1, PT, R9, R3.reuse, PT ;  /* 0x000000030900720c */ /* 0x080fe40003f26270 */
[-C--:B------:R-:W-:Y:S02]  /*9580*/  ISETP.GE.AND P5, PT, R10, R3.reuse, PT ;  /* 0x000000030a00720c */ /* 0x080fe40003fa6270 */
[----:B------:R-:W-:Y:S02]  /*9590*/  ISETP.GE.AND P2, PT, R11, R3, PT ;  /* 0x000000030b00720c */ /* 0x000fe40003f46270 */
[----:B------:R-:W-:Y:S02]  /*95a0*/  FMNMX R3, R5, R19, !PT ;  /* 0x0000001305037209 */ /* 0x000fe40007800000 */
[----:B------:R-:W-:Y:S02]  /*95b0*/  FMNMX R38, R15, R16, !PT ;  /* 0x000000100f267209 */ /* 0x000fe40007800000 */
[----:B------:R-:W-:-:S02]  /*95c0*/  FMNMX R40, R28, R40, !PT ;  /* 0x000000281c287209 */ /* 0x000fc40007800000 */
[----:B------:R-:W-:Y:S02]  /*95d0*/  FMNMX R3, R29, R3, !PT ;  /* 0x000000031d037209 */ /* 0x000fe40007800000 */
[----:B------:R-:W-:Y:S02]  /*95e0*/  FMNMX R39, R22, R39, !PT ;  /* 0x0000002716277209 */ /* 0x000fe40007800000 */
[----:B------:R-:W-:Y:S02]  /*95f0*/  FMNMX R38, R49, R38, !PT ;  /* 0x0000002631267209 */ /* 0x000fe40007800000 */
[----:B------:R-:W-:Y:S02]  /*9600*/  FMNMX R40, R23, R40, !PT ;  /* 0x0000002817287209 */ /* 0x000fe40007800000 */
[----:B------:R-:W-:Y:S02]  /*9610*/  FMNMX R3, R30, R3, !PT ;  /* 0x000000031e037209 */ /* 0x000fe40007800000 */
[----:B------:R-:W-:-:S02]  /*9620*/  FMNMX R39, R21, R39, !PT ;  /* 0x0000002715277209 */ /* 0x000fc40007800000 */
[----:B------:R-:W-:Y:S01]  /*9630*/  FMNMX R38, R50, R38, !PT ;  /* 0x0000002632267209 */ /* 0x000fe20007800000 */
[----:B------:R-:W-:Y:S01]  /*9640*/  FMUL R93, R104, UR9 ;  /* 0x00000009685d7c20 */ /* 0x000fe20008400000 */
[----:B------:R-:W-:Y:S01]  /*9650*/  FMNMX R40, R32, R40, !PT ;  /* 0x0000002820287209 */ /* 0x000fe20007800000 */
[----:B------:R-:W-:Y:S01]  /*9660*/  FMUL R91, R106, UR9 ;  /* 0x000000096a5b7c20 */ /* 0x000fe20008400000 */
[----:B------:R-:W-:Y:S02]  /*9670*/  FMNMX R3, R34, R3, !PT ;  /* 0x0000000322037209 */ /* 0x000fe40007800000 */
[----:B------:R-:W-:Y:S02]  /*9680*/  FMNMX R39, R26, R39, !PT ;  /* 0x000000271a277209 */ /* 0x000fe40007800000 */
[----:B------:R-:W-:Y:S01]  /*9690*/  FMNMX R38, R24, R38, !PT ;  /* 0x0000002618267209 */ /* 0x000fe20007800000 */
[----:B------:R-:W-:Y:S01]  /*96a0*/  FMUL R92, R105, UR9 ;  /* 0x00000009695c7c20 */ /* 0x000fe20008400000 */
[----:B------:R-:W-:Y:S01]  /*96b0*/  FMNMX R40, R31, R40, !PT ;  /* 0x000000281f287209 */ /* 0x000fe20007800000 */
[----:B------:R-:W-:Y:S01]  /*96c0*/  FMUL R90, R107, UR9 ;  /* 0x000000096b5a7c20 */ /* 0x000fe20008400000 */
[----:B------:R-:W-:Y:S01]  /*96d0*/  FSEL R35, R35, -INF , P3 ;  /* 0xff80000023237808 */ /* 0x000fe20001800000 */
[----:B------:R-:W4:Y:S01]  /*96e0*/  LDL.64 R106, [R1+0x358] ;  /* 0x00035800016a7983 */ /* 0x000f220000100a00 */
[----:B------:R-:W-:-:S02]  /*96f0*/  FMNMX R3, R33, R3, !PT ;  /* 0x0000000321037209 */ /* 0x000fc40007800000 */
[----:B------:R-:W-:Y:S01]  /*9700*/  FSEL R93, R93, -INF , P6 ;  /* 0xff8000005d5d7808 */ /* 0x000fe20003000000 */
[----:B------:R-:W4:Y:S01]  /*9710*/  LDL.64 R104, [R1+0x348] ;  /* 0x0003480001687983 */ /* 0x000f220000100a00 */
[----:B------:R-:W-:Y:S02]  /*9720*/  FMNMX R39, R27, R39, !PT ;  /* 0x000000271b277209 */ /* 0x000fe40007800000 */
[----:B------:R-:W-:Y:S02]  /*9730*/  FSEL R91, R91, -INF , P4 ;  /* 0xff8000005b5b7808 */ /* 0x000fe40002000000 */
[----:B------:R-:W-:Y:S02]  /*9740*/  FMNMX R38, R25, R38, !PT ;  /* 0x0000002619267209 */ /* 0x000fe40007800000 */
[----:B------:R-:W-:Y:S02]  /*9750*/  FMNMX R40, R37, R40, !PT ;  /* 0x0000002825287209 */ /* 0x000fe40007800000 */
[----:B------:R-:W-:-:S02]  /*9760*/  FSEL R94, R47, -INF , P1 ;  /* 0xff8000002f5e7808 */ /* 0x000fc40000800000 */
[----:B------:R-:W-:Y:S02]  /*9770*/  FMNMX R3, R35, R3, !PT ;  /* 0x0000000323037209 */ /* 0x000fe40007800000 */
[----:B------:R-:W-:Y:S02]  /*9780*/  FSEL R92, R92, -INF , P5 ;  /* 0xff8000005c5c7808 */ /* 0x000fe40002800000 */
[----:B------:R-:W-:Y:S02]  /*9790*/  FMNMX R39, R93, R39, !PT ;  /* 0x000000275d277209 */ /* 0x000fe40007800000 */
[----:B------:R-:W-:Y:S02]  /*97a0*/  FSEL R90, R90, -INF , P2 ;  /* 0xff8000005a5a7808 */ /* 0x000fe40001000000 */
[----:B------:R-:W-:Y:S02]  /*97b0*/  FMNMX R38, R91, R38, !PT ;  /* 0x000000265b267209 */ /* 0x000fe40007800000 */
[----:B------:R-:W-:-:S02]  /*97c0*/  FMNMX R40, R36, R40, !PT ;  /* 0x0000002824287209 */ /* 0x000fc40007800000 */
[----:B------:R-:W-:Y:S02]  /*97d0*/  FMNMX R3, R94, R3, !PT ;  /* 0x000000035e037209 */ /* 0x000fe40007800000 */
[----:B------:R-:W-:Y:S02]  /*97e0*/  FMNMX R39, R92, R39, !PT ;  /* 0x000000275c277209 */ /* 0x000fe40007800000 */
[----:B------:R-:W-:Y:S01]  /*97f0*/  FMNMX R38, R90, R38, !PT ;  /* 0x000000265a267209 */ /* 0x000fe20007800000 */
[----:B------:R-:W0:Y:S04]  /*9800*/  SHFL.BFLY PT, R44, R40, 0x2, 0x1f ;  /* 0x0c401f00282c7f89 */ /* 0x000e2800000e0000 */
[----:B------:R-:W1:Y:S04]  /*9810*/  SHFL.BFLY PT, R43, R3, 0x2, 0x1f ;  /* 0x0c401f00032b7f89 */ /* 0x000e6800000e0000 */
[----:B------:R-:W1:Y:S04]  /*9820*/  SHFL.BFLY PT, R42, R39, 0x2, 0x1f ;  /* 0x0c401f00272a7f89 */ /* 0x000e6800000e0000 */
[----:B------:R-:W1:Y:S01]  /*9830*/  SHFL.BFLY PT, R41, R38, 0x2, 0x1f ;  /* 0x0c401f0026297f89 */ /* 0x000e6200000e0000 */
[----:B0-----:R-:W-:-:S02]  /*9840*/  FMNMX R40, R40, R44, !PT ;  /* 0x0000002c28287209 */ /* 0x001fc40007800000 */
[----:B-1----:R-:W-:-:S03]  /*9850*/  FMNMX R3, R3, R43, !PT ;  /* 0x0000002b03037209 */ /* 0x002fc60007800000 */
[----:B------:R-:W0:Y:S01]  /*9860*/  SHFL.BFLY PT, R44, R40, 0x1, 0x1f ;  /* 0x0c201f00282c7f89 */ /* 0x000e2200000e0000 */
[----:B------:R-:W-:-:S03]  /*9870*/  FMNMX R39, R39, R42, !PT ;  /* 0x0000002a27277209 */ /* 0x000fc60007800000 */
[----:B------:R-:W1:Y:S01]  /*9880*/  SHFL.BFLY PT, R43, R3, 0x1, 0x1f ;  /* 0x0c201f00032b7f89 */ /* 0x000e6200000e0000 */
[----:B------:R-:W-:-:S03]  /*9890*/  FMNMX R38, R38, R41, !PT ;  /* 0x0000002926267209 */ /* 0x000fc60007800000 */
[----:B------:R-:W1:Y:S04]  /*98a0*/  SHFL.BFLY PT, R42, R39, 0x1, 0x1f ;  /* 0x0c201f00272a7f89 */ /* 0x000e6800000e0000 */
[----:B------:R-:W1:Y:S01]  /*98b0*/  SHFL.BFLY PT, R41, R38, 0x1, 0x1f ;  /* 0x0c201f0026297f89 */ /* 0x000e6200000e0000 */
[----:B------:R-:W-:-:S04]  /*98c0*/  SHF.R.U32.HI R164, RZ, 0x2, R207 ;  /* 0x00000002ffa47819 */ /* 0x000fc800000116cf */
[----:B------:R-:W-:-:S04]  /*98d0*/  SGXT.U32 R164, R164, 0x3 ;  /* 0x00000003a4a4781a */ /* 0x000fc80000000000 */
[C---:B------:R-:W-:Y:S02]  /*98e0*/  LOP3.LUT R46, R164.reuse, 0x8, RZ, 0xfc, !PT ;  /* 0x00000008a42e7812 */ /* 0x040fe400078efcff */
[C---:B------:R-:W-:Y:S02]  /*98f0*/  LOP3.LUT R115, R164.reuse, 0x10, RZ, 0xfc, !PT ;  /* 0x00000010a4737812 */ /* 0x040fe400078efcff */
[----:B------:R-:W-:Y:S02]  /*9900*/  LOP3.LUT R164, R164, 0x18, RZ, 0xfc, !PT ;  /* 0x00000018a4a47812 */ /* 0x000fe400078efcff */
[----:B------:R-:W-:Y:S02]  /*9910*/  LEA R245, R245, UR6, 0x2 ;  /* 0x00000006f5f57c11 */ /* 0x000fe4000f8e10ff */
[----:B------:R-:W-:Y:S02]  /*9920*/  LOP3.LUT R89, R89, 0xc, RZ, 0xc0, !PT ;  /* 0x0000000c59597812 */ /* 0x000fe400078ec0ff */
[----:B------:R-:W-:-:S02]  /*9930*/  LEA R46, R46, UR6, 0x4 ;  /* 0x000000062e2e7c11 */ /* 0x000fc4000f8e20ff */
[----:B------:R-:W-:Y:S02]  /*9940*/  LEA R115, R115, UR6, 0x4 ;  /* 0x0000000673737c11 */ /* 0x000fe4000f8e20ff */
[----:B------:R-:W-:Y:S02]  /*9950*/  LEA R164, R164, UR6, 0x4 ;  /* 0x00000006a4a47c11 */ /* 0x000fe4000f8e20ff */
[----:B0-----:R-:W-:Y:S02]  /*9960*/  FMNMX R40, R40, R44, !PT ;  /* 0x0000002c28287209 */ /* 0x001fe40007800000 */
[----:B------:R-:W-:Y:S01]  /*9970*/  IADD3 R51, R245, R89, RZ ;  /* 0x00000059f5337210 */ /* 0x000fe20007ffe0ff */
[----:B------:R-:W-:Y:S01]  /*9980*/  BAR.SYNC.DEFER_BLOCKING 0x0 ;  /* 0x0000000000007b1d */ /* 0x000fe20000010000 */
[----:B-1----:R-:W-:Y:S01]  /*9990*/  FMNMX R3, R3, R43, !PT ;  /* 0x0000002b03037209 */ /* 0x002fe20007800000 */
[C---:B------:R-:W-:Y:S01]  /*99a0*/  IMAD.IADD R53, R89.reuse, 0x1, R115 ;  /* 0x0000000159357824 */ /* 0x040fe200078e0273 */
[----:B------:R-:W-:-:S02]  /*99b0*/  IADD3 R52, R89, R46, RZ ;  /* 0x0000002e59347210 */ /* 0x000fc40007ffe0ff */
[----:B------:R-:W-:Y:S02]  /*99c0*/  FMNMX R39, R39, R42, !PT ;  /* 0x0000002a27277209 */ /* 0x000fe40007800000 */
[----:B------:R-:W-:Y:S02]  /*99d0*/  FMNMX R38, R38, R41, !PT ;  /* 0x0000002926267209 */ /* 0x000fe40007800000 */
[----:B------:R-:W-:Y:S01]  /*99e0*/  IADD3 R89, R89, R164, RZ ;  /* 0x000000a459597210 */ /* 0x000fe20007ffe0ff */
[----:B------:R-:W-:Y:S04]  /*99f0*/  @!P0 STS [R51], R40 ;  /* 0x0000002833008388 */ /* 0x000fe80000000800 */
[----:B------:R-:W-:Y:S04]  /*9a00*/  @!P0 STS [R52], R3 ;  /* 0x0000000334008388 */ /* 0x000fe80000000800 */
[----:B------:R-:W-:Y:S04]  /*9a10*/  @!P0 STS [R53], R39 ;  /* 0x0000002735008388 */ /* 0x000fe80000000800 */
[----:B------:R-:W-:Y:S01]  /*9a20*/  @!P0 STS [R89], R38 ;  /* 0x0000002659008388 */ /* 0x000fe20000000800 */
[----:B------:R-:W-:Y:S01]  /*9a30*/  LEA R54, R208, UR6, 0x2 ;  /* 0x00000006d0367c11 */ /* 0x000fe2000f8e10ff */
[----:B------:R-:W-:Y:S06]  /*9a40*/  BAR.SYNC.DEFER_BLOCKING 0x0 ;  /* 0x0000000000007b1d */ /* 0x000fec0000010000 */
[----:B------:R-:W0:Y:S04]  /*9a50*/  LDS R3, [R54] ;  /* 0x0000000036037984 */ /* 0x000e280000000800 */
[----:B0-----:R-:W0:Y:S02]  /*9a60*/  SHFL.BFLY PT, R38, R3, 0x2, 0x1f ;  /* 0x0c401f0003267f89 */ /* 0x001e2400000e0000 */
[----:B0-----:R-:W-:-:S05]  /*9a70*/  FMNMX R38, R3, R38, !PT ;  /* 0x0000002603267209 */ /* 0x001fca0007800000 */
[----:B------:R-:W0:Y:S02]  /*9a80*/  SHFL.BFLY PT, R3, R38, 0x1, 0x1f ;  /* 0x0c201f0026037f89 */ /* 0x000e2400000e0000 */
[----:B0-----:R-:W-:-:S05]  /*9a90*/  FMNMX R3, R38, R3, !PT ;  /* 0x0000000326037209 */ /* 0x001fca0007800000 */
[----:B------:R-:W-:Y:S01]  /*9aa0*/  @!P0 STS [R54], R3 ;  /* 0x0000000336008388 */ /* 0x000fe20000000800 */
[----:B------:R-:W-:Y:S06]  /*9ab0*/  BAR.SYNC.DEFER_BLOCKING 0x0 ;  /* 0x0000000000007b1d */ /* 0x000fec0000010000 */
[----:B------:R-:W0:Y:S04]  /*9ac0*/  LDS R3, [R245] ;  /* 0x00000000f5037984 */ /* 0x000e280000000800 */
[----:B------:R-:W1:Y:S01]  /*9ad0*/  LDS R38, [R46] ;  /* 0x000000002e267984 */ /* 0x000e620000000800 */
[----:B0-----:R-:W-:-:S05]  /*9ae0*/  FMNMX R3, R3, R14, !PT ;  /* 0x0000000e03037209 */ /* 0x001fca0007800000 */
[----:B------:R-:W-:-:S04]  /*9af0*/  FADD R20, R20, -R3 ;  /* 0x8000000314147221 */ /* 0x000fc80000000000 */
[----:B------:R-:W-:Y:S01]  /*9b00*/  FMUL R20, R20, 1.4426950216293334961 ;  /* 0x3fb8aa3b14147820 */ /* 0x000fe20000400000 */
[----:B------:R-:W-:Y:S01]  /*9b10*/  FADD R47, R4, -R3 ;  /* 0x80000003042f7221 */ /* 0x000fe20000000000 */
[----:B-1----:R-:W-:Y:S02]  /*9b20*/  FMNMX R4, R38, R7, !PT ;  /* 0x0000000726047209 */ /* 0x002fe40007800000 */
[----:B------:R0:W-:Y:S03]  /*9b30*/  MUFU.EX2 R48, R20 ;  /* 0x0000001400307308 */ /* 0x0001e60000000800 */
[----:B------:R-:W-:Y:S01]  /*9b40*/  FADD R19, R19, -R4 ;  /* 0x8000000413137221 */ /* 0x000fe20000000000 */
[----:B0-----:R-:W0:Y:S03]  /*9b50*/  LDS R20, [R115] ;  /* 0x0000000073147984 */ /* 0x001e260000000800 */
[----:B------:R-:W-:-:S04]  /*9b60*/  FMUL R19, R19, 1.4426950216293334961 ;  /* 0x3fb8aa3b13137820 */ /* 0x000fc80000400000 */
[----:B------:R1:W-:Y:S01]  /*9b70*/  MUFU.EX2 R39, R19 ;  /* 0x0000001300277308 */ /* 0x0003e20000000800 */
[--C-:B------:R-:W-:Y:S01]  /*9b80*/  FADD R5, R5, -R4.reuse ;  /* 0x8000000405057221 */ /* 0x100fe20000000000 */
[----:B-1----:R-:W1:Y:S03]  /*9b90*/  LDS R19, [R164] ;  /* 0x00000000a4137984 */ /* 0x002e660000000800 */
[----:B------:R-:W-:Y:S01]  /*9ba0*/  FMUL R5, R5, 1.4426950216293334961 ;  /* 0x3fb8aa3b05057820 */ /* 0x000fe20000400000 */
[--C-:B------:R-:W-:Y:S01]  /*9bb0*/  FADD R36, R36, -R3.reuse ;  /* 0x8000000324247221 */ /* 0x100fe20000000000 */
[--C-:B------:R-:W-:Y:S01]  /*9bc0*/  FADD R23, R23, -R3.reuse ;  /* 0x8000000317177221 */ /* 0x100fe20000000000 */
[--C-:B------:R-:W-:Y:S01]  /*9bd0*/  FADD R33, R33, -R4.reuse ;  /* 0x8000000421217221 */ /* 0x100fe20000000000 */
[----:B------:R2:W-:Y:S01]  /*9be0*/  MUFU.EX2 R40, R5 ;  /* 0x0000000500287308 */ /* 0x0005e20000000800 */
[----:B------:R-:W-:Y:S01]  /*9bf0*/  FMUL R36, R36, 1.4426950216293334961 ;  /* 0x3fb8aa3b24247820 */ /* 0x000fe20000400000 */
[----:B------:R-:W-:Y:S01]  /*9c00*/  FMUL R23, R23, 1.4426950216293334961 ;  /* 0x3fb8aa3b17177820 */ /* 0x000fe20000400000 */
[--C-:B------:R-:W-:Y:S01]  /*9c10*/  FADD R31, R31, -R3.reuse ;  /* 0x800000031f1f7221 */ /* 0x100fe20000000000 */
[--C-:B------:R-:W-:Y:S01]  /*9c20*/  FADD R37, R37, -R3.reuse ;  /* 0x8000000325257221 */ /* 0x100fe20000000000 */
[--C-:B------:R-:W-:Y:S01]  /*9c30*/  FADD R29, R29, -R4.reuse ;  /* 0x800000041d1d7221 */ /* 0x100fe20000000000 */
[----:B------:R-:W-:Y:S01]  /*9c40*/  FMUL R47, R47, 1.4426950216293334961 ;  /* 0x3fb8aa3b2f2f7820 */ /* 0x000fe20000400000 */
[--C-:B------:R-:W-:Y:S01]  /*9c50*/  FADD R28, R28, -R3.reuse ;  /* 0x800000031c1c7221 */ /* 0x100fe20000000000 */
[--C-:B------:R-:W-:Y:S01]  /*9c60*/  FADD R30, R30, -R4.reuse ;  /* 0x800000041e1e7221 */ /* 0x100fe20000000000 */
[--C-:B--2---:R-:W-:Y:S01]  /*9c70*/  FADD R5, R34, -R4.reuse ;  /* 0x8000000422057221 */ /* 0x104fe20000000000 */
[----:B------:R-:W-:Y:S01]  /*9c80*/  MUFU.EX2 R38, R36 ;  /* 0x0000002400267308 */ /* 0x000fe20000000800 */
[----:B------:R-:W-:Y:S01]  /*9c90*/  FADD R32, R32, -R3 ;  /* 0x8000000320207221 */ /* 0x000fe20000000000 */
[----:B------:R-:W-:Y:S01]  /*9ca0*/  FADD R94, R94, -R4 ;  /* 0x800000045e5e7221 */ /* 0x000fe20000000000 */
[----:B------:R-:W-:Y:S01]  /*9cb0*/  FMUL R5, R5, 1.4426950216293334961 ;  /* 0x3fb8aa3b05057820 */ /* 0x000fe20000400000 */
[----:B------:R-:W-:Y:S06]  /*9cc0*/  BAR.SYNC.DEFER_BLOCKING 0x0 ;  /* 0x0000000000007b1d */ /* 0x000fec0000010000 */
[----:B------:R0:W-:Y:S01]  /*9cd0*/  MUFU.EX2 R36, R5 ;  /* 0x0000000500247308 */ /* 0x0001e20000000800 */
[----:B------:R-:W-:Y:S01]  /*9ce0*/  FMUL R33, R33, 1.4426950216293334961 ;  /* 0x3fb8aa3b21217820 */ /* 0x000fe20000400000 */
[----:B0-----:R-:W-:-:S06]  /*9cf0*/  FMNMX R5, R20, R13, !PT ;  /* 0x0000000d14057209 */ /* 0x001fcc0007800000 */
[----:B------:R0:W-:Y:S01]  /*9d00*/  MUFU.EX2 R45, R23 ;  /* 0x00000017002d7308 */ /* 0x0001e20000000800 */
[----:B------:R-:W-:Y:S01]  /*9d10*/  FADD R6, R6, -R5 ;  /* 0x8000000506067221 */ /* 0x000fe20000000000 */
[----:B0-----:R-:W-:-:S03]  /*9d20*/  FADD R23, R35, -R4 ;  /* 0x8000000423177221 */ /* 0x001fc60000000000 */
[----:B------:R-:W-:Y:S01]  /*9d30*/  FMUL R6, R6, 1.4426950216293334961 ;  /* 0x3fb8aa3b06067820 */ /* 0x000fe20000400000 */
[----:B------:R-:W-:Y:S01]  /*9d40*/  FMUL R23, R23, 1.4426950216293334961 ;  /* 0x3fb8aa3b17177820 */ /* 0x000fe20000400000 */
[----:B------:R-:W-:Y:S01]  /*9d50*/  FADD R17, R17, -R5 ;  /* 0x8000000511117221 */ /* 0x000fe20000000000 */
[----:B------:R-:W-:Y:S01]  /*9d60*/  MUFU.EX2 R35, R33 ;  /* 0x0000002100237308 */ /* 0x000fe20000000800 */
[----:B------:R-:W-:Y:S02]  /*9d70*/  FMUL R31, R31, 1.4426950216293334961 ;  /* 0x3fb8aa3b1f1f7820 */ /* 0x000fe40000400000 */
[----:B------:R-:W-:-:S05]  /*9d80*/  FMUL R17, R17, 1.4426950216293334961 ;  /* 0x3fb8aa3b11117820 */ /* 0x000fca0000400000 */
[----:B------:R-:W-:Y:S01]  /*9d90*/  MUFU.EX2 R33, R23 ;  /* 0x0000001700217308 */ /* 0x000fe20000000800 */
[----:B------:R-:W-:Y:S01]  /*9da0*/  FADD R26, R26, -R5 ;  /* 0x800000051a1a7221 */ /* 0x000fe20000000000 */
[----:B------:R-:W-:-:S06]  /*9db0*/  FMUL R37, R37, 1.4426950216293334961 ;  /* 0x3fb8aa3b25257820 */ /* 0x000fcc0000400000 */
[----:B------:R1:W-:Y:S01]  /*9dc0*/  MUFU.EX2 R23, R6 ;  /* 0x0000000600177308 */ /* 0x0003e20000000800 */
[----:B------:R-:W-:Y:S01]  /*9dd0*/  FMUL R29, R29, 1.4426950216293334961 ;  /* 0x3fb8aa3b1d1d7820 */ /* 0x000fe20000400000 */
[----:B-1----:R-:W-:-:S06]  /*9de0*/  FMNMX R6, R19, R55, !PT ;  /* 0x0000003713067209 */ /* 0x002fcc0007800000 */
[----:B------:R-:W-:Y:S01]  /*9df0*/  MUFU.EX2 R42, R31 ;  /* 0x0000001f002a7308 */ /* 0x000fe20000000800 */
[--C-:B------:R-:W-:Y:S01]  /*9e00*/  FADD R21, R21, -R5.reuse ;  /* 0x8000000515157221 */ /* 0x100fe20000000000 */
[----:B------:R-:W-:Y:S01]  /*9e10*/  FMUL R26, R26, 1.4426950216293334961 ;  /* 0x3fb8aa3b1a1a7820 */ /* 0x000fe20000400000 */
[----:B------:R-:W-:Y:S01]  /*9e20*/  FADD R27, R27, -R5 ;  /* 0x800000051b1b7221 */ /* 0x000fe20000000000 */
[----:B------:R-:W-:-:S04]  /*9e30*/  FADD R16, R16, -R6 ;  /* 0x8000000610107221 */ /* 0x000fc80000000000 */
[----:B------:R0:W-:Y:S01]  /*9e40*/  MUFU.EX2 R31, R17 ;  /* 0x00000011001f7308 */ /* 0x0001e20000000800 */
[--C-:B------:R-:W-:Y:S01]  /*9e50*/  FADD R49, R49, -R6.reuse ;  /* 0x8000000631317221 */ /* 0x100fe20000000000 */
[----:B------:R-:W-:Y:S01]  /*9e60*/  FADD R22, R22, -R5 ;  /* 0x8000000516167221 */ /* 0x000fe20000000000 */
[----:B------:R-:W-:Y:S01]  /*9e70*/  FMUL R16, R16, 1.4426950216293334961 ;  /* 0x3fb8aa3b10107820 */ /* 0x000fe20000400000 */
[----:B0-----:R-:W-:-:S04]  /*9e80*/  FADD R17, R15, -R6 ;  /* 0x800000060f117221 */ /* 0x001fc80000000000 */
[----:B------:R-:W-:Y:S01]  /*9e90*/  MUFU.EX2 R41, R37 ;  /* 0x0000002500297308 */ /* 0x000fe20000000800 */
[----:B------:R-:W-:Y:S01]  /*9ea0*/  FMUL R17, R17, 1.4426950216293334961 ;  /* 0x3fb8aa3b11117820 */ /* 0x000fe20000400000 */
[----:B------:R-:W-:Y:S01]  /*9eb0*/  FMUL R28, R28, 1.4426950216293334961 ;  /* 0x3fb8aa3b1c1c7820 */ /* 0x000fe20000400000 */
[----:B------:R-:W-:Y:S01]  /*9ec0*/  FMUL R30, R30, 1.4426950216293334961 ;  /* 0x3fb8aa3b1e1e7820 */ /* 0x000fe20000400000 */
[----:B------:R-:W-:-:S04]  /*9ed0*/  FMUL R20, R21, 1.4426950216293334961 ;  /* 0x3fb8aa3b15147820 */ /* 0x000fc80000400000 */
[----:B------:R-:W-:Y:S01]  /*9ee0*/  MUFU.EX2 R37, R29 ;  /* 0x0000001d00257308 */ /* 0x000fe20000000800 */
[----:B------:R-:W-:Y:S01]  /*9ef0*/  FMUL R21, R27, 1.4426950216293334961 ;  /* 0x3fb8aa3b1b157820 */ /* 0x000fe20000400000 */
[----:B------:R-:W-:Y:S01]  /*9f00*/  FADD R50, R50, -R6 ;  /* 0x8000000632327221 */ /* 0x000fe20000000000 */
[----:B------:R-:W-:-:S05]  /*9f10*/  FMUL R22, R22, 1.4426950216293334961 ;  /* 0x3fb8aa3b16167820 */ /* 0x000fca0000400000 */
[----:B------:R-:W0:Y:S01]  /*9f20*/  MUFU.EX2 R47, R47 ;  /* 0x0000002f002f7308 */ /* 0x000e220000000800 */
[----:B------:R-:W-:-:S07]  /*9f30*/  FMUL R19, R50, 1.4426950216293334961 ;  /* 0x3fb8aa3b32137820 */ /* 0x000fce0000400000 */
[----:B------:R1:W-:Y:S01]  /*9f40*/  MUFU.EX2 R29, R26 ;  /* 0x0000001a001d7308 */ /* 0x0003e20000000800 */
[----:B------:R-:W-:Y:S01]  /*9f50*/  FADD R24, R24, -R6 ;  /* 0x8000000618187221 */ /* 0x000fe20000000000 */
[----:B------:R-:W-:-:S06]  /*9f60*/  FMUL R32, R32, 1.4426950216293334961 ;  /* 0x3fb8aa3b20207820 */ /* 0x000fcc0000400000 */
[----:B------:R-:W-:Y:S01]  /*9f70*/  MUFU.EX2 R27, R17 ;  /* 0x00000011001b7308 */ /* 0x000fe20000000800 */
[----:B-1----:R-:W-:Y:S01]  /*9f80*/  FMUL R26, R49, 1.4426950216293334961 ;  /* 0x3fb8aa3b311a7820 */ /* 0x002fe20000400000 */
[----:B------:R-:W-:-:S06]  /*9f90*/  FADD R92, R92, -R5 ;  /* 0x800000055c5c7221 */ /* 0x000fcc0000000000 */
[----:B------:R1:W-:Y:S01]  /*9fa0*/  MUFU.EX2 R17, R16 ;  /* 0x0000001000117308 */ /* 0x0003e20000000800 */
[----:B------:R-:W-:-:S07]  /*9fb0*/  FMUL R24, R24, 1.4426950216293334961 ;  /* 0x3fb8aa3b18187820 */ /* 0x000fce0000400000 */
[----:B------:R2:W3:Y:S01]  /*9fc0*/  MUFU.EX2 R44, R28 ;  /* 0x0000001c002c7308 */ /* 0x0004e20000000800 */
[----:B-1----:R-:W-:-:S07]  /*9fd0*/  FADD R16, R25, -R6 ;  /* 0x8000000619107221 */ /* 0x002fce0000000000 */
[----:B------:R-:W-:Y:S01]  /*9fe0*/  MUFU.EX2 R34, R30 ;  /* 0x0000001e00227308 */ /* 0x000fe20000000800 */
[----:B------:R-:W-:-:S07]  /*9ff0*/  FADD R93, R93, -R5 ;  /* 0x800000055d5d7221 */ /* 0x000fce0000000000 */
[----:B------:R-:W1:Y:S01]  /*a000*/  MUFU.EX2 R30, R22 ;  /* 0x00000016001e7308 */ /* 0x000e620000000800 */
[----:B------:R-:W-:Y:S01]  /*a010*/  FMUL R92, R92, 1.4426950216293334961 ;  /* 0x3fb8aa3b5c5c7820 */ /* 0x000fe20000400000 */
[----:B------:R-:W-:-:S06]  /*a020*/  FADD R91, R91, -R6 ;  /* 0x800000065b5b7221 */ /* 0x000fcc0000000000 */
[----:B------:R-:W4:Y:S01]  /*a030*/  MUFU.EX2 R26, R26 ;  /* 0x0000001a001a7308 */ /* 0x000f220000000800 */
[----:B------:R-:W-:Y:S01]  /*a040*/  FMUL R16, R16, 1.4426950216293334961 ;  /* 0x3fb8aa3b10107820 */ /* 0x000fe20000400000 */
[----:B------:R-:W-:-:S06]  /*a050*/  FADD R90, R90, -R6 ;  /* 0x800000065a5a7221 */ /* 0x000fcc0000000000 */
[----:B------:R-:W4:Y:S01]  /*a060*/  MUFU.EX2 R20, R20 ;  /* 0x0000001400147308 */ /* 0x000f220000000800 */
[----:B--2---:R-:W-:-:S07]  /*a070*/  FMUL R28, R93, 1.4426950216293334961 ;  /* 0x3fb8aa3b5d1c7820 */ /* 0x004fce0000400000 */
[----:B------:R-:W2:Y:S08]  /*a080*/  MUFU.EX2 R19, R19 ;  /* 0x0000001300137308 */ /* 0x000eb00000000800 */
[----:B------:R0:W2:Y:S08]  /*a090*/  MUFU.EX2 R43, R32 ;  /* 0x00000020002b7308 */ /* 0x0000b00000000800 */
[----:B------:R3:W2:Y:S01]  /*a0a0*/  MUFU.EX2 R25, R24 ;  /* 0x0000001800197308 */ /* 0x0006a20000000800 */
[----:B0-----:R-:W-:Y:S01]  /*a0b0*/  FMUL R32, R94, 1.4426950216293334961 ;  /* 0x3fb8aa3b5e207820 */ /* 0x001fe20000400000 */
[----:B------:R-:W-:-:S06]  /*a0c0*/  FADD R94, R47, R48 ;  /* 0x000000302f5e7221 */ /* 0x000fcc0000000000 */
[----:B------:R0:W-:Y:S01]  /*a0d0*/  MUFU.EX2 R15, R92 ;  /* 0x0000005c000f7308 */ /* 0x0001e20000000800 */
[----:B---3--:R-:W-:Y:S01]  /*a0e0*/  FMUL R24, R91, 1.4426950216293334961 ;  /* 0x3fb8aa3b5b187820 */ /* 0x008fe20000400000 */
[----:B------:R-:W-:Y:S01]  /*a0f0*/  FADD R91, R31, R23 ;  /* 0x000000171f5b7221 */ /* 0x000fe20000000000 */
[----:B------:R-:W-:-:S05]  /*a100*/  FADD R94, R44, R94 ;  /* 0x0000005e2c5e7221 */ /* 0x000fca0000000000 */
[----:B------:R-:W3:Y:S01]  /*a110*/  MUFU.EX2 R21, R21 ;  /* 0x0000001500157308 */ /* 0x000ee20000000800 */
[----:B0-----:R-:W-:Y:S01]  /*a120*/  FADD R92, R40, R39 ;  /* 0x00000027285c7221 */ /* 0x001fe20000000000 */
[----:B-1----:R-:W-:-:S06]  /*a130*/  FADD R91, R30, R91 ;  /* 0x0000005b1e5b7221 */ /* 0x002fcc0000000000 */
[----:B------:R0:W1:Y:S01]  /*a140*/  MUFU.EX2 R22, R16 ;  /* 0x0000001000167308 */ /* 0x0000620000000800 */
[----:B------:R-:W-:Y:S01]  /*a150*/  FADD R92, R37, R92 ;  /* 0x0000005c255c7221 */ /* 0x000fe20000000000 */
[----:B------:R-:W-:Y:S01]  /*a160*/  FADD R94, R45, R94 ;  /* 0x0000005e2d5e7221 */ /* 0x000fe20000000000 */
[----:B0-----:R-:W-:Y:S01]  /*a170*/  FMUL R16, R90, 1.4426950216293334961 ;  /* 0x3fb8aa3b5a107820 */ /* 0x001fe20000400000 */
[----:B------:R-:W-:-:S04]  /*a180*/  FADD R90, R27, R17 ;  /* 0x000000111b5a7221 */ /* 0x000fc80000000000 */
[----:B------:R-:W0:Y:S01]  /*a190*/  MUFU.EX2 R28, R28 ;  /* 0x0000001c001c7308 */ /* 0x000e220000000800 */
[----:B------:R-:W-:Y:S01]  /*a1a0*/  FADD R92, R34, R92 ;  /* 0x0000005c225c7221 */ /* 0x000fe20000000000 */
[----:B----4-:R-:W-:Y:S01]  /*a1b0*/  FADD R90, R26, R90 ;  /* 0x0000005a1a5a7221 */ /* 0x010fe20000000000 */
[----:B------:R-:W-:-:S05]  /*a1c0*/  FADD R91, R20, R91 ;  /* 0x0000005b145b7221 */ /* 0x000fca0000000000 */
[----:B------:R-:W4:Y:S01]  /*a1d0*/  MUFU.EX2 R24, R24 ;  /* 0x0000001800187308 */ /* 0x000f220000000800 */
[----:B--2---:R-:W-:Y:S01]  /*a1e0*/  FADD R90, R19, R90 ;  /* 0x0000005a135a7221 */ /* 0x004fe20000000000 */
[----:B------:R-:W-:Y:S01]  /*a1f0*/  FADD R94, R43, R94 ;  /* 0x0000005e2b5e7221 */ /* 0x000fe20000000000 */
[----:B------:R-:W-:-:S05]  /*a200*/  FADD R92, R36, R92 ;  /* 0x0000005c245c7221 */ /* 0x000fca0000000000 */
[----:B------:R-:W2:Y:S01]  /*a210*/  MUFU.EX2 R32, R32 ;  /* 0x0000002000207308 */ /* 0x000ea20000000800 */
[----:B------:R-:W-:Y:S01]  /*a220*/  FADD R91, R29, R91 ;  /* 0x0000005b1d5b7221 */ /* 0x000fe20000000000 */
[----:B------:R-:W-:-:S06]  /*a230*/  FADD R90, R25, R90 ;  /* 0x0000005a195a7221 */ /* 0x000fcc0000000000 */
[----:B------:R-:W2:Y:S01]  /*a240*/  MUFU.EX2 R16, R16 ;  /* 0x0000001000107308 */ /* 0x000ea20000000800 */
[----:B------:R-:W-:Y:S01]  /*a250*/  FADD R94, R42, R94 ;  /* 0x0000005e2a5e7221 */ /* 0x000fe20000000000 */
[----:B------:R-:W-:Y:S01]  /*a260*/  FADD R92, R35, R92 ;  /* 0x0000005c235c7221 */ /* 0x000fe20000000000 */
[----:B---3--:R-:W-:Y:S01]  /*a270*/  FADD R91, R21, R91 ;  /* 0x0000005b155b7221 */ /* 0x008fe20000000000 */
[----:B-1----:R-:W-:Y:S01]  /*a280*/  FADD R90, R22, R90 ;  /* 0x0000005a165a7221 */ /* 0x002fe20000000000 */
[----:B------:R-:W-:Y:S01]  /*a290*/  FADD R94, R41, R94 ;  /* 0x0000005e295e7221 */ /* 0x000fe20000000000 */
[----:B------:R-:W-:Y:S01]  /*a2a0*/  FADD R92, R33, R92 ;  /* 0x0000005c215c7221 */ /* 0x000fe20000000000 */
[----:B0-----:R-:W-:Y:S01]  /*a2b0*/  FADD R91, R28, R91 ;  /* 0x0000005b1c5b7221 */ /* 0x001fe20000000000 */
[----:B----4-:R-:W-:Y:S01]  /*a2c0*/  FADD R90, R24, R90 ;  /* 0x0000005a185a7221 */ /* 0x010fe20000000000 */
[----:B------:R-:W-:Y:S01]  /*a2d0*/  FADD R94, R38, R94 ;  /* 0x0000005e265e7221 */ /* 0x000fe20000000000 */
[----:B--2---:R-:W-:Y:S01]  /*a2e0*/  FADD R92, R32, R92 ;  /* 0x0000005c205c7221 */ /* 0x004fe20000000000 */
[----:B------:R-:W-:-:S03]  /*a2f0*/  FADD R91, R15, R91 ;  /* 0x0000005b0f5b7221 */ /* 0x000fc60000000000 */
[----:B------:R-:W0:Y:S01]  /*a300*/  SHFL.BFLY PT, R95, R94, 0x2, 0x1f ;  /* 0x0c401f005e5f7f89 */ /* 0x000e2200000e0000 */
[----:B------:R-:W-:-:S03]  /*a310*/  FADD R90, R16, R90 ;  /* 0x0000005a105a7221 */ /* 0x000fc60000000000 */
[----:B------:R-:W1:Y:S04]  /*a320*/  SHFL.BFLY PT, R93, R92, 0x2, 0x1f ;  /* 0x0c401f005c5d7f89 */ /* 0x000e6800000e0000 */
[----:B------:R-:W2:Y:S04]  /*a330*/  SHFL.BFLY PT, R50, R91, 0x2, 0x1f ;  /* 0x0c401f005b327f89 */ /* 0x000ea800000e0000 */
[----:B------:R-:W3:Y:S01]  /*a340*/  SHFL.BFLY PT, R49, R90, 0x2, 0x1f ;  /* 0x0c401f005a317f89 */ /* 0x000ee200000e0000 */
[----:B0-----:R-:W-:Y:S01]  /*a350*/  FADD R95, R94, R95 ;  /* 0x0000005f5e5f7221 */ /* 0x001fe20000000000 */
[----:B-1----:R-:W-:-:S04]  /*a360*/  FADD R93, R92, R93 ;  /* 0x0000005d5c5d7221 */ /* 0x002fc80000000000 */
[----:B------:R-:W0:Y:S01]  /*a370*/  SHFL.BFLY PT, R94, R95, 0x1, 0x1f ;  /* 0x0c201f005f5e7f89 */ /* 0x000e2200000e0000 */
[----:B--2---:R-:W-:-:S03]  /*a380*/  FADD R50, R91, R50 ;  /* 0x000000325b327221 */ /* 0x004fc60000000000 */
[----:B------:R-:W1:Y:S01]  /*a390*/  SHFL.BFLY PT, R92, R93, 0x1, 0x1f ;  /* 0x0c201f005d5c7f89 */ /* 0x000e6200000e0000 */
[----:B---3--:R-:W-:-:S03]  /*a3a0*/  FADD R91, R90, R49 ;  /* 0x000000315a5b7221 */ /* 0x008fc60000000000 */
[----:B------:R-:W2:Y:S04]  /*a3b0*/  SHFL.BFLY PT, R90, R50, 0x1, 0x1f ;  /* 0x0c201f00325a7f89 */ /* 0x000ea800000e0000 */
[----:B------:R-:W3:Y:S01]  /*a3c0*/  SHFL.BFLY PT, R49, R91, 0x1, 0x1f ;  /* 0x0c201f005b317f89 */ /* 0x000ee200000e0000 */
[----:B0-----:R-:W-:Y:S01]  /*a3d0*/  FADD R94, R95, R94 ;  /* 0x0000005e5f5e7221 */ /* 0x001fe20000000000 */
[----:B-1----:R-:W-:-:S04]  /*a3e0*/  FADD R92, R93, R92 ;  /* 0x0000005c5d5c7221 */ /* 0x002fc80000000000 */
[----:B------:R-:W-:Y:S01]  /*a3f0*/  @!P0 STS [R51], R94 ;  /* 0x0000005e33008388 */ /* 0x000fe20000000800 */
[----:B--2---:R-:W-:-:S03]  /*a400*/  FADD R90, R50, R90 ;  /* 0x0000005a325a7221 */ /* 0x004fc60000000000 */
[----:B------:R-:W-:Y:S01]  /*a410*/  @!P0 STS [R52], R92 ;  /* 0x0000005c34008388 */ /* 0x000fe20000000800 */
[----:B---3--:R-:W-:-:S03]  /*a420*/  FADD R49, R91, R49 ;  /* 0x000000315b317221 */ /* 0x008fc60000000000 */
[----:B------:R-:W-:Y:S04]  /*a430*/  @!P0 STS [R53], R90 ;  /* 0x0000005a35008388 */ /* 0x000fe80000000800 */
[----:B------:R-:W-:Y:S01]  /*a440*/  @!P0 STS [R89], R49 ;  /* 0x0000003159008388 */ /* 0x000fe20000000800 */
[----:B------:R-:W-:Y:S06]  /*a450*/  BAR.SYNC.DEFER_BLOCKING 0x0 ;  /* 0x0000000000007b1d */ /* 0x000fec0000010000 */
[----:B------:R-:W0:Y:S04]  /*a460*/  LDS R49, [R54] ;  /* 0x0000000036317984 */ /* 0x000e280000000800 */
[----:B0-----:R-:W0:Y:S02]  /*a470*/  SHFL.BFLY PT, R50, R49, 0x2, 0x1f ;  /* 0x0c401f0031327f89 */ /* 0x001e2400000e0000 */
[----:B0-----:R-:W-:-:S05]  /*a480*/  FADD R49, R49, R50 ;  /* 0x0000003231317221 */ /* 0x001fca0000000000 */
[----:B------:R-:W0:Y:S02]  /*a490*/  SHFL.BFLY PT, R50, R49, 0x1, 0x1f ;  /* 0x0c201f0031327f89 */ /* 0x000e2400000e0000 */
[----:B0-----:R-:W-:-:S05]  /*a4a0*/  FADD R49, R49, R50 ;  /* 0x0000003231317221 */ /* 0x001fca0000000000 */
[----:B------:R0:W-:Y:S01]  /*a4b0*/  @!P0 STS [R54], R49 ;  /* 0x0000003136008388 */ /* 0x0001e20000000800 */
[----:B------:R-:W-:Y:S01]  /*a4c0*/  BAR.SYNC.DEFER_BLOCKING 0x0 ;  /* 0x0000000000007b1d */ /* 0x000fe20000010000 */
[----:B------:R-:W-:-:S04]  /*a4d0*/  IMAD.WIDE R94, R2, 0x2, R228 ;  /* 0x00000002025e7825 */ /* 0x000fc800078e02e4 */
[C---:B------:R-:W-:Y:S01]  /*a4e0*/  IMAD.WIDE R92, R2.reuse, 0x2, R226 ;  /* 0x00000002025c7825 */ /* 0x040fe200078e02e2 */
[----:B------:R1:W2:Y:S04]  /*a4f0*/  LDG.E.U16 R239, desc[UR10][R94.64] ;  /* 0x0000000a5eef7981 */ /* 0x0002a8000c1e1500 */
[----:B------:R3:W4:Y:S01]  /*a500*/  LDG.E.U16 R237, desc[UR10][R92.64] ;  /* 0x0000000a5ced7981 */ /* 0x000722000c1e1500 */
[----:B------:R-:W-:-:S03]  /*a510*/  IMAD.WIDE R52, R2, 0x2, R124 ;  /* 0x0000000202347825 */ /* 0x000fc600078e027c */
[----:B------:R-:W2:Y:S01]  /*a520*/  LDS R164, [R164] ;  /* 0x00000000a4a47984 */ /* 0x000ea20000000800 */
[----:B-1----:R-:W-:-:S03]  /*a530*/  IMAD.WIDE R94, R2, 0x2, R218 ;  /* 0x00000002025e7825 */ /* 0x002fc600078e02da */
[----:B------:R-:W4:Y:S01]  /*a540*/  LDG.E.U16 R243, desc[UR10][R52.64] ;  /* 0x0000000a34f37981 */ /* 0x000f22000c1e1500 */
[----:B---3--:R-:W-:-:S03]  /*a550*/  IMAD.WIDE R92, R2, 0x2, R216 ;  /* 0x00000002025c7825 */ /* 0x008fc600078e02d8 */
[----:B------:R1:W3:Y:S04]  /*a560*/  LDG.E.U16 R229, desc[UR10][R94.64] ;  /* 0x0000000a5ee57981 */ /* 0x0002e8000c1e1500 */
[----:B------:R0:W3:Y:S01]  /*a570*/  LDG.E.U16 R227, desc[UR10][R92.64] ;  /* 0x0000000a5ce37981 */ /* 0x0000e2000c1e1500 */
[----:B------:R-:W-:-:S04]  /*a580*/  IMAD.WIDE R90, R2, 0x2, R224 ;  /* 0x00000002025a7825 */ /* 0x000fc800078e02e0 */
[----:B------:R-:W-:Y:S01]  /*a590*/  FADD R55, -R6, R55 ;  /* 0x0000003706377221 */ /* 0x000fe20000000100 */
[----:B------:R-:W-:Y:S01]  /*a5a0*/  LDS R115, [R115] ;  /* 0x0000000073737984 */ /* 0x000fe20000000800 */
[----:B-1----:R-:W-:-:S03]  /*a5b0*/  IMAD.WIDE R94, R2, 0x2, R100 ;  /* 0x00000002025e7825 */ /* 0x002fc600078e0264 */
[----:B------:R-:W2:Y:S01]  /*a5c0*/  LDL.64 R100, [R1+0x340] ;  /* 0x0003400001647983 */ /* 0x000ea20000100a00 */
[----:B0-----:R-:W-:-:S03]  /*a5d0*/  IMAD.WIDE R92, R2, 0x2, R110 ;  /* 0x00000002025c7825 */ /* 0x001fc600078e026e */
[----:B------:R-:W4:Y:S01]  /*a5e0*/  LDL.64 R110, [R1+0x338] ;  /* 0x00033800016e7983 */ /* 0x000f220000100a00 */
[----:B------:R-:W-:-:S03]  /*a5f0*/  IMAD.WIDE R50, R2, 0x2, R230 ;  /* 0x0000000202327825 */ /* 0x000fc600078e02e6 */
[----:B------:R0:W3:Y:S01]  /*a600*/  LDG.E.U16 R235, desc[UR10][R90.64] ;  /* 0x0000000a5aeb7981 */ /* 0x0000e2000c1e1500 */
[----:B------:R-:W-:-:S03]  /*a610*/  IMAD.WIDE R52, R2, 0x2, R222 ;  /* 0x0000000202347825 */ /* 0x000fc600078e02de */
[----:B------:R1:W3:Y:S04]  /*a620*/  LDG.E.U16 R241, desc[UR10][R50.64] ;  /* 0x0000000a32f17981 */ /* 0x0002e8000c1e1500 */
[----:B------:R1:W3:Y:S01]  /*a630*/  LDG.E.U16 R233, desc[UR10][R52.64] ;  /* 0x0000000a34e97981 */ /* 0x0002e2000c1e1500 */
[----:B0-----:R-:W-:-:S03]  /*a640*/  IMAD.WIDE R90, R2, 0x2, R214 ;  /* 0x00000002025a7825 */ /* 0x001fc600078e02d6 */
[----:B------:R0:W3:Y:S01]  /*a650*/  LDG.E.U16 R219, desc[UR10][R94.64] ;  /* 0x0000000a5edb7981 */ /* 0x0000e2000c1e1500 */
[----:B-1----:R-:W-:-:S03]  /*a660*/  IMAD.WIDE R50, R2, 0x2, R220 ;  /* 0x0000000202327825 */ /* 0x002fc600078e02dc */
[----:B------:R1:W3:Y:S01]  /*a670*/  LDG.E.U16 R225, desc[UR10][R90.64] ;  /* 0x0000000a5ae17981 */ /* 0x0002e2000c1e1500 */
[----:B------:R-:W-:-:S03]  /*a680*/  IMAD.WIDE R52, R2, 0x2, R212 ;  /* 0x0000000202347825 */ /* 0x000fc600078e02d4 */
        /* <DEDUP_REMOVED lines=8> */
[----:B------:R-:W3:Y:S01]  /*a710*/  LDL.64 R112, [R1+0x328] ;  /* 0x0003280001707983 */ /* 0x000ee20000100a00 */
[----:B-1----:R-:W-:-:S03]  /*a720*/  IMAD.WIDE R92, R2, 0x2, R108 ;  /* 0x00000002025c7825 */ /* 0x002fc600078e026c */
[----:B------:R-:W3:Y:S01]  /*a730*/  LDL.64 R116, [R1+0x330] ;  /* 0x0003300001747983 */ /* 0x000ee20000100a00 */
[----:B------:R-:W-:-:S03]  /*a740*/  IMAD.WIDE R90, R2, 0x2, R102 ;  /* 0x00000002025a7825 */ /* 0x000fc600078e0266 */
[----:B------:R-:W3:Y:S04]  /*a750*/  LDL.64 R102, [R1+0x318] ;  /* 0x0003180001667983 */ /* 0x000ee80000100a00 */
[----:B------:R0:W3:Y:S04]  /*a760*/  LDG.E.U16 R221, desc[UR10][R50.64] ;  /* 0x0000000a32dd7981 */ /* 0x0000e8000c1e1500 */
[----:B------:R1:W3:Y:S04]  /*a770*/  LDG.E.U16 R213, desc[UR10][R52.64] ;  /* 0x0000000a34d57981 */ /* 0x0002e8000c1e1500 */
[----:B------:R1:W3:Y:S01]  /*a780*/  LDG.E.U16 R209, desc[UR10][R94.64] ;  /* 0x0000000a5ed17981 */ /* 0x0002e2000c1e1500 */
[----:B0-----:R-:W-:-:S03]  /*a790*/  IMAD.WIDE R50, R2, 0x2, R98 ;  /* 0x0000000202327825 */ /* 0x001fc600078e0262 */
[----:B------:R-:W3:Y:S01]  /*a7a0*/  LDL.64 R98, [R1+0x320] ;  /* 0x0003200001627983 */ /* 0x000ee20000100a00 */
[----:B-1----:R-:W-:-:S03]  /*a7b0*/  IMAD.WIDE R52, R2, 0x2, R106 ;  /* 0x0000000202347825 */ /* 0x002fc600078e026a */
[----:B------:R-:W3:Y:S01]  /*a7c0*/  LDL.64 R106, [R1+0x300] ;  /* 0x00030000016a7983 */ /* 0x000ee20000100a00 */
[----:B------:R-:W-:-:S03]  /*a7d0*/  IMAD.WIDE R94, R2, 0x2, R104 ;  /* 0x00000002025e7825 */ /* 0x000fc600078e0268 */
[----:B------:R2:W3:Y:S04]  /*a7e0*/  LDG.E.U16 R207, desc[UR10][R92.64] ;  /* 0x0000000a5ccf7981 */ /* 0x0004e8000c1e1500 */
[----:B------:R-:W3:Y:S04]  /*a7f0*/  LDL.64 R104, [R1+0x2f0] ;  /* 0x0002f00001687983 */ /* 0x000ee80000100a00 */
[----:B------:R4:W3:Y:S04]  /*a800*/  LDG.E.U16 R205, desc[UR10][R90.64] ;  /* 0x0000000a5acd7981 */ /* 0x0008e8000c1e1500 */
[----:B------:R-:W3:Y:S04]  /*a810*/  LDL.64 R108, [R1+0x308] ;  /* 0x00030800016c7983 */ /* 0x000ee80000100a00 */
[----:B------:R0:W3:Y:S04]  /*a820*/  LDG.E.U16 R211, desc[UR10][R50.64] ;  /* 0x0000000a32d37981 */ /* 0x0000e8000c1e1500 */
[----:B------:R-:W3:Y:S04]  /*a830*/  LDL.64 R120, [R1+0x2e0] ;  /* 0x0002e00001787983 */ /* 0x000ee80000100a00 */
[----:B------:R-:W3:Y:S04]  /*a840*/  LDG.E.U16 R203, desc[UR10][R52.64] ;  /* 0x0000000a34cb7981 */ /* 0x000ee8000c1e1500 */
[----:B------:R-:W3:Y:S04]  /*a850*/  LDG.E.U16 R199, desc[UR10][R94.64] ;  /* 0x0000000a5ec77981 */ /* 0x000ee8000c1e1500 */
[----:B------:R-:W-:Y:S01]  /*a860*/  LDS R245, [R245] ;  /* 0x00000000f5f57984 */ /* 0x000fe20000000800 */
[----:B--2---:R-:W-:-:S03]  /*a870*/  IMAD.WIDE R92, R2, 0x2, R100 ;  /* 0x00000002025c7825 */ /* 0x004fc600078e0264 */
[----:B------:R-:W2:Y:S01]  /*a880*/  LDL.64 R100, [R1+0x2e8] ;  /* 0x0002e80001647983 */ /* 0x000ea20000100a00 */
[----:B----4-:R-:W-:-:S03]  /*a890*/  IMAD.WIDE R90, R2, 0x2, R110 ;  /* 0x00000002025a7825 */ /* 0x010fc600078e026e */
[----:B------:R-:W4:Y:S01]  /*a8a0*/  LDL.64 R110, [R1+0x2d8] ;  /* 0x0002d800016e7983 */ /* 0x000f220000100a00 */
[----:B0-----:R-:W-:-:S03]  /*a8b0*/  IMAD.WIDE R50, R2, 0x2, R118 ;  /* 0x0000000202327825 */ /* 0x001fc600078e0276 */
[----:B------:R-:W4:Y:S04]  /*a8c0*/  LDG.E.U16 R197, desc[UR10][R92.64] ;  /* 0x0000000a5cc57981 */ /* 0x000f28000c1e1500 */
[----:B------:R-:W4:Y:S04]  /*a8d0*/  LDG.E.U16 R201, desc[UR10][R50.64] ;  /* 0x0000000a32c97981 */ /* 0x000f28000c1e1500 */
[----:B------:R0:W4:Y:S04]  /*a8e0*/  LDG.E.U16 R195, desc[UR10][R90.64] ;  /* 0x0000000a5ac37981 */ /* 0x000128000c1e1500 */
[----:B------:R-:W4:Y:S01]  /*a8f0*/  LDL.64 R118, [R1+0x2d0] ;  /* 0x0002d00001767983 */ /* 0x000f220000100a00 */
[----:B0-----:R-:W-:-:S03]  /*a900*/  IMAD.WIDE R90, R2, 0x2, R156 ;  /* 0x00000002025a7825 */ /* 0x001fc600078e029c */
[----:B------:R-:W4:Y:S04]  /*a910*/  LDL.64 R156, [R1+0x200] ;  /* 0x00020000019c7983 */ /* 0x000f280000100a00 */
[----:B------:R-:W4:Y:S01]  /*a920*/  LDG.E.U16 R185, desc[UR10][R90.64] ;  /* 0x0000000a5ab97981 */ /* 0x000f22000c1e1500 */
[----:B---3--:R-:W-:-:S03]  /*a930*/  IMAD.WIDE R50, R2, 0x2, R112 ;  /* 0x0000000202327825 */ /* 0x008fc600078e0270 */
[----:B------:R-:W3:Y:S01]  /*a940*/  LDL.64 R112, [R1+0x2c0] ;  /* 0x0002c00001707983 */ /* 0x000ee20000100a00 */
[----:B------:R-:W-:-:S03]  /*a950*/  IMAD.WIDE R52, R2, 0x2, R116 ;  /* 0x0000000202347825 */ /* 0x000fc600078e0274 */
[----:B------:R-:W3:Y:S01]  /*a960*/  LDL.64 R116, [R1+0x2c8] ;  /* 0x0002c80001747983 */ /* 0x000ee20000100a00 */
[----:B------:R-:W-:-:S03]  /*a970*/  IMAD.WIDE R92, R2, 0x2, R102 ;  /* 0x00000002025c7825 */ /* 0x000fc600078e0266 */
[----:B------:R0:W3:Y:S04]  /*a980*/  LDG.E.U16 R191, desc[UR10][R50.64] ;  /* 0x0000000a32bf7981 */ /* 0x0000e8000c1e1500 */
[----:B------:R1:W3:Y:S04]  /*a990*/  LDG.E.U16 R187, desc[UR10][R92.64] ;  /* 0x0000000a5cbb7981 */ /* 0x0002e8000c1e1500 */
[----:B------:R-:W3:Y:S04]  /*a9a0*/  LDL.64 R102, [R1+0x2b0] ;  /* 0x0002b00001667983 */ /* 0x000ee80000100a00 */
[----:B------:R-:W3:Y:S01]  /*a9b0*/  LDG.E.U16 R193, desc[UR10][R52.64] ;  /* 0x0000000a34c17981 */ /* 0x000ee2000c1e1500 */
[----:B------:R-:W-:-:S03]  /*a9c0*/  IMAD.WIDE R94, R2, 0x2, R98 ;  /* 0x00000002025e7825 */ /* 0x000fc600078e0262 */
[----:B------:R-:W3:Y:S01]  /*a9d0*/  LDL.64 R98, [R1+0x2b8] ;  /* 0x0002b80001627983 */ /* 0x000ee20000100a00 */
[----:B0-----:R-:W-:-:S03]  /*a9e0*/  IMAD.WIDE R50, R2, 0x2, R106 ;  /* 0x0000000202327825 */ /* 0x001fc600078e026a */
[----:B------:R-:W3:Y:S04]  /*a9f0*/  LDL.64 R106, [R1+0x2a0] ;  /* 0x0002a000016a7983 */ /* 0x000ee80000100a00 */
[----:B------:R4:W3:Y:S01]  /*aa00*/  LDG.E.U16 R181, desc[UR10][R50.64] ;  /* 0x0000000a32b57981 */ /* 0x0008e2000c1e1500 */
[----:B-1----:R-:W-:-:S03]  /*aa10*/  IMAD.WIDE R92, R2, 0x2, R104 ;  /* 0x00000002025c7825 */ /* 0x002fc600078e0268 */
[----:B------:R-:W3:Y:S04]  /*aa20*/  LDL.64 R104, [R1+0x298] ;  /* 0x0002980001687983 */ /* 0x000ee80000100a00 */
[----:B------:R-:W3:Y:S01]  /*aa30*/  LDG.E.U16 R177, desc[UR10][R92.64] ;  /* 0x0000000a5cb17981 */ /* 0x000ee2000c1e1500 */
[----:B--2---:R-:W-:-:S03]  /*aa40*/  IMAD.WIDE R90, R2, 0x2, R100 ;  /* 0x00000002025a7825 */ /* 0x004fc600078e0264 */
[----:B------:R0:W2:Y:S04]  /*aa50*/  LDG.E.U16 R189, desc[UR10][R94.64] ;  /* 0x0000000a5ebd7981 */ /* 0x0000a8000c1e1500 */
[----:B------:R-:W2:Y:S01]  /*aa60*/  LDL.64 R100, [R1+0x290] ;  /* 0x0002900001647983 */ /* 0x000ea20000100a00 */
[----:B----4-:R-:W-:-:S03]  /*aa70*/  IMAD.WIDE R50, R2, 0x2, R110 ;  /* 0x0000000202327825 */ /* 0x010fc600078e026e */
        /* <DEDUP_REMOVED lines=8> */
[----:B------:R-:W4:Y:S04]  /*ab00*/  LDG.E.U16 R171, desc[UR10][R50.64] ;  /* 0x0000000a32ab7981 */ /* 0x000f28000c1e1500 */
[----:B------:R3:W4:Y:S04]  /*ab10*/  LDG.E.U16 R173, desc[UR10][R52.64] ;  /* 0x0000000a34ad7981 */ /* 0x000728000c1e1500 */
[----:B------:R-:W4:Y:S01]  /*ab20*/  LDG.E.U16 R179, desc[UR10][R94.64] ;  /* 0x0000000a5eb37981 */ /* 0x000f22000c1e1500 */
[----:B---3--:R-:W-:-:S04]  /*ab30*/  IMAD.WIDE R52, R2, 0x2, R112 ;  /* 0x0000000202347825 */ /* 0x008fc800078e0270 */
[C---:B------:R-:W-:Y:S01]  /*ab40*/  IMAD.WIDE R92, R2.reuse, 0x2, R116 ;  /* 0x00000002025c7825 */ /* 0x040fe200078e0274 */
[----:B------:R-:W3:Y:S04]  /*ab50*/  LDG.E.U16 R165, desc[UR10][R52.64] ;  /* 0x0000000a34a57981 */ /* 0x000ee8000c1e1500 */
[----:B------:R0:W3:Y:S04]  /*ab60*/  LDG.E.U16 R167, desc[UR10][R92.64] ;  /* 0x0000000a5ca77981 */ /* 0x0000e8000c1e1500 */
[----:B------:R-:W3:Y:S01]  /*ab70*/  LDL.64 R116, [R1+0x240] ;  /* 0x0002400001747983 */ /* 0x000ee20000100a00 */
[----:B------:R-:W-:-:S03]  /*ab80*/  IMAD.WIDE R90, R2, 0x2, R102 ;  /* 0x00000002025a7825 */ /* 0x000fc600078e0266 */
[----:B------:R-:W3:Y:S01]  /*ab90*/  LDL.64 R102, [R1+0x278] ;  /* 0x0002780001667983 */ /* 0x000ee20000100a00 */
[----:B------:R-:W-:-:S03]  /*aba0*/  IMAD.WIDE R50, R2, 0x2, R98 ;  /* 0x0000000202327825 */ /* 0x000fc600078e0262 */
[----:B------:R-:W3:Y:S01]  /*abb0*/  LDG.E.U16 R90, desc[UR10][R90.64] ;  /* 0x0000000a5a5a7981 */ /* 0x000ee2000c1e1500 */
[----:B0-----:R-:W-:-:S03]  /*abc0*/  IMAD.WIDE R92, R2, 0x2, R106 ;  /* 0x00000002025c7825 */ /* 0x001fc600078e026a */
[----:B------:R-:W3:Y:S04]  /*abd0*/  LDL.64 R98, [R1+0x280] ;  /* 0x0002800001627983 */ /* 0x000ee80000100a00 */
[----:B------:R-:W3:Y:S01]  /*abe0*/  LDL.64 R106, [R1+0x260] ;  /* 0x00026000016a7983 */ /* 0x000ee20000100a00 */
[----:B------:R-:W-:-:S03]  /*abf0*/  IMAD.WIDE R52, R2, 0x2, R104 ;  /* 0x0000000202347825 */ /* 0x000fc600078e0268 */
[----:B------:R4:W3:Y:S01]  /*ac00*/  LDG.E.U16 R49, desc[UR10][R50.64] ;  /* 0x0000000a32317981 */ /* 0x0008e2000c1e1500 */
[----:B------:R-:W-:-:S03]  /*ac10*/  IMAD.WIDE R94, R2, 0x2, R118 ;  /* 0x00000002025e7825 */ /* 0x000fc600078e0276 */
[----:B------:R-:W3:Y:S04]  /*ac20*/  LDG.E.U16 R113, desc[UR10][R52.64] ;  /* 0x0000000a34717981 */ /* 0x000ee8000c1e1500 */
[----:B------:R-:W3:Y:S04]  /*ac30*/  LDL.64 R118, [R1+0x250] ;  /* 0x0002500001767983 */ /* 0x000ee80000100a00 */
[----:B------:R0:W3:Y:S04]  /*ac40*/  LDG.E.U16 R169, desc[UR10][R94.64] ;  /* 0x0000000a5ea97981 */ /* 0x0000e8000c1e1500 */
[----:B------:R3:W3:Y:S01]  /*ac50*/  LDG.E.U16 R121, desc[UR10][R92.64] ;  /* 0x0000000a5c797981 */ /* 0x0006e2000c1e1500 */
[----:B--2---:R-:W-:-:S03]  /*ac60*/  IMAD.WIDE R104, R2, 0x2, R100 ;  /* 0x0000000202687825 */ /* 0x004fc600078e0264 */
[----:B------:R-:W2:Y:S01]  /*ac70*/  LDL.64 R100, [R1+0x258] ;  /* 0x0002580001647983 */ /* 0x000ea20000100a00 */
[----:B----4-:R-:W-:-:S03]  /*ac80*/  IMAD.WIDE R50, R2, 0x2, R110 ;  /* 0x0000000202327825 */ /* 0x010fc600078e026e */
[----:B------:R-:W4:Y:S01]  /*ac90*/  LDL.64 R110, [R1+0x248] ;  /* 0x00024800016e7983 */ /* 0x000f220000100a00 */
[----:B0-----:R-:W-:-:S03]  /*aca0*/  IMAD.WIDE R94, R2, 0x2, R108 ;  /* 0x00000002025e7825 */ /* 0x001fc600078e026c */
[----:B------:R-:W4:Y:S04]  /*acb0*/  LDG.E.U16 R104, desc[UR10][R104.64] ;  /* 0x0000000a68687981 */ /* 0x000f28000c1e1500 */
[----:B------:R-:W4:Y:S01]  /*acc0*/  LDG.E.U16 R91, desc[UR10][R94.64] ;  /* 0x0000000a5e5b7981 */ /* 0x000f22000c1e1500 */
[----:B------:R-:W-:-:S03]  /*acd0*/  IMAD.WIDE R52, R2, 0x2, R154 ;  /* 0x0000000202347825 */ /* 0x000fc600078e029a */
[----:B------:R-:W4:Y:S01]  /*ace0*/  LDL.64 R154, [R1+0x1f8] ;  /* 0x0001f800019a7983 */ /* 0x000f220000100a00 */
[----:B------:R-:W-:-:S03]  /*acf0*/  IMAD.WIDE R156, R2, 0x2, R156 ;  /* 0x00000002029c7825 */ /* 0x000fc600078e029c */
[----:B------:R-:W4:Y:S04]  /*ad00*/  LDL.64 R108, [R1+0x268] ;  /* 0x00026800016c7983 */ /* 0x000f280000100a00 */
[----:B------:R0:W4:Y:S01]  /*ad10*/  LDG.E.U16 R95, desc[UR10][R50.64] ;  /* 0x0000000a325f7981 */ /* 0x000122000c1e1500 */
[----:B---3--:R-:W-:-:S03]  /*ad20*/  IMAD.WIDE R92, R2, 0x2, R102 ;  /* 0x00000002025c7825 */ /* 0x008fc600078e0266 */
[----:B------:R-:W3:Y:S04]  /*ad30*/  LDL.64 R102, [R1+0x238] ;  /* 0x0002380001667983 */ /* 0x000ee80000100a00 */
[----:B------:R-:W3:Y:S01]  /*ad40*/  LDG.E.U16 R97, desc[UR10][R92.64] ;  /* 0x0000000a5c617981 */ /* 0x000ee2000c1e1500 */
[----:B------:R-:W-:-:S04]  /*ad50*/  IMAD.WIDE R98, R2, 0x2, R98 ;  /* 0x0000000202627825 */ /* 0x000fc800078e0262 */
[C---:B0-----:R-:W-:Y:S01]  /*ad60*/  IMAD.WIDE R50, R2.reuse, 0x2, R106 ;  /* 0x0000000202327825 */ /* 0x041fe200078e026a */
[----:B------:R-:W3:Y:S04]  /*ad70*/  LDG.E.U16 R54, desc[UR10][R98.64] ;  /* 0x0000000a62367981 */ /* 0x000ee8000c1e1500 */
[----:B------:R0:W3:Y:S04]  /*ad80*/  LDG.E.U16 R107, desc[UR10][R52.64] ;  /* 0x0000000a346b7981 */ /* 0x0000e8000c1e1500 */
[----:B------:R-:W3:Y:S01]  /*ad90*/  LDG.E.U16 R120, desc[UR10][R50.64] ;  /* 0x0000000a32787981 */ /* 0x000ee2000c1e1500 */
[----:B0-----:R-:W-:-:S03]  /*ada0*/  IMAD.WIDE R52, R2, 0x2, R116 ;  /* 0x0000000202347825 */ /* 0x001fc600078e0274 */
[----:B------:R-:W3:Y:S01]  /*adb0*/  LDL.64 R116, [R1+0x1f0] ;  /* 0x0001f00001747983 */ /* 0x000ee20000100a00 */
[----:B------:R-:W-:-:S03]  /*adc0*/  IMAD.WIDE R98, R2, 0x2, R118 ;  /* 0x0000000202627825 */ /* 0x000fc600078e0276 */
[----:B------:R-:W3:Y:S04]  /*add0*/  LDG.E.U16 R53, desc[UR10][R52.64] ;  /* 0x0000000a34357981 */ /* 0x000ee8000c1e1500 */
[----:B------:R-:W3:Y:S04]  /*ade0*/  LDL.64 R118, [R1+0x210] ;  /* 0x0002100001767983 */ /* 0x000ee80000100a00 */
[----:B------:R-:W3:Y:S04]  /*adf0*/  LDG.E.U16 R52, desc[UR10][R156.64] ;  /* 0x0000000a9c347981 */ /* 0x000ee8000c1e1500 */
[----:B------:R-:W3:Y:S01]  /*ae00*/  LDL.64 R156, [R1+0x1d0] ;  /* 0x0001d000019c7983 */ /* 0x000ee20000100a00 */
[----:B--2---:R-:W-:-:S04]  /*ae10*/  IMAD.WIDE R100, R2, 0x2, R100 ;  /* 0x0000000202647825 */ /* 0x004fc800078e0264 */
[C---:B----4-:R-:W-:Y:S01]  /*ae20*/  IMAD.WIDE R92, R2.reuse, 0x2, R110 ;  /* 0x00000002025c7825 */ /* 0x050fe200078e026e */
[----:B------:R-:W2:Y:S04]  /*ae30*/  LDG.E.U16 R112, desc[UR10][R100.64] ;  /* 0x0000000a64707981 */ /* 0x000ea8000c1e1500 */
[----:B------:R-:W4:Y:S04]  /*ae40*/  LDL.64 R110, [R1+0x220] ;  /* 0x00022000016e7983 */ /* 0x000f280000100a00 */
[----:B------:R0:W2:Y:S04]  /*ae50*/  LDG.E.U16 R94, desc[UR10][R92.64] ;  /* 0x0000000a5c5e7981 */ /* 0x0000a8000c1e1500 */
[----:B------:R-:W2:Y:S01]  /*ae60*/  LDL.64 R100, [R1+0x230] ;  /* 0x0002300001647983 */ /* 0x000ea20000100a00 */
[----:B------:R-:W-:-:S04]  /*ae70*/  IMAD.WIDE R154, R2, 0x2, R154 ;  /* 0x00000002029a7825 */ /* 0x000fc800078e029a */
[C---:B0-----:R-:W-:Y:S01]  /*ae80*/  IMAD.WIDE R92, R2.reuse, 0x2, R158 ;  /* 0x00000002025c7825 */ /* 0x041fe200078e029e */
[----:B------:R-:W2:Y:S03]  /*ae90*/  LDG.E.U16 R105, desc[UR10][R154.64] ;  /* 0x0000000a9a697981 */ /* 0x000ea6000c1e1500 */
[C---:B------:R-:W-:Y:S01]  /*aea0*/  IMAD.WIDE R108, R2.reuse, 0x2, R108 ;  /* 0x00000002026c7825 */ /* 0x040fe200078e026c */
[----:B------:R-:W2:Y:S05]  /*aeb0*/  LDL.64 R158, [R1+0x1d8] ;  /* 0x0001d800019e7983 */ /* 0x000eaa0000100a00 */
[----:B------:R-:W2:Y:S04]  /*aec0*/  LDG.E.U16 R108, desc[UR10][R108.64] ;  /* 0x0000000a6c6c7981 */ /* 0x000ea8000c1e1500 */
[----:B------:R-:W2:Y:S01]  /*aed0*/  LDL.64 R154, [R1+0x1c8] ;  /* 0x0001c800019a7983 */ /* 0x000ea20000100a00 */
[----:B---3--:R-:W-:-:S03]  /*aee0*/  IMAD.WIDE R50, R2, 0x2, R102 ;  /* 0x0000000202327825 */ /* 0x008fc600078e0266 */
[----:B------:R-:W3:Y:S04]  /*aef0*/  LDG.E.U16 R103, desc[UR10][R98.64] ;  /* 0x0000000a62677981 */ /* 0x000ee8000c1e1500 */
[----:B------:R0:W3:Y:S02]  /*af00*/  LDG.E.U16 R89, desc[UR10][R50.64] ;  /* 0x0000000a32597981 */ /* 0x0000e4000c1e1500 */
[----:B0-----:R-:W-:-:S04]  /*af10*/  IMAD.WIDE R50, R2, 0x2, R118 ;  /* 0x0000000202327825 */ /* 0x001fc800078e0276 */
[C---:B------:R-:W-:Y:S01]  /*af20*/  IMAD.WIDE R116, R2.reuse, 0x2, R116 ;  /* 0x0000000202747825 */ /* 0x040fe200078e0274 */
[----:B------:R-:W3:Y:S05]  /*af30*/  LDG.E.U16 R102, desc[UR10][R50.64] ;  /* 0x0000000a32667981 */ /* 0x000eea000c1e1500 */
[----:B------:R-:W3:Y:S01]  /*af40*/  LDG.E.U16 R116, desc[UR10][R116.64] ;  /* 0x0000000a74747981 */ /* 0x000ee2000c1e1500 */
[----:B------:R-:W-:-:S04]  /*af50*/  IMAD.WIDE R156, R2, 0x2, R156 ;  /* 0x00000002029c7825 */ /* 0x000fc800078e029c */
[----:B----4-:R-:W-:-:S05]  /*af60*/  IMAD.WIDE R110, R2, 0x2, R110 ;  /* 0x00000002026e7825 */ /* 0x010fca00078e026e */
[----:B------:R-:W4:Y:S01]  /*af70*/  LDG.E.U16 R119, desc[UR10][R110.64] ;  /* 0x0000000a6e777981 */ /* 0x000f22000c1e1500 */
[----:B--2---:R-:W-:-:S04]  /*af80*/  IMAD.WIDE R98, R2, 0x2, R100 ;  /* 0x0000000202627825 */ /* 0x004fc800078e0264 */
[C---:B------:R-:W-:Y:S02]  /*af90*/  IMAD.WIDE R100, R2.reuse, 0x2, R160 ;  /* 0x0000000202647825 */ /* 0x040fe400078e02a0 */
[----:B------:R-:W2:Y:S04]  /*afa0*/  LDL.64 R160, [R1+0x1e0] ;  /* 0x0001e00001a07983 */ /* 0x000ea80000100a00 */
[----:B------:R0:W4:Y:S04]  /*afb0*/  LDG.E.U16 R111, desc[UR10][R92.64] ;  /* 0x0000000a5c6f7981 */ /* 0x000128000c1e1500 */
[----:B------:R-:W4:Y:S01]  /*afc0*/  LDG.E.U16 R100, desc[UR10][R100.64] ;  /* 0x0000000a64647981 */ /* 0x000f22000c1e1500 */
[----:B------:R-:W-:-:S03]  /*afd0*/  IMAD.WIDE R154, R2, 0x2, R154 ;  /* 0x00000002029a7825 */ /* 0x000fc600078e029a */
[----:B------:R-:W4:Y:S01]  /*afe0*/  LDG.E.U16 R99, desc[UR10][R98.64] ;  /* 0x0000000a62637981 */ /* 0x000f22000c1e1500 */
[----:B0-----:R-:W-:-:S03]  /*aff0*/  IMAD.WIDE R92, R2, 0x2, R246 ;  /* 0x00000002025c7825 */ /* 0x001fc600078e02f6 */
[----:B------:R-:W4:Y:S04]  /*b000*/  LDG.E.U16 R101, desc[UR10][R156.64] ;  /* 0x0000000a9c657981 */ /* 0x000f28000c1e1500 */
[----:B------:R-:W3:Y:S04]  /*b010*/  LDL.64 R246, [R1+0x198] ;  /* 0x0001980001f67983 */ /* 0x000ee80000100a00 */
[----:B------:R-:W4:Y:S04]  /*b020*/  LDG.E.U16 R93, desc[UR10][R92.64] ;  /* 0x0000000a5c5d7981 */ /* 0x000f28000c1e1500 */
[----:B------:R-:W2:Y:S04]  /*b030*/  LDL.64 R156, [R1+0x1a0] ;  /* 0x0001a000019c7983 */ /* 0x000ea80000100a00 */
[----:B------:R3:W4:Y:S01]  /*b040*/  LDG.E.U16 R92, desc[UR10][R154.64] ;  /* 0x0000000a9a5c7981 */ /* 0x000722000c1e1500 */
[----:B------:R-:W-:-:S03]  /*b050*/  IMAD.WIDE R50, R2, 0x2, R162 ;  /* 0x0000000202327825 */ /* 0x000fc600078e02a2 */
[----:B------:R-:W4:Y:S01]  /*b060*/  LDL.64 R162, [R1+0x1b8] ;  /* 0x0001b80001a27983 */ /* 0x000f220000100a00 */
[----:B------:R-:W-:-:S03]  /*b070*/  IMAD.WIDE R158, R2, 0x2, R158 ;  /* 0x00000002029e7825 */ /* 0x000fc600078e029e */
[----:B------:R-:W4:Y:S04]  /*b080*/  LDG.E.U16 R98, desc[UR10][R50.64] ;  /* 0x0000000a32627981 */ /* 0x000f28000c1e1500 */
[----:B------:R-:W4:Y:S04]  /*b090*/  LDG.E.U16 R110, desc[UR10][R158.64] ;  /* 0x0000000a9e6e7981 */ /* 0x000f28000c1e1500 */
[----:B------:R-:W4:Y:S04]  /*b0a0*/  LDL.64 R50, [R1+0x1c0] ;  /* 0x0001c00001327983 */ /* 0x000f280000100a00 */
[----:B------:R-:W4:Y:S01]  /*b0b0*/  LDL.64 R158, [R1+0x1a8] ;  /* 0x0001a800019e7983 */ /* 0x000f220000100a00 */
[----:B---3--:R-:W-:-:S03]  /*b0c0*/  IMAD.WIDE R154, R2, 0x2, R246 ;  /* 0x00000002029a7825 */ /* 0x008fc600078e02f6 */
[----:B------:R-:W3:Y:S04]  /*b0d0*/  LDL.64 R246, [R1+0xf8] ;  /* 0x0000f80001f67983 */ /* 0x000ee80000100a00 */
[----:B------:R0:W3:Y:S01]  /*b0e0*/  LDG.E.U16 R109, desc[UR10][R154.64] ;  /* 0x0000000a9a6d7981 */ /* 0x0000e2000c1e1500 */
[----:B--2---:R-:W-:-:S05]  /*b0f0*/  IMAD.WIDE R156, R2, 0x2, R156 ;  /* 0x00000002029c7825 */ /* 0x004fca00078e029c */
[----:B------:R1:W2:Y:S04]  /*b100*/  LDG.E.U16 R117, desc[UR10][R156.64] ;  /* 0x0000000a9c757981 */ /* 0x0002a8000c1e1500 */
[----:B------:R-:W0:Y:S04]  /*b110*/  LDL.64 R154, [R1+0x190] ;  /* 0x00019000019a7983 */ /* 0x000e280000100a00 */
[----:B------:R-:W1:Y:S01]  /*b120*/  LDL.64 R156, [R1+0x188] ;  /* 0x00018800019c7983 */ /* 0x000e620000100a00 */
[----:B----4-:R-:W-:-:S05]  /*b130*/  IMAD.WIDE R162, R2, 0x2, R162 ;  /* 0x0000000202a27825 */ /* 0x010fca00078e02a2 */
[----:B------:R4:W2:Y:S04]  /*b140*/  LDG.E.U16 R106, desc[UR10][R162.64] ;  /* 0x0000000aa26a7981 */ /* 0x0008a8000c1e1500 */
[----:B------:R-:W4:Y:S01]  /*b150*/  LDL.64 R162, [R1+0x180] ;  /* 0x0001800001a27983 */ /* 0x000f220000100a00 */
[----:B0-----:R-:W-:-:S04]  /*b160*/  IMAD.WIDE R154, R2, 0x2, R154 ;  /* 0x00000002029a7825 */ /* 0x001fc800078e029a */
[C---:B-1----:R-:W-:Y:S02]  /*b170*/  IMAD.WIDE R156, R2.reuse, 0x2, R156 ;  /* 0x00000002029c7825 */ /* 0x042fe400078e029c */
[----:B------:R-:W2:Y:S04]  /*b180*/  LDG.E.U16 R154, desc[UR10][R154.64] ;  /* 0x0000000a9a9a7981 */ /* 0x000ea8000c1e1500 */
[----:B------:R0:W2:Y:S04]  /*b190*/  LDG.E.U16 R155, desc[UR10][R156.64] ;  /* 0x0000000a9c9b7981 */ /* 0x0000a8000c1e1500 */
[----:B------:R-:W0:Y:S01]  /*b1a0*/  LDL.64 R156, [R1+0x178] ;  /* 0x00017800019c7983 */ /* 0x000e220000100a00 */
[----:B------:R-:W-:-:S04]  /*b1b0*/  IMAD.WIDE R158, R2, 0x2, R158 ;  /* 0x00000002029e7825 */ /* 0x000fc800078e029e */
[C---:B----4-:R-:W-:Y:S01]  /*b1c0*/  IMAD.WIDE R162, R2.reuse, 0x2, R162 ;  /* 0x0000000202a27825 */ /* 0x050fe200078e02a2 */
[----:B------:R1:W4:Y:S05]  /*b1d0*/  LDG.E.U16 R114, desc[UR10][R158.64] ;  /* 0x0000000a9e727981 */ /* 0x00032a000c1e1500 */
[----:B------:R-:W4:Y:S04]  /*b1e0*/  LDG.E.U16 R162, desc[UR10][R162.64] ;  /* 0x0000000aa2a27981 */ /* 0x000f28000c1e1500 */
[----:B------:R-:W1:Y:S01]  /*b1f0*/  LDL.64 R158, [R1+0x170] ;  /* 0x00017000019e7983 */ /* 0x000e620000100a00 */
[----:B0-----:R-:W-:-:S05]  /*b200*/  IMAD.WIDE R156, R2, 0x2, R156 ;  /* 0x00000002029c7825 */ /* 0x001fca00078e029c */
[----:B------:R0:W4:Y:S04]  /*b210*/  LDG.E.U16 R163, desc[UR10][R156.64] ;  /* 0x0000000a9ca37981 */ /* 0x000128000c1e1500 */
[----:B------:R-:W0:Y:S01]  /*b220*/  LDL.64 R156, [R1+0x160] ;  /* 0x00016000019c7983 */ /* 0x000e220000100a00 */
[----:B-1----:R-:W-:-:S05]  /*b230*/  IMAD.WIDE R158, R2, 0x2, R158 ;  /* 0x00000002029e7825 */ /* 0x002fca00078e029e */
[----:B------:R1:W4:Y:S04]  /*b240*/  LDG.E.U16 R166, desc[UR10][R158.64] ;  /* 0x0000000a9ea67981 */ /* 0x000328000c1e1500 */
        /* <DEDUP_REMOVED lines=13> */
[----:B------:R-:W-:-:S05]  /*b320*/  IMAD.WIDE R160, R2, 0x2, R160 ;  /* 0x0000000202a07825 */ /* 0x000fca00078e02a0 */
[----:B------:R3:W4:Y:S04]  /*b330*/  LDG.E.U16 R118, desc[UR10][R160.64] ;  /* 0x0000000aa0767981 */ /* 0x000728000c1e1500 */
[----:B------:R-:W3:Y:S01]  /*b340*/  LDL.64 R160, [R1+0x1b0] ;  /* 0x0001b00001a07983 */ /* 0x000ee20000100a00 */
[----:B0-----:R-:W-:-:S05]  /*b350*/  IMAD.WIDE R156, R2, 0x2, R156 ;  /* 0x00000002029c7825 */ /* 0x001fca00078e029c */
[----:B------:R0:W4:Y:S04]  /*b360*/  LDG.E.U16 R182, desc[UR10][R156.64] ;  /* 0x0000000a9cb67981 */ /* 0x000128000c1e1500 */
[----:B------:R-:W0:Y:S01]  /*b370*/  LDL.64 R156, [R1+0x130] ;  /* 0x00013000019c7983 */ /* 0x000e220000100a00 */
[----:B-1----:R-:W-:-:S05]  /*b380*/  IMAD.WIDE R158, R2, 0x2, R158 ;  /* 0x00000002029e7825 */ /* 0x002fca00078e029e */
[----:B------:R1:W4:Y:S04]  /*b390*/  LDG.E.U16 R184, desc[UR10][R158.64] ;  /* 0x0000000a9eb87981 */ /* 0x000328000c1e1500 */
[----:B------:R-:W1:Y:S01]  /*b3a0*/  LDL.64 R158, [R1+0xf0] ;  /* 0x0000f000019e7983 */ /* 0x000e620000100a00 */
[----:B------:R-:W-:-:S04]  /*b3b0*/  IMAD.WIDE R50, R2, 0x2, R50 ;  /* 0x0000000202327825 */ /* 0x000fc800078e0232 */
[C---:B---3--:R-:W-:Y:S02]  /*b3c0*/  IMAD.WIDE R160, R2.reuse, 0x2, R160 ;  /* 0x0000000202a07825 */ /* 0x048fe400078e02a0 */
[----:B------:R-:W3:Y:S04]  /*b3d0*/  LDG.E.U16 R51, desc[UR10][R50.64] ;  /* 0x0000000a32337981 */ /* 0x000ee8000c1e1500 */
[----:B------:R-:W3:Y:S04]  /*b3e0*/  LDG.E.U16 R50, desc[UR10][R160.64] ;  /* 0x0000000aa0327981 */ /* 0x000ee8000c1e1500 */
[----:B------:R-:W2:Y:S01]  /*b3f0*/  LDL.64 R160, [R1+0x168] ;  /* 0x0001680001a07983 */ /* 0x000ea20000100a00 */
[----:B0-----:R-:W-:-:S05]  /*b400*/  IMAD.WIDE R156, R2, 0x2, R156 ;  /* 0x00000002029c7825 */ /* 0x001fca00078e029c */
[----:B------:R0:W3:Y:S04]  /*b410*/  LDG.E.U16 R188, desc[UR10][R156.64] ;  /* 0x0000000a9cbc7981 */ /* 0x0000e8000c1e1500 */
[----:B------:R-:W0:Y:S01]  /*b420*/  LDL.64 R156, [R1+0x70] ;  /* 0x00007000019c7983 */ /* 0x000e220000100a00 */
[----:B-1----:R-:W-:-:S05]  /*b430*/  IMAD.WIDE R158, R2, 0x2, R158 ;  /* 0x00000002029e7825 */ /* 0x002fca00078e029e */
[----:B------:R-:W3:Y:S04]  /*b440*/  LDG.E.U16 R190, desc[UR10][R158.64] ;  /* 0x0000000a9ebe7981 */ /* 0x000ee8000c1e1500 */
[----:B------:R-:W4:Y:S01]  /*b450*/  LDL.64 R158, [R1+0x30] ;  /* 0x00003000019e7983 */ /* 0x000f220000100a00 */
[----:B0-----:R-:W-:-:S05]  /*b460*/  IMAD.WIDE R156, R2, 0x2, R156 ;  /* 0x00000002029c7825 */ /* 0x001fca00078e029c */
[----:B------:R-:W3:Y:S04]  /*b470*/  LDG.E.U16 R194, desc[UR10][R156.64] ;  /* 0x0000000a9cc27981 */ /* 0x000ee8000c1e1500 */
[----:B------:R-:W3:Y:S01]  /*b480*/  LDL.64 R156, [R1+0xe8] ;  /* 0x0000e800019c7983 */ /* 0x000ee20000100a00 */
[----:B--2---:R-:W-:-:S05]  /*b490*/  IMAD.WIDE R160, R2, 0x2, R160 ;  /* 0x0000000202a07825 */ /* 0x004fca00078e02a0 */
[----:B------:R0:W2:Y:S02]  /*b4a0*/  LDG.E.U16 R168, desc[UR10][R160.64] ;  /* 0x0000000aa0a87981 */ /* 0x0000a4000c1e1500 */
[C---:B0-----:R-:W-:Y:S02]  /*b4b0*/  IMAD.WIDE R160, R2.reuse, 0x2, R246 ;  /* 0x0000000202a07825 */ /* 0x041fe400078e02f6 */
[----:B------:R-:W2:Y:S04]  /*b4c0*/  LDL.64 R246, [R1+0xb0] ;  /* 0x0000b00001f67983 */ /* 0x000ea80000100a00 */
[----:B------:R0:W2:Y:S04]  /*b4d0*/  LDG.E.U16 R174, desc[UR10][R160.64] ;  /* 0x0000000aa0ae7981 */ /* 0x0000a8000c1e1500 */
[----:B------:R-:W0:Y:S01]  /*b4e0*/  LDL.64 R160, [R1+0x38] ;  /* 0x0000380001a07983 */ /* 0x000e220000100a00 */
[----:B----4-:R-:W-:-:S05]  /*b4f0*/  IMAD.WIDE R158, R2, 0x2, R158 ;  /* 0x00000002029e7825 */ /* 0x010fca00078e029e */
[----:B------:R1:W4:Y:S04]  /*b500*/  LDG.E.U16 R196, desc[UR10][R158.64] ;  /* 0x0000000a9ec47981 */ /* 0x000328000c1e1500 */
[----:B------:R-:W1:Y:S01]  /*b510*/  LDL.64 R158, [R1+0xa8] ;  /* 0x0000a800019e7983 */ /* 0x000e620000100a00 */
[----:B---3--:R-:W-:-:S05]  /*b520*/  IMAD.WIDE R156, R2, 0x2, R156 ;  /* 0x00000002029c7825 */ /* 0x008fca00078e029c */
[----:B------:R3:W4:Y:S04]  /*b530*/  LDG.E.U16 R200, desc[UR10][R156.64] ;  /* 0x0000000a9cc87981 */ /* 0x000728000c1e1500 */
[----:B------:R-:W3:Y:S01]  /*b540*/  LDL.64 R156, [R1+0x140] ;  /* 0x00014000019c7983 */ /* 0x000ee20000100a00 */
[----:B0-----:R-:W-:-:S05]  /*b550*/  IMAD.WIDE R160, R2, 0x2, R160 ;  /* 0x0000000202a07825 */ /* 0x001fca00078e02a0 */
[----:B------:R0:W4:Y:S04]  /*b560*/  LDG.E.U16 R180, desc[UR10][R160.64] ;  /* 0x0000000aa0b47981 */ /* 0x000128000c1e1500 */
[----:B------:R-:W0:Y:S01]  /*b570*/  LDL.64 R160, [R1+0x148] ;  /* 0x0001480001a07983 */ /* 0x000e220000100a00 */
[----:B-1----:R-:W-:-:S05]  /*b580*/  IMAD.WIDE R158, R2, 0x2, R158 ;  /* 0x00000002029e7825 */ /* 0x002fca00078e029e */
[----:B------:R-:W4:Y:S04]  /*b590*/  LDG.E.U16 R202, desc[UR10][R158.64] ;  /* 0x0000000a9eca7981 */ /* 0x000f28000c1e1500 */
[----:B------:R-:W4:Y:S01]  /*b5a0*/  LDL.64 R158, [R1+0x28] ;  /* 0x00002800019e7983 */ /* 0x000f220000100a00 */
[----:B---3--:R-:W-:-:S05]  /*b5b0*/  IMAD.WIDE R156, R2, 0x2, R156 ;  /* 0x00000002029c7825 */ /* 0x008fca00078e029c */
[----:B------:R-:W3:Y:S04]  /*b5c0*/  LDG.E.U16 R208, desc[UR10][R156.64] ;  /* 0x0000000a9cd07981 */ /* 0x000ee8000c1e1500 */
[----:B------:R-:W3:Y:S01]  /*b5d0*/  LDL.64 R156, [R1+0x118] ;  /* 0x00011800019c7983 */ /* 0x000ee20000100a00 */
[----:B0-----:R-:W-:-:S05]  /*b5e0*/  IMAD.WIDE R160, R2, 0x2, R160 ;  /* 0x0000000202a07825 */ /* 0x001fca00078e02a0 */
[----:B------:R2:W3:Y:S02]  /*b5f0*/  LDG.E.U16 R186, desc[UR10][R160.64] ;  /* 0x0000000aa0ba7981 */ /* 0x0004e4000c1e1500 */
[C---:B--2---:R-:W-:Y:S02]  /*b600*/  IMAD.WIDE R160, R2.reuse, 0x2, R246 ;  /* 0x0000000202a07825 */ /* 0x044fe400078e02f6 */
[----:B------:R-:W2:Y:S04]  /*b610*/  LDL.64 R246, [R1+0x120] ;  /* 0x0001200001f67983 */ /* 0x000ea80000100a00 */
[----:B------:R0:W2:Y:S01]  /*b620*/  LDG.E.U16 R192, desc[UR10][R160.64] ;  /* 0x0000000aa0c07981 */ /* 0x0000a2000c1e1500 */
[----:B----4-:R-:W-:-:S05]  /*b630*/  IMAD.WIDE R158, R2, 0x2, R158 ;  /* 0x00000002029e7825 */ /* 0x010fca00078e029e */
[----:B------:R1:W4:Y:S04]  /*b640*/  LDG.E.U16 R206, desc[UR10][R158.64] ;  /* 0x0000000a9ece7981 */ /* 0x000328000c1e1500 */
[----:B------:R-:W0:Y:S04]  /*b650*/  LDL.64 R160, [R1+0x128] ;  /* 0x0001280001a07983 */ /* 0x000e280000100a00 */
[----:B------:R-:W1:Y:S01]  /*b660*/  LDL.64 R158, [R1+0x110] ;  /* 0x00011000019e7983 */ /* 0x000e620000100a00 */
[----:B---3--:R-:W-:-:S05]  /*b670*/  IMAD.WIDE R156, R2, 0x2, R156 ;  /* 0x00000002029c7825 */ /* 0x008fca00078e029c */
[----:B------:R3:W4:Y:S04]  /*b680*/  LDG.E.U16 R212, desc[UR10][R156.64] ;  /* 0x0000000a9cd47981 */ /* 0x000728000c1e1500 */
[----:B------:R-:W3:Y:S01]  /*b690*/  LDL.64 R156, [R1+0x100] ;  /* 0x00010000019c7983 */ /* 0x000ee20000100a00 */
[----:B0-----:R-:W-:-:S05]  /*b6a0*/  IMAD.WIDE R160, R2, 0x2, R160 ;  /* 0x0000000202a07825 */ /* 0x001fca00078e02a0 */
[----:B------:R0:W4:Y:S01]  /*b6b0*/  LDG.E.U16 R198, desc[UR10][R160.64] ;  /* 0x0000000aa0c67981 */ /* 0x000122000c1e1500 */
[----:B-1----:R-:W-:-:S05]  /*b6c0*/  IMAD.WIDE R158, R2, 0x2, R158 ;  /* 0x00000002029e7825 */ /* 0x002fca00078e029e */
[----:B------:R1:W4:Y:S04]  /*b6d0*/  LDG.E.U16 R214, desc[UR10][R158.64] ;  /* 0x0000000a9ed67981 */ /* 0x000328000c1e1500 */
[----:B------:R-:W0:Y:S04]  /*b6e0*/  LDL.64 R160, [R1+0x68] ;  /* 0x0000680001a07983 */ /* 0x000e280000100a00 */
[----:B------:R-:W1:Y:S01]  /*b6f0*/  LDL.64 R158, [R1+0xe0] ;  /* 0x0000e000019e7983 */ /* 0x000e620000100a00 */
[----:B---3--:R-:W-:-:S05]  /*b700*/  IMAD.WIDE R156, R2, 0x2, R156 ;  /* 0x00000002029c7825 */ /* 0x008fca00078e029c */
[----:B------:R-:W3:Y:S04]  /*b710*/  LDG.E.U16 R218, desc[UR10][R156.64] ;  /* 0x0000000a9cda7981 */ /* 0x000ee8000c1e1500 */
[----:B------:R-:W4:Y:S01]  /*b720*/  LDL.64 R156, [R1+0xd0] ;  /* 0x0000d000019c7983 */ /* 0x000f220000100a00 */
[----:B0-----:R-:W-:-:S05]  /*b730*/  IMAD.WIDE R160, R2, 0x2, R160 ;  /* 0x0000000202a07825 */ /* 0x001fca00078e02a0 */
[----:B------:R2:W3:Y:S01]  /*b740*/  LDG.E.U16 R204, desc[UR10][R160.64] ;  /* 0x0000000aa0cc7981 */ /* 0x0004e2000c1e1500 */
[----:B-1----:R-:W-:-:S05]  /*b750*/  IMAD.WIDE R158, R2, 0x2, R158 ;  /* 0x00000002029e7825 */ /* 0x002fca00078e029e */
[----:B------:R0:W3:Y:S01]  /*b760*/  LDG.E.U16 R220, desc[UR10][R158.64] ;  /* 0x0000000a9edc7981 */ /* 0x0000e2000c1e1500 */
[----:B--2---:R-:W-:-:S03]  /*b770*/  IMAD.WIDE R160, R2, 0x2, R246 ;  /* 0x0000000202a07825 */ /* 0x004fc600078e02f6 */
[----:B------:R-:W2:Y:S04]  /*b780*/  LDL.64 R246, [R1+0xc0] ;  /* 0x0000c00001f67983 */ /* 0x000ea80000100a00 */
[----:B------:R1:W3:Y:S04]  /*b790*/  LDG.E.U16 R210, desc[UR10][R160.64] ;  /* 0x0000000aa0d27981 */ /* 0x0002e8000c1e1500 */
[----:B------:R-:W0:Y:S04]  /*b7a0*/  LDL.64 R158, [R1+0xc8] ;  /* 0x0000c800019e7983 */ /* 0x000e280000100a00 */
[----:B------:R-:W1:Y:S01]  /*b7b0*/  LDL.64 R160, [R1+0x108] ;  /* 0x0001080001a07983 */ /* 0x000e620000100a00 */
[----:B----4-:R-:W-:-:S05]  /*b7c0*/  IMAD.WIDE R156, R2, 0x2, R156 ;  /* 0x00000002029c7825 */ /* 0x010fca00078e029c */
[----:B------:R4:W3:Y:S04]  /*b7d0*/  LDG.E.U16 R224, desc[UR10][R156.64] ;  /* 0x0000000a9ce07981 */ /* 0x0008e8000c1e1500 */
[----:B------:R-:W4:Y:S01]  /*b7e0*/  LDL.64 R156, [R1+0xa0] ;  /* 0x0000a000019c7983 */ /* 0x000f220000100a00 */
[----:B0-----:R-:W-:-:S05]  /*b7f0*/  IMAD.WIDE R158, R2, 0x2, R158 ;  /* 0x00000002029e7825 */ /* 0x001fca00078e029e */
[----:B------:R0:W3:Y:S01]  /*b800*/  LDG.E.U16 R226, desc[UR10][R158.64] ;  /* 0x0000000a9ee27981 */ /* 0x0000e2000c1e1500 */
[----:B-1----:R-:W-:-:S05]  /*b810*/  IMAD.WIDE R160, R2, 0x2, R160 ;  /* 0x0000000202a07825 */ /* 0x002fca00078e02a0 */
[----:B------:R1:W3:Y:S04]  /*b820*/  LDG.E.U16 R216, desc[UR10][R160.64] ;  /* 0x0000000aa0d87981 */ /* 0x0002e8000c1e1500 */
[----:B------:R-:W0:Y:S04]  /*b830*/  LDL.64 R158, [R1+0x60] ;  /* 0x00006000019e7983 */ /* 0x000e280000100a00 */
[----:B------:R-:W1:Y:S01]  /*b840*/  LDL.64 R160, [R1+0xd8] ;  /* 0x0000d80001a07983 */ /* 0x000e620000100a00 */
[----:B----4-:R-:W-:-:S05]  /*b850*/  IMAD.WIDE R156, R2, 0x2, R156 ;  /* 0x00000002029c7825 */ /* 0x010fca00078e029c */
[----:B------:R-:W4:Y:S04]  /*b860*/  LDG.E.U16 R230, desc[UR10][R156.64] ;  /* 0x0000000a9ce67981 */ /* 0x000f28000c1e1500 */
[----:B------:R-:W3:Y:S01]  /*b870*/  LDL.64 R156, [R1+0x98] ;  /* 0x00009800019c7983 */ /* 0x000ee20000100a00 */
[----:B0-----:R-:W-:-:S05]  /*b880*/  IMAD.WIDE R158, R2, 0x2, R158 ;  /* 0x00000002029e7825 */ /* 0x001fca00078e029e */
[----:B------:R-:W4:Y:S01]  /*b890*/  LDG.E.U16 R232, desc[UR10][R158.64] ;  /* 0x0000000a9ee87981 */ /* 0x000f22000c1e1500 */
[----:B-1----:R-:W-:-:S05]  /*b8a0*/  IMAD.WIDE R160, R2, 0x2, R160 ;  /* 0x0000000202a07825 */ /* 0x002fca00078e02a0 */
[----:B------:R2:W4:Y:S04]  /*b8b0*/  LDG.E.U16 R222, desc[UR10][R160.64] ;  /* 0x0000000aa0de7981 */ /* 0x000528000c1e1500 */
[----:B------:R-:W4:Y:S01]  /*b8c0*/  LDL.64 R158, [R1+0x58] ;  /* 0x00005800019e7983 */ /* 0x000f220000100a00 */
[----:B--2---:R-:W-:-:S03]  /*b8d0*/  IMAD.WIDE R160, R2, 0x2, R246 ;  /* 0x0000000202a07825 */ /* 0x004fc600078e02f6 */
[----:B------:R-:W2:Y:S04]  /*b8e0*/  LDL.64 R246, [R1+0x80] ;  /* 0x0000800001f67983 */ /* 0x000ea80000100a00 */
[----:B------:R0:W2:Y:S04]  /*b8f0*/  LDG.E.U16 R228, desc[UR10][R160.64] ;  /* 0x0000000aa0e47981 */ /* 0x0000a8000c1e1500 */
[----:B------:R-:W0:Y:S01]  /*b900*/  LDL.64 R160, [R1+0x20] ;  /* 0x0000200001a07983 */ /* 0x000e220000100a00 */
[----:B---3--:R-:W-:-:S05]  /*b910*/  IMAD.WIDE R156, R2, 0x2, R156 ;  /* 0x00000002029c7825 */ /* 0x008fca00078e029c */
[----:B------:R1:W3:Y:S04]  /*b920*/  LDG.E.U16 R236, desc[UR10][R156.64] ;  /* 0x0000000a9cec7981 */ /* 0x0002e8000c1e1500 */
[----:B------:R-:W1:Y:S01]  /*b930*/  LDL.64 R156, [R1+0x90] ;  /* 0x00009000019c7983 */ /* 0x000e620000100a00 */
[----:B----4-:R-:W-:-:S05]  /*b940*/  IMAD.WIDE R158, R2, 0x2, R158 ;  /* 0x00000002029e7825 */ /* 0x010fca00078e029e */
[----:B------:R4:W3:Y:S04]  /*b950*/  LDG.E.U16 R238, desc[UR10][R158.64] ;  /* 0x0000000a9eee7981 */ /* 0x0008e8000c1e1500 */
[----:B------:R-:W4:Y:S01]  /*b960*/  LDL.64 R158, [R1+0x88] ;  /* 0x00008800019e7983 */ /* 0x000f220000100a00 */
[----:B0-----:R-:W-:-:S05]  /*b970*/  IMAD.WIDE R160, R2, 0x2, R160 ;  /* 0x0000000202a07825 */ /* 0x001fca00078e02a0 */
[----:B------:R0:W3:Y:S04]  /*b980*/  LDG.E.U16 R234, desc[UR10][R160.64] ;  /* 0x0000000aa0ea7981 */ /* 0x0000e8000c1e1500 */
[----:B------:R-:W0:Y:S01]  /*b990*/  LDL.64 R160, [R1+0x18] ;  /* 0x0000180001a07983 */ /* 0x000e220000100a00 */
[----:B-1----:R-:W-:-:S05]  /*b9a0*/  IMAD.WIDE R156, R2, 0x2, R156 ;  /* 0x00000002029c7825 */ /* 0x002fca00078e029c */
[----:B------:R-:W3:Y:S04]  /*b9b0*/  LDG.E.U16 R242, desc[UR10][R156.64] ;  /* 0x0000000a9cf27981 */ /* 0x000ee8000c1e1500 */
[----:B------:R-:W3:Y:S01]  /*b9c0*/  LDL.64 R156, [R1+0x50] ;  /* 0x00005000019c7983 */ /* 0x000ee20000100a00 */
[----:B----4-:R-:W-:-:S05]  /*b9d0*/  IMAD.WIDE R158, R2, 0x2, R158 ;  /* 0x00000002029e7825 */ /* 0x010fca00078e029e */
[----:B------:R-:W4:Y:S04]  /*b9e0*/  LDG.E.U16 R244, desc[UR10][R158.64] ;  /* 0x0000000a9ef47981 */ /* 0x000f28000c1e1500 */
[----:B------:R-:W4:Y:S01]  /*b9f0*/  LDL.64 R158, [R1+0x10] ;  /* 0x00001000019e7983 */ /* 0x000f220000100a00 */
[----:B0-----:R-:W-:-:S05]  /*ba00*/  IMAD.WIDE R160, R2, 0x2, R160 ;  /* 0x0000000202a07825 */ /* 0x001fca00078e02a0 */
[----:B------:R2:W4:Y:S02]  /*ba10*/  LDG.E.U16 R240, desc[UR10][R160.64] ;  /* 0x0000000aa0f07981 */ /* 0x000524000c1e1500 */
[----:B--2---:R-:W-:-:S05]  /*ba20*/  IMAD.WIDE R160, R2, 0x2, R246 ;  /* 0x0000000202a07825 */ /* 0x004fca00078e02f6 */
[----:B------:R-:W2:Y:S04]  /*ba30*/  LDG.E.U16 R246, desc[UR10][R160.64] ;  /* 0x0000000aa0f67981 */ /* 0x000ea8000c1e1500 */
[----:B------:R-:W2:Y:S01]  /*ba40*/  LDL.64 R160, [R1+0x48] ;  /* 0x0000480001a07983 */ /* 0x000ea20000100a00 */
[----:B---3--:R-:W-:-:S05]  /*ba50*/  IMAD.WIDE R156, R2, 0x2, R156 ;  /* 0x00000002029c7825 */ /* 0x008fca00078e029c */
[----:B------:R0:W3:Y:S04]  /*ba60*/  LDG.E.U16 R247, desc[UR10][R156.64] ;  /* 0x0000000a9cf77981 */ /* 0x0000e8000c1e1500 */
[----:B------:R-:W0:Y:S01]  /*ba70*/  LDL.64 R156, [R1+0x40] ;  /* 0x00004000019c7983 */ /* 0x000e220000100a00 */
[----:B----4-:R-:W-:-:S06]  /*ba80*/  IMAD.WIDE R158, R2, 0x2, R158 ;  /* 0x00000002029e7825 */ /* 0x010fcc00078e029e */
[----:B------:R-:W4:Y:S01]  /*ba90*/  LDG.E.U16 R158, desc[UR10][R158.64] ;  /* 0x0000000a9e9e7981 */ /* 0x000f22000c1e1500 */
[----:B0-----:R-:W-:-:S05]  /*baa0*/  IMAD.WIDE R156, R2, 0x2, R156 ;  /* 0x00000002029c7825 */ /* 0x001fca00078e029c */
[----:B------:R0:W4:Y:S04]  /*bab0*/  LDG.E.U16 R159, desc[UR10][R156.64] ;  /* 0x0000000a9c9f7981 */ /* 0x000128000c1e1500 */
[----:B------:R-:W0:Y:S01]  /*bac0*/  LDL.64 R156, [R1+0x8] ;  /* 0x00000800019c7983 */ /* 0x000e220000100a00 */
[----:B--2---:R-:W-:-:S06]  /*bad0*/  IMAD.WIDE R160, R2, 0x2, R160 ;  /* 0x0000000202a07825 */ /* 0x004fcc00078e02a0 */
[----:B------:R-:W2:Y:S01]  /*bae0*/  LDG.E.U16 R160, desc[UR10][R160.64] ;  /* 0x0000000aa0a07981 */ /* 0x000ea2000c1e1500 */
[----:B0-----:R-:W-:-:S05]  /*baf0*/  IMAD.WIDE R156, R2, 0x2, R156 ;  /* 0x00000002029c7825 */ /* 0x001fca00078e029c */
[----:B------:R0:W2:Y:S04]  /*bb00*/  LDG.E.U16 R161, desc[UR10][R156.64] ;  /* 0x0000000a9ca17981 */ /* 0x0000a8000c1e1500 */
[----:B------:R-:W0:Y:S01]  /*bb10*/  LDL.64 R156, [R1] ;  /* 0x00000000019c7983 */ /* 0x000e220000100a00 */
[----:B------:R-:W-:-:S06]  /*bb20*/  FMUL R55, R55, 1.4426950216293334961 ;  /* 0x3fb8aa3b37377820 */ /* 0x000fcc0000400000 */
[----:B------:R-:W1:Y:S02]  /*bb30*/  MUFU.EX2 R55, R55 ;  /* 0x0000003700377308 */ /* 0x000e640000000800 */
[----:B-1----:R-:W-:Y:S01]  /*bb40*/  FFMA R0, R55, R0, R164 ;  /* 0x0000000037007223 */ /* 0x002fe200000000a4 */
[----:B------:R-:W-:Y:S01]  /*bb50*/  SHF.L.U32 R164, R251, 0x1, RZ ;  /* 0x00000001fba47819 */ /* 0x000fe200000006ff */
[----:B0-----:R-:W-:-:S06]  /*bb60*/  IMAD.WIDE R156, R2, 0x2, R156 ;  /* 0x00000002029c7825 */ /* 0x001fcc00078e029c */
[----:B------:R0:W2:Y:S04]  /*bb70*/  LDG.E.U16 R156, desc[UR10][R156.64] ;  /* 0x0000000a9c9c7981 */ /* 0x0000a8000c1e1500 */
[----:B0-----:R0:W-:Y:S01]  /*bb80*/  LDS R157, [R46] ;  /* 0x000000002e9d7984 */ /* 0x0011e20000000800 */
[----:B------:R-:W-:Y:S01]  /*bb90*/  BAR.SYNC.DEFER_BLOCKING 0x0 ;  /* 0x0000000000007b1d */ /* 0x000fe20000010000 */
[----:B0-----:R-:W-:-:S05]  /*bba0*/  LOP3.LUT R46, R164, 0x10, RZ, 0x3c, !PT ;  /* 0x00000010a42e7812 */ /* 0x001fca00078e3cff */
[----:B------:R-:W-:Y:S04]  /*bbb0*/  STS.U16 [R164+UR6], R243 ;  /* 0x000000f3a4007988 */ /* 0x000fe80008000406 */
        /* <DEDUP_REMOVED lines=15> */
[----:B------:R0:W-:Y:S02]  /*bcb0*/  STS.U16 [R46+UR6+0x2900], R90 ;  /* 0x0029005a2e007988 */ /* 0x0001e40008000406 */
[----:B0-----:R-:W0:Y:S01]  /*bcc0*/  S2R R90, SR_TID.X ;  /* 0x00000000005a7919 */ /* 0x001e220000002100 */
[----:B------:R-:W-:Y:S01]  /*bcd0*/  LOP3.LUT R49, R164, 0x20, RZ, 0x3c, !PT ;  /* 0x00000020a4317812 */ /* 0x000fe200078e3cff */
[----:B------:R-:W-:Y:S04]  /*bce0*/  STS.U16 [R46+UR6+0x100], R241 ;  /* 0x000100f12e007988 */ /* 0x000fe80008000406 */
[----:B------:R-:W-:Y:S04]  /*bcf0*/  STS.U16 [R46+UR6+0x900], R225 ;  /* 0x000900e12e007988 */ /* 0x000fe80008000406 */
[----:B------:R-:W-:Y:S04]  /*bd00*/  STS.U16 [R46+UR6+0x1100], R209 ;  /* 0x001100d12e007988 */ /* 0x000fe80008000406 */
[----:B------:R-:W-:Y:S04]  /*bd10*/  STS.U16 [R46+UR6+0x1900], R193 ;  /* 0x001900c12e007988 */ /* 0x000fe80008000406 */
[----:B------:R-:W-:Y:S04]  /*bd20*/  STS.U16 [R46+UR6+0x2100], R177 ;  /* 0x002100b12e007988 */ /* 0x000fe80008000406 */
[----:B------:R-:W-:Y:S04]  /*bd30*/  STS.U16 [R46+UR6+0x3100], R107 ;  /* 0x0031006b2e007988 */ /* 0x000fe80008000406 */
        /* <DEDUP_REMOVED lines=11> */
[----:B------:R-:W-:Y:S01]  /*bdf0*/  STS.U16 [R49+UR6+0xa00], R223 ;  /* 0x000a00df31007988 */ /* 0x000fe20008000406 */
[----:B0-----:R-:W-:-:S03]  /*be00*/  IMAD.SHL.U32 R46, R90, 0x2, RZ ;  /* 0x000000025a2e7824 */ /* 0x001fc600078e00ff */
[----:B------:R-:W-:Y:S04]  /*be10*/  STS.U16 [R49+UR6+0x1200], R207 ;  /* 0x001200cf31007988 */ /* 0x000fe80008000406 */
[----:B------:R-:W-:Y:S04]  /*be20*/  STS.U16 [R49+UR6+0x1a00], R191 ;  /* 0x001a00bf31007988 */ /* 0x000fe80008000406 */
[----:B------:R-:W-:Y:S04]  /*be30*/  STS.U16 [R49+UR6+0x2200], R175 ;  /* 0x002200af31007988 */ /* 0x000fe80008000406 */
[----:B------:R0:W-:Y:S04]  /*be40*/  STS.U16 [R49+UR6+0x2a00], R91 ;  /* 0x002a005b31007988 */ /* 0x0001e80008000406 */
[----:B------:R-:W-:Y:S04]  /*be50*/  STS.U16 [R49+UR6+0x3200], R108 ;  /* 0x0032006c31007988 */ /* 0x000fe80008000406 */
[----:B------:R-:W-:Y:S01]  /*be60*/  STS.U16 [R49+UR6+0x3a00], R100 ;  /* 0x003a006431007988 */ /* 0x000fe20008000406 */
[----:B0-----:R-:W-:-:S03]  /*be70*/  SHF.L.U32 R91, R89, 0x4, RZ ;  /* 0x00000004595b7819 */ /* 0x001fc600000006ff */
[----:B------:R-:W-:Y:S04]  /*be80*/  STS.U16 [R49+UR6+0x4200], R98 ;  /* 0x0042006231007988 */ /* 0x000fe80008000406 */
[----:B------:R-:W-:Y:S04]  /*be90*/  STS.U16 [R49+UR6+0x4a00], R114 ;  /* 0x004a007231007988 */ /* 0x000fe80008000406 */
[----:B------:R-:W-:Y:S04]  /*bea0*/  STS.U16 [R49+UR6+0x5200], R168 ;  /* 0x005200a831007988 */ /* 0x000fe80008000406 */
[----:B------:R-:W-:Y:S04]  /*beb0*/  STS.U16 [R49+UR6+0x5a00], R198 ;  /* 0x005a00c631007988 */ /* 0x000fe80008000406 */
[----:B------:R-:W-:Y:S04]  /*bec0*/  STS.U16 [R49+UR6+0x6200], R200 ;  /* 0x006200c831007988 */ /* 0x000fe80008000406 */
[----:B------:R-:W-:Y:S04]  /*bed0*/  STS.U16 [R49+UR6+0x6a00], R202 ;  /* 0x006a00ca31007988 */ /* 0x000fe80008000406 */
[----:B------:R-:W-:Y:S04]  /*bee0*/  STS.U16 [R49+UR6+0x7200], R204 ;  /* 0x007200cc31007988 */ /* 0x000fe80008000406 */
[----:B------:R0:W-:Y:S01]  /*bef0*/  STS.U16 [R49+UR6+0x7a00], R206 ;  /* 0x007a00ce31007988 */ /* 0x0001e20008000406 */
[----:B------:R-:W-:-:S02]  /*bf00*/  LOP3.LUT R46, R91, 0x30, R46, 0x78, !PT ;  /* 0x000000305b2e7812 */ /* 0x000fc400078e782e */
[----:B0-----:R-:W-:-:S04]  /*bf10*/  LOP3.LUT R49, R90, 0x60, RZ, 0xc0, !PT ;  /* 0x000000605a317812 */ /* 0x001fc800078ec0ff */
[----:B------:R-:W-:-:S05]  /*bf20*/  LEA R89, R89, R49, 0x2 ;  /* 0x0000003159597211 */ /* 0x000fca00078e10ff */
[----:B------:R-:W-:Y:S01]  /*bf30*/  IMAD.U32 R89, R89, 0x40, R46 ;  /* 0x0000004059597824 */ /* 0x000fe200078e002e */
[C---:B------:R-:W-:Y:S02]  /*bf40*/  SHF.L.U32 R46, R90.reuse, 0x8, RZ ;  /* 0x000000085a2e7819 */ /* 0x040fe400000006ff */
[----:B------:R-:W-:Y:S02]  /*bf50*/  SHF.R.U32.HI R49, RZ, 0x1, R49 ;  /* 0x00000001ff317819 */ /* 0x000fe40000011631 */
[----:B------:R-:W-:Y:S02]  /*bf60*/  LOP3.LUT R91, R91, 0xf00, R46, 0xf8, !PT ;  /* 0x00000f005b5b7812 */ /* 0x000fe400078ef82e */
[----:B------:R-:W-:-:S04]  /*bf70*/  LOP3.LUT R46, R90, 0x10, RZ, 0xc0, !PT ;  /* 0x000000105a2e7812 */ /* 0x000fc800078ec0ff */
[----:B------:R-:W-:Y:S02]  /*bf80*/  LEA R49, R46, R49, 0x2 ;  /* 0x000000312e317211 */ /* 0x000fe400078e10ff */
[C---:B------:R-:W-:Y:S02]  /*bf90*/  LOP3.LUT R46, R164.reuse, 0x30, RZ, 0x3c, !PT ;  /* 0x00000030a42e7812 */ /* 0x040fe400078e3cff */
[----:B------:R-:W-:Y:S02]  /*bfa0*/  LOP3.LUT R164, R164, 0x40, RZ, 0x3c, !PT ;  /* 0x00000040a4a47812 */ /* 0x000fe400078e3cff */
[C---:B------:R-:W-:Y:S01]  /*bfb0*/  LOP3.LUT R90, R91.reuse, 0x10, R90, 0x78, !PT ;  /* 0x000000105b5a7812 */ /* 0x040fe200078e785a */
[----:B------:R-:W-:Y:S01]  /*bfc0*/  STS.U16 [R46+UR6+0x300], R237 ;  /* 0x000300ed2e007988 */ /* 0x000fe20008000406 */
[----:B------:R-:W-:-:S03]  /*bfd0*/  LOP3.LUT R91, R91, R49, RZ, 0x3c, !PT ;  /* 0x000000315b5b7212 */ /* 0x000fc600078e3cff */
        /* <DEDUP_REMOVED lines=30> */
[----:B------:R-:W-:Y:S01]  /*c1c0*/  STS.U16 [R164+UR6+0x7c00], R240 ;  /* 0x007c00f0a4007988 */ /* 0x000fe20008000406 */
[----:B------:R-:W-:-:S03]  /*c1d0*/  F2FP.F16.F32.PACK_AB R48, R48, R47 ;  /* 0x0000002f3030723e */ /* 0x000fc600000000ff */
[----:B------:R-:W-:Y:S01]  /*c1e0*/  STS.U16 [R96+UR6+0x500], R233 ;  /* 0x000500e960007988 */ /* 0x000fe20008000406 */
[----:B------:R-:W-:-:S03]  /*c1f0*/  F2FP.F16.F32.PACK_AB R50, R45, R44 ;  /* 0x0000002c2d32723e */ /* 0x000fc600000000ff */
[----:B------:R-:W-:Y:S01]  /*c200*/  STS.U16 [R96+UR6+0xd00], R217 ;  /* 0x000d00d960007988 */ /* 0x000fe20008000406 */
[----:B------:R-:W-:-:S03]  /*c210*/  F2FP.F16.F32.PACK_AB R49, R39, R40 ;  /* 0x000000282731723e */ /* 0x000fc600000000ff */
[----:B------:R-:W-:Y:S01]  /*c220*/  STS.U16 [R96+UR6+0x1500], R201 ;  /* 0x001500c960007988 */ /* 0x000fe20008000406 */
[----:B------:R-:W-:-:S03]  /*c230*/  VIADD R91, R91, UR6 ;  /* 0x000000065b5b7c36 */ /* 0x000fc60008000000 */
        /* <DEDUP_REMOVED lines=12> */
[----:B----4-:R-:W-:Y:S01]  /*c300*/  STS.U16 [R96+UR6+0x7d00], R158 ;  /* 0x007d009e60007988 */ /* 0x010fe20008000406 */
[----:B------:R-:W-:-:S03]  /*c310*/  F2FP.F16.F32.PACK_AB R44, R42, R43 ;  /* 0x0000002b2a2c723e */ /* 0x000fc600000000ff */
[----:B------:R-:W-:Y:S01]  /*c320*/  STS.U16 [R88+UR6+0x600], R231 ;  /* 0x000600e758007988 */ /* 0x000fe20008000406 */
[----:B0-----:R-:W-:-:S03]  /*c330*/  F2FP.F16.F32.PACK_AB R46, R38, R41 ;  /* 0x00000029262e723e */ /* 0x001fc600000000ff */
[----:B------:R-:W-:Y:S01]  /*c340*/  STS.U16 [R88+UR6+0xe00], R215 ;  /* 0x000e00d758007988 */ /* 0x000fe20008000406 */
[----:B------:R-:W-:-:S03]  /*c350*/  F2FP.F16.F32.PACK_AB R45, R35, R36 ;  /* 0x00000024232d723e */ /* 0x000fc600000000ff */
[----:B------:R-:W-:Y:S01]  /*c360*/  STS.U16 [R88+UR6+0x1600], R199 ;  /* 0x001600c758007988 */ /* 0x000fe20008000406 */
[----:B------:R-:W-:-:S03]  /*c370*/  F2FP.F16.F32.PACK_AB R47, R32, R33 ;  /* 0x00000021202f723e */ /* 0x000fc600000000ff */
        /* <DEDUP_REMOVED lines=11> */
[----:B--2---:R-:W-:Y:S04]  /*c430*/  STS.U16 [R88+UR6+0x7600], R160 ;  /* 0x007600a058007988 */ /* 0x004fe80008000406 */
[----:B------:R-:W-:Y:S01]  /*c440*/  STS.U16 [R88+UR6+0x7e00], R161 ;  /* 0x007e00a158007988 */ /* 0x000fe20008000406 */
[----:B------:R-:W-:-:S03]  /*c450*/  F2FP.F16.F32.PACK_AB R32, R23, R31 ;  /* 0x0000001f1720723e */ /* 0x000fc600000000ff */
[----:B------:R0:W-:Y:S01]  /*c460*/  STS.U16 [R18+UR6+0x4700], R51 ;  /* 0x0047003312007988 */ /* 0x0001e20008000406 */
[----:B------:R-:W-:Y:S02]  /*c470*/  F2FP.F16.F32.PACK_AB R33, R17, R27 ;  /* 0x0000001b1121723e */ /* 0x000fe400000000ff */
[----:B------:R-:W-:Y:S01]  /*c480*/  F2FP.F16.F32.PACK_AB R35, R19, R26 ;  /* 0x0000001a1323723e */ /* 0x000fe200000000ff */
[----:B------:R-:W-:Y:S01]  /*c490*/  STS.U16 [R18+UR6+0x700], R229 ;  /* 0x000700e512007988 */ /* 0x000fe20008000406 */
[----:B------:R-:W-:Y:S02]  /*c4a0*/  F2FP.F16.F32.PACK_AB R36, R21, R29 ;  /* 0x0000001d1524723e */ /* 0x000fe400000000ff */
[----:B------:R-:W-:Y:S02]  /*c4b0*/  F2FP.F16.F32.PACK_AB R38, R15, R28 ;  /* 0x0000001c0f26723e */ /* 0x000fe400000000ff */
[----:B0-----:R-:W-:Y:S02]  /*c4c0*/  F2FP.F16.F32.PACK_AB R51, R34, R37 ;  /* 0x000000252233723e */ /* 0x001fe400000000ff */
[----:B------:R-:W-:Y:S01]  /*c4d0*/  F2FP.F16.F32.PACK_AB R34, R20, R30 ;  /* 0x0000001e1422723e */ /* 0x000fe200000000ff */
[----:B------:R-:W-:Y:S01]  /*c4e0*/  STS.U16 [R18+UR6+0xf00], R213 ;  /* 0x000f00d512007988 */ /* 0x000fe20008000406 */
[----:B------:R-:W-:-:S02]  /*c4f0*/  F2FP.F16.F32.PACK_AB R37, R22, R25 ;  /* 0x000000191625723e */ /* 0x000fc400000000ff */
[----:B------:R-:W-:Y:S01]  /*c500*/  F2FP.F16.F32.PACK_AB R39, R16, R24 ;  /* 0x000000181027723e */ /* 0x000fe200000000ff */
        /* <DEDUP_REMOVED lines=13> */
[----:B------:R-:W-:Y:S04]  /*c5e0*/  STSM.16.M88.4 [R91+0xa000], R48 ;  /* 0x00a000305b007844 */ /* 0x000fe80000000200 */
[----:B------:R-:W-:Y:S04]  /*c5f0*/  STSM.16.M88.4 [R91+0xa080], R44 ;  /* 0x00a0802c5b007844 */ /* 0x000fe80000000200 */
[----:B------:R-:W-:Y:S04]  /*c600*/  STSM.16.M88.4 [R91+0xb000], R32 ;  /* 0x00b000205b007844 */ /* 0x000fe80000000200 */
[----:B------:R0:W-:Y:S01]  /*c610*/  STSM.16.M88.4 [R91+0xb080], R36 ;  /* 0x00b080245b007844 */ /* 0x0001e20000000200 */
[----:B------:R-:W-:Y:S01]  /*c620*/  BAR.SYNC.DEFER_BLOCKING 0x0 ;  /* 0x0000000000007b1d */ /* 0x000fe20000010000 */
[----:B------:R-:W-:Y:S01]  /*c630*/  FADD R15, -R3, R14 ;  /* 0x0000000e030f7221 */ /* 0x000fe20000000100 */
[----:B------:R-:W-:-:S04]  /*c640*/  FADD R14, -R4, R7 ;  /* 0x00000007040e7221 */ /* 0x000fc80000000100 */
[----:B------:R-:W-:Y:S01]  /*c650*/  FMUL R14, R14, 1.4426950216293334961 ;  /* 0x3fb8aa3b0e0e7820 */ /* 0x000fe20000400000 */
[----:B------:R-:W-:Y:S01]  /*c660*/  FMUL R15, R15, 1.4426950216293334961 ;  /* 0x3fb8aa3b0f0f7820 */ /* 0x000fe20000400000 */
[----:B------:R-:W-:Y:S01]  /*c670*/  FADD R13, -R5, R13 ;  /* 0x0000000d050d7221 */ /* 0x000fe20000000100 */
[----:B------:R-:W-:Y:S04]  /*c680*/  LDSM.16.M88.4 R44, [R90+UR6+0xa000] ;  /* 0x00a000065a2c783b */ /* 0x000fe80008000200 */
[----:B------:R-:W1:Y:S04]  /*c690*/  LDSM.16.M88.4 R16, [R89+UR6] ;  /* 0x000000065910783b */ /* 0x000e680008000200 */
[----:B------:R-:W2:Y:S04]  /*c6a0*/  LDSM.16.M88.4 R28, [R89+UR6+0x2000] ;  /* 0x00200006591c783b */ /* 0x000ea80008000200 */
[----:B------:R-:W3:Y:S04]  /*c6b0*/  LDSM.16.M88.4 R24, [R89+UR6+0x4000] ;  /* 0x004000065918783b */ /* 0x000ee80008000200 */
[----:B------:R-:W4:Y:S04]  /*c6c0*/  LDSM.16.M88.4 R20, [R89+UR6+0x6000] ;  /* 0x006000065914783b */ /* 0x000f280008000200 */
[----:B------:R-:W4:Y:S01]  /*c6d0*/  LDSM.16.M88.4 R32, [R90+UR6+0xb000] ;  /* 0x00b000065a20783b */ /* 0x000f220008000200 */
[----:B------:R-:W0:Y:S01]  /*c6e0*/  MUFU.EX2 R7, R15 ;  /* 0x0000000f00077308 */ /* 0x000e220000000800 */
[----:B------:R-:W-:-:S07]  /*c6f0*/  FMUL R13, R13, 1.4426950216293334961 ;  /* 0x3fb8aa3b0d0d7820 */ /* 0x000fce0000400000 */
[----:B------:R-:W1:Y:S08]  /*c700*/  MUFU.EX2 R14, R14 ;  /* 0x0000000e000e7308 */ /* 0x000e700000000800 */
[----:B------:R-:W2:Y:S01]  /*c710*/  MUFU.EX2 R13, R13 ;  /* 0x0000000d000d7308 */ /* 0x000ea20000000800 */
[C---:B0-----:R-:W-:Y:S01]  /*c720*/  FMUL R36, R7.reuse, R84 ;  /* 0x0000005407247220 */ /* 0x041fe20000400000 */
[C---:B------:R-:W-:Y:S01]  /*c730*/  FMUL R37, R7.reuse, R85 ;  /* 0x0000005507257220 */ /* 0x040fe20000400000 */
[C---:B------:R-:W-:Y:S01]  /*c740*/  FMUL R40, R7.reuse, R80 ;  /* 0x0000005007287220 */ /* 0x040fe20000400000 */
[C---:B------:R-:W-:Y:S01]  /*c750*/  FMUL R41, R7.reuse, R81 ;  /* 0x0000005107297220 */ /* 0x040fe20000400000 */
[C---:B------:R-:W-:Y:S01]  /*c760*/  FMUL R48, R7.reuse, R76 ;  /* 0x0000004c07307220 */ /* 0x040fe20000400000 */
[C---:B------:R-:W-:Y:S01]  /*c770*/  FMUL R49, R7.reuse, R77 ;  /* 0x0000004d07317220 */ /* 0x040fe20000400000 */
[C---:B------:R-:W-:Y:S01]  /*c780*/  FMUL R72, R7.reuse, R72 ;  /* 0x0000004807487220 */ /* 0x040fe20000400000 */
[----:B------:R-:W-:Y:S01]  /*c790*/  FMUL R73, R7, R73 ;  /* 0x0000004907497220 */ /* 0x000fe20000400000 */
[C---:B-1----:R-:W-:Y:S01]  /*c7a0*/  FMUL R38, R14.reuse, R86 ;  /* 0x000000560e267220 */ /* 0x042fe20000400000 */
[C---:B------:R-:W-:Y:S01]  /*c7b0*/  FMUL R39, R14.reuse, R87 ;  /* 0x000000570e277220 */ /* 0x040fe20000400000 */
[C---:B------:R-:W-:Y:S01]  /*c7c0*/  FMUL R42, R14.reuse, R82 ;  /* 0x000000520e2a7220 */ /* 0x040fe20000400000 */
[C---:B------:R-:W-:Y:S01]  /*c7d0*/  FMUL R43, R14.reuse, R83 ;  /* 0x000000530e2b7220 */ /* 0x040fe20000400000 */
[C---:B------:R-:W-:Y:S01]  /*c7e0*/  FMUL R50, R14.reuse, R78 ;  /* 0x0000004e0e327220 */ /* 0x040fe20000400000 */
[C---:B------:R-:W-:Y:S01]  /*c7f0*/  FMUL R51, R14.reuse, R79 ;  /* 0x0000004f0e337220 */ /* 0x040fe20000400000 */
[C---:B------:R-:W-:Y:S01]  /*c800*/  FMUL R74, R14.reuse, R74 ;  /* 0x0000004a0e4a7220 */ /* 0x040fe20000400000 */
[----:B------:R-:W-:Y:S01]  /*c810*/  FMUL R75, R14, R75 ;  /* 0x0000004b0e4b7220 */ /* 0x000fe20000400000 */
[----:B------:R-:W-:Y:S01]  /*c820*/  LOP3.LUT R15, R90, 0x20, RZ, 0x3c, !PT ;  /* 0x000000205a0f7812 */ /* 0x000fe200078e3cff */
[----:B------:R-:W-:Y:S01]  /*c830*/  HMMA.16816.F32 R36, R44, R16, R36 ;  /* 0x000000102c24723c */ /* 0x000fe20000001824 */
[C---:B--2---:R-:W-:Y:S01]  /*c840*/  FMUL R76, R13.reuse, R68 ;  /* 0x000000440d4c7220 */ /* 0x044fe20000400000 */
[----:B------:R-:W-:Y:S01]  /*c850*/  FMUL R77, R13, R69 ;  /* 0x000000450d4d7220 */ /* 0x000fe20000400000 */
[C---:B------:R-:W-:Y:S01]  /*c860*/  FMUL R78, R55.reuse, R70 ;  /* 0x00000046374e7220 */ /* 0x040fe20000400000 */
[----:B------:R-:W-:-:S02]  /*c870*/  FMUL R79, R55, R71 ;  /* 0x00000047374f7220 */ /* 0x000fc40000400000 */
[C---:B------:R-:W-:Y:S01]  /*c880*/  HMMA.16816.F32 R40, R44.reuse, R28, R40 ;  /* 0x0000001c2c28723c */ /* 0x040fe20000001828 */
[----:B------:R-:W-:Y:S05]  /*c890*/  LDSM.16.M88.4 R68, [R15+UR6+0xb000] ;  /* 0x00b000060f44783b */ /* 0x000fea0008000200 */
[C---:B---3--:R-:W-:Y:S06]  /*c8a0*/  HMMA.16816.F32 R48, R44.reuse, R24, R48 ;  /* 0x000000182c30723c */ /* 0x048fec0000001830 */
[----:B----4-:R-:W-:Y:S01]  /*c8b0*/  HMMA.16816.F32 R72, R44, R20, R72 ;  /* 0x000000142c48723c */ /* 0x010fe20000001848 */
[----:B------:R-:W0:Y:S01]  /*c8c0*/  LDSM.16.M88.4 R44, [R15+UR6+0xa000] ;  /* 0x00a000060f2c783b */ /* 0x000e220008000200 */
[C---:B------:R-:W-:Y:S01]  /*c8d0*/  FMUL R80, R13.reuse, R64 ;  /* 0x000000400d507220 */ /* 0x040fe20000400000 */
[----:B------:R-:W-:Y:S01]  /*c8e0*/  FMUL R81, R13, R65 ;  /* 0x000000410d517220 */ /* 0x000fe20000400000 */
[C---:B------:R-:W-:Y:S01]  /*c8f0*/  FMUL R82, R55.reuse, R66 ;  /* 0x0000004237527220 */ /* 0x040fe20000400000 */
[----:B------:R-:W-:-:S02]  /*c900*/  FMUL R83, R55, R67 ;  /* 0x0000004337537220 */ /* 0x000fc40000400000 */
[----:B------:R-:W-:Y:S01]  /*c910*/  HMMA.16816.F32 R64, R32, R16, R76 ;  /* 0x000000102040723c */ /* 0x000fe2000000184c */
[C---:B------:R-:W-:Y:S01]  /*c920*/  FMUL R58, R55.reuse, R58 ;  /* 0x0000003a373a7220 */ /* 0x040fe20000400000 */
[----:B------:R-:W-:Y:S01]  /*c930*/  FMUL R59, R55, R59 ;  /* 0x0000003b373b7220 */ /* 0x000fe20000400000 */
[C---:B------:R-:W-:Y:S01]  /*c940*/  FMUL R56, R13.reuse, R56 ;  /* 0x000000380d387220 */ /* 0x040fe20000400000 */
[----:B------:R-:W-:-:S03]  /*c950*/  FMUL R57, R13, R57 ;  /* 0x000000390d397220 */ /* 0x000fc60000400000 */
[C---:B------:R-:W-:Y:S01]  /*c960*/  FMUL R76, R13.reuse, R60 ;  /* 0x0000003c0d4c7220 */ /* 0x040fe20000400000 */
[----:B------:R-:W-:Y:S01]  /*c970*/  FMUL R77, R13, R61 ;  /* 0x0000003d0d4d7220 */ /* 0x000fe20000400000 */
[C---:B------:R-:W-:Y:S01]  /*c980*/  FMUL R78, R55.reuse, R62 ;  /* 0x0000003e374e7220 */ /* 0x040fe20000400000 */
[----:B------:R-:W-:Y:S02]  /*c990*/  FMUL R79, R55, R63 ;  /* 0x0000003f374f7220 */ /* 0x000fe40000400000 */
[----:B------:R-:W-:Y:S01]  /*c9a0*/  HMMA.16816.F32 R60, R32, R28, R80 ;  /* 0x0000001c203c723c */ /* 0x000fe20000001850 */
[----:B------:R-:W-:Y:S02]  /*c9b0*/  LOP3.LUT R16, R90, 0x40, RZ, 0x3c, !PT ;  /* 0x000000405a107812 */ /* 0x000fe400078e3cff */
[----:B------:R-:W-:-:S03]  /*c9c0*/  LOP3.LUT R17, R89, 0x40, RZ, 0x3c, !PT ;  /* 0x0000004059117812 */ /* 0x000fc600078e3cff */
[C---:B------:R-:W-:Y:S01]  /*c9d0*/  HMMA.16816.F32 R52, R32.reuse, R24, R76 ;  /* 0x000000182034723c */ /* 0x040fe2000000184c */
[----:B------:R-:W-:Y:S04]  /*c9e0*/  LDSM.16.M88.4 R80, [R16+UR6+0xa000] ;  /* 0x00a000061050783b */ /* 0x000fe80008000200 */
[----:B------:R-:W-:Y:S01]  /*c9f0*/  LDSM.16.M88.4 R76, [R17+UR6+0x2000] ;  /* 0x00200006114c783b */ /* 0x000fe20008000200 */
[----:B------:R-:W-:Y:S03]  /*ca00*/  HMMA.16816.F32 R32, R32, R20, R56 ;  /* 0x000000142020723c */ /* 0x000fe60000001838 */
[----:B------:R-:W1:Y:S04]  /*ca10*/  LDSM.16.M88.4 R56, [R17+UR6] ;  /* 0x000000061138783b */ /* 0x000e680008000200 */
[----:B------:R-:W2:Y:S04]  /*ca20*/  LDSM.16.M88.4 R96, [R17+UR6+0x4000] ;  /* 0x004000061160783b */ /* 0x000ea80008000200 */
[----:B------:R-:W3:Y:S04]  /*ca30*/  LDSM.16.M88.4 R92, [R17+UR6+0x6000] ;  /* 0x00600006115c783b */ /* 0x000ee80008000200 */
[----:B------:R-:W4:Y:S01]  /*ca40*/  LDSM.16.M88.4 R84, [R16+UR6+0xb000] ;  /* 0x00b000061054783b */ /* 0x000f220008000200 */
[C---:B0-----:R-:W-:Y:S06]  /*ca50*/  HMMA.16816.F32 R36, R44.reuse, R18, R36 ;  /* 0x000000122c24723c */ /* 0x041fec0000001824 */
[C---:B------:R-:W-:Y:S06]  /*ca60*/  HMMA.16816.F32 R40, R44.reuse, R30, R40 ;  /* 0x0000001e2c28723c */ /* 0x040fec0000001828 */
[C---:B------:R-:W-:Y:S06]  /*ca70*/  HMMA.16816.F32 R48, R44.reuse, R26, R48 ;  /* 0x0000001a2c30723c */ /* 0x040fec0000001830 */
[----:B------:R-:W-:Y:S01]  /*ca80*/  HMMA.16816.F32 R72, R44, R22, R72 ;  /* 0x000000162c48723c */ /* 0x000fe20000001848 */
[----:B------:R-:W-:Y:S05]  /*ca90*/  LDSM.16.M88.4 R44, [R89+UR6+0x2080] ;  /* 0x00208006592c783b */ /* 0x000fea0008000200 */
[C---:B------:R-:W-:Y:S06]  /*caa0*/  HMMA.16816.F32 R64, R68.reuse, R18, R64 ;  /* 0x000000124440723c */ /* 0x040fec0000001840 */
[C---:B------:R-:W-:Y:S01]  /*cab0*/  HMMA.16816.F32 R60, R68.reuse, R30, R60 ;  /* 0x0000001e443c723c */ /* 0x040fe2000000183c */
[----:B------:R-:W-:Y:S01]  /*cac0*/  LOP3.LUT R18, R90, 0x60, RZ, 0x3c, !PT ;  /* 0x000000605a127812 */ /* 0x000fe200078e3cff */
[----:B------:R-:W-:Y:S04]  /*cad0*/  LDSM.16.M88.4 R28, [R89+UR6+0x4080] ;  /* 0x00408006591c783b */ /* 0x000fe80008000200 */
[C---:B------:R-:W-:Y:S01]  /*cae0*/  HMMA.16816.F32 R52, R68.reuse, R26, R52 ;  /* 0x0000001a4434723c */ /* 0x040fe20000001834 */
[----:B------:R-:W0:Y:S05]  /*caf0*/  LDSM.16.M88.4 R24, [R18+UR6+0xa000] ;  /* 0x00a000061218783b */ /* 0x000e2a0008000200 */
[----:B------:R-:W-:Y:S01]  /*cb00*/  HMMA.16816.F32 R32, R68, R22, R32 ;  /* 0x000000164420723c */ /* 0x000fe20000001820 */
[----:B------:R-:W0:Y:S04]  /*cb10*/  LDSM.16.M88.4 R20, [R18+UR6+0xb000] ;  /* 0x00b000061214783b */ /* 0x000e280008000200 */
[----:B------:R-:W-:Y:S01]  /*cb20*/  LDSM.16.M88.4 R68, [R89+UR6+0x80] ;  /* 0x000080065944783b */ /* 0x000fe20008000200 */
[C---:B-1----:R-:W-:Y:S06]  /*cb30*/  HMMA.16816.F32 R36, R80.reuse, R56, R36 ;  /* 0x000000385024723c */ /* 0x042fec0000001824 */
[C---:B------:R-:W-:Y:S06]  /*cb40*/  HMMA.16816.F32 R40, R80.reuse, R76, R40 ;  /* 0x0000004c5028723c */ /* 0x040fec0000001828 */
[C---:B--2---:R-:W-:Y:S06]  /*cb50*/  HMMA.16816.F32 R48, R80.reuse, R96, R48 ;  /* 0x000000605030723c */ /* 0x044fec0000001830 */
[----:B---3--:R-:W-:Y:S01]  /*cb60*/  HMMA.16816.F32 R72, R80, R92, R72 ;  /* 0x0000005c5048723c */ /* 0x008fe20000001848 */
[----:B------:R-:W1:Y:S05]  /*cb70*/  LDSM.16.M88.4 R80, [R90+UR6+0xa080] ;  /* 0x00a080065a50783b */ /* 0x000e6a0008000200 */
[C---:B----4-:R-:W-:Y:S06]  /*cb80*/  HMMA.16816.F32 R64, R84.reuse, R56, R64 ;  /* 0x000000385440723c */ /* 0x050fec0000001840 */
[C---:B------:R-:W-:Y:S06]  /*cb90*/  HMMA.16816.F32 R60, R84.reuse, R76, R60 ;  /* 0x0000004c543c723c */ /* 0x040fec000000183c */
[C---:B------:R-:W-:Y:S06]  /*cba0*/  HMMA.16816.F32 R52, R84.reuse, R96, R52 ;  /* 0x000000605434723c */ /* 0x040fec0000001834 */
[----:B------:R-:W-:Y:S01]  /*cbb0*/  HMMA.16816.F32 R32, R84, R92, R32 ;  /* 0x0000005c5420723c */ /* 0x000fe20000001820 */
[----:B------:R-:W2:Y:S04]  /*cbc0*/  LDSM.16.M88.4 R84, [R89+UR6+0x6080] ;  /* 0x006080065954783b */ /* 0x000ea80008000200 */
[----:B------:R-:W3:Y:S01]  /*cbd0*/  LDSM.16.M88.4 R88, [R90+UR6+0xb080] ;  /* 0x00b080065a58783b */ /* 0x000ee20008000200 */
[C---:B0-----:R-:W-:Y:S06]  /*cbe0*/  HMMA.16816.F32 R36, R24.reuse, R58, R36 ;  /* 0x0000003a1824723c */ /* 0x041fec0000001824 */
[C---:B------:R-:W-:Y:S06]  /*cbf0*/  HMMA.16816.F32 R40, R24.reuse, R78, R40 ;  /* 0x0000004e1828723c */ /* 0x040fec0000001828 */
[C---:B------:R-:W-:Y:S06]  /*cc00*/  HMMA.16816.F32 R48, R24.reuse, R98, R48 ;  /* 0x000000621830723c */ /* 0x040fec0000001830 */
[----:B------:R-:W-:Y:S01]  /*cc10*/  HMMA.16816.F32 R72, R24, R94, R72 ;  /* 0x0000005e1848723c */ /* 0x000fe20000001848 */
[----:B------:R-:W0:Y:S05]  /*cc20*/  LDSM.16.M88.4 R24, [R15+UR6+0xa080] ;  /* 0x00a080060f18783b */ /* 0x000e2a0008000200 */
[C---:B------:R-:W-:Y:S01]  /*cc30*/  HMMA.16816.F32 R64, R20.reuse, R58, R64 ;  /* 0x0000003a1440723c */ /* 0x040fe20000001840 */
[----:B------:R-:W-:Y:S05]  /*cc40*/  LDSM.16.M88.4 R56, [R17+UR6+0x6080] ;  /* 0x006080061138783b */ /* 0x000fea0008000200 */
[C---:B------:R-:W-:Y:S06]  /*cc50*/  HMMA.16816.F32 R60, R20.reuse, R78, R60 ;  /* 0x0000004e143c723c */ /* 0x040fec000000183c */
[C---:B------:R-:W-:Y:S01]  /*cc60*/  HMMA.16816.F32 R52, R20.reuse, R98, R52 ;  /* 0x000000621434723c */ /* 0x040fe20000001834 */
[----:B------:R-:W-:Y:S05]  /*cc70*/  LDSM.16.M88.4 R96, [R16+UR6+0xa080] ;  /* 0x00a080061060783b */ /* 0x000fea0008000200 */
[----:B------:R-:W-:Y:S01]  /*cc80*/  HMMA.16816.F32 R32, R20, R94, R32 ;  /* 0x0000005e1420723c */ /* 0x000fe20000001820 */
[----:B------:R4:W0:Y:S05]  /*cc90*/  LDSM.16.M88.4 R20, [R15+UR6+0xb080] ;  /* 0x00b080060f14783b */ /* 0x00082a0008000200 */
[C---:B-1----:R-:W-:Y:S01]  /*cca0*/  HMMA.16816.F32 R36, R80.reuse, R68, R36 ;  /* 0x000000445024723c */ /* 0x042fe20000001824 */
[----:B------:R-:W1:Y:S01]  /*ccb0*/  S2R R251, SR_CTAID.X ;  /* 0x0000000000fb7919 */ /* 0x000e620000002500 */
[----:B----4-:R-:W4:Y:S04]  /*ccc0*/  LDC R15, c[0x0][0x254] ;  /* 0x00009500ff0f7b82 */ /* 0x010f280000000800 */
[C---:B------:R-:W-:Y:S06]  /*ccd0*/  HMMA.16816.F32 R40, R80.reuse, R44, R40 ;  /* 0x0000002c5028723c */ /* 0x040fec0000001828 */
[C---:B------:R-:W-:Y:S06]  /*cce0*/  HMMA.16816.F32 R48, R80.reuse, R28, R48 ;  /* 0x0000001c5030723c */ /* 0x040fec0000001830 */
[----:B--2---:R-:W-:Y:S06]  /*ccf0*/  HMMA.16816.F32 R72, R80, R84, R72 ;  /* 0x000000545048723c */ /* 0x004fec0000001848 */
[C---:B---3--:R-:W-:Y:S01]  /*cd00*/  HMMA.16816.F32 R76, R88.reuse, R68, R64 ;  /* 0x00000044584c723c */ /* 0x048fe20000001840 */
[----:B------:R-:W2:Y:S05]  /*cd10*/  LDSM.16.M88.4 R64, [R17+UR6+0x2080] ;  /* 0x002080061140783b */ /* 0x000eaa0008000200 */
[C---:B------:R-:W-:Y:S01]  /*cd20*/  HMMA.16816.F32 R80, R88.reuse, R44, R60 ;  /* 0x0000002c5850723c */ /* 0x040fe2000000183c */
[----:B------:R-:W3:Y:S05]  /*cd30*/  LDSM.16.M88.4 R60, [R17+UR6+0x4080] ;  /* 0x00408006113c783b */ /* 0x000eea0008000200 */
[C---:B------:R-:W-:Y:S01]  /*cd40*/  HMMA.16816.F32 R92, R88.reuse, R28, R52 ;  /* 0x0000001c585c723c */ /* 0x040fe20000001834 */
[----:B------:R-:W4:Y:S01]  /*cd50*/  LDSM.16.M88.4 R52, [R17+UR6+0x80] ;  /* 0x000080061134783b */ /* 0x000f220008000200 */
[----:B------:R-:W4:Y:S04]  /*cd60*/  LDC R28, c[0x0][0x264] ;  /* 0x00009900ff1c7b82 */ /* 0x000f280000000800 */
[----:B------:R-:W-:Y:S01]  /*cd70*/  HMMA.16816.F32 R32, R88, R84, R32 ;  /* 0x000000545820723c */ /* 0x000fe20000001820 */
[----:B------:R-:W4:Y:S05]  /*cd80*/  LDSM.16.M88.4 R88, [R16+UR6+0xb080] ;  /* 0x00b080061058783b */ /* 0x000f2a0008000200 */
[C---:B0-----:R-:W-:Y:S06]  /*cd90*/  HMMA.16816.F32 R40, R24.reuse, R46, R40 ;  /* 0x0000002e1828723c */ /* 0x041fec0000001828 */
[C---:B------:R-:W-:Y:S06]  /*cda0*/  HMMA.16816.F32 R48, R24.reuse, R30, R48 ;  /* 0x0000001e1830723c */ /* 0x040fec0000001830 */
[C---:B------:R-:W-:Y:S06]  /*cdb0*/  HMMA.16816.F32 R72, R24.reuse, R86, R72 ;  /* 0x000000561848723c */ /* 0x040fec0000001848 */
[-C--:B------:R-:W-:Y:S01]  /*cdc0*/  HMMA.16816.F32 R36, R24, R70.reuse, R36 ;  /* 0x000000461824723c */ /* 0x080fe20000001824 */
[----:B------:R-:W0:Y:S04]  /*cdd0*/  LDSM.16.M88.4 R24, [R18+UR6+0xa080] ;  /* 0x00a080061218783b */ /* 0x000e280008000200 */
[----:B------:R-:W0:Y:S01]  /*cde0*/  LDSM.16.M88.4 R16, [R18+UR6+0xb080] ;  /* 0x00b080061210783b */ /* 0x000e220008000200 */
[C---:B------:R-:W-:Y:S06]  /*cdf0*/  HMMA.16816.F32 R76, R20.reuse, R70, R76 ;  /* 0x00000046144c723c */ /* 0x040fec000000184c */
[C---:B------:R-:W-:Y:S06]  /*ce00*/  HMMA.16816.F32 R80, R20.reuse, R46, R80 ;  /* 0x0000002e1450723c */ /* 0x040fec0000001850 */
[C---:B------:R-:W-:Y:S06]  /*ce10*/  HMMA.16816.F32 R92, R20.reuse, R30, R92 ;  /* 0x0000001e145c723c */ /* 0x040fec000000185c */
[----:B------:R-:W-:Y:S01]  /*ce20*/  HMMA.16816.F32 R32, R20, R86, R32 ;  /* 0x000000561420723c */ /* 0x000fe20000001820 */
[----:B-1----:R-:W-:-:S05]  /*ce30*/  SHF.L.U32 R251, R251, 0x5, RZ ;  /* 0x00000005fbfb7819 */ /* 0x002fca00000006ff */
[C---:B--2---:R-:W-:Y:S06]  /*ce40*/  HMMA.16816.F32 R40, R96.reuse, R64, R40 ;  /* 0x000000406028723c */ /* 0x044fec0000001828 */
[C---:B---3--:R-:W-:Y:S06]  /*ce50*/  HMMA.16816.F32 R48, R96.reuse, R60, R48 ;  /* 0x0000003c6030723c */ /* 0x048fec0000001830 */
[C---:B------:R-:W-:Y:S06]  /*ce60*/  HMMA.16816.F32 R72, R96.reuse, R56, R72 ;  /* 0x000000386048723c */ /* 0x040fec0000001848 */
[-C--:B----4-:R-:W-:Y:S06]  /*ce70*/  HMMA.16816.F32 R36, R96, R52.reuse, R36 ;  /* 0x000000346024723c */ /* 0x090fec0000001824 */
[C---:B------:R-:W-:Y:S06]  /*ce80*/  HMMA.16816.F32 R68, R88.reuse, R52, R76 ;  /* 0x000000345844723c */ /* 0x040fec000000184c */
[C---:B------:R-:W-:Y:S06]  /*ce90*/  HMMA.16816.F32 R20, R88.reuse, R64, R80 ;  /* 0x000000405814723c */ /* 0x040fec0000001850 */
[C---:B------:R-:W-:Y:S06]  /*cea0*/  HMMA.16816.F32 R92, R88.reuse, R60, R92 ;  /* 0x0000003c585c723c */ /* 0x040fec000000185c */
[----:B------:R-:W-:Y:S01]  /*ceb0*/  HMMA.16816.F32 R32, R88, R56, R32 ;  /* 0x000000385820723c */ /* 0x000fe20000001820 */
[----:B------:R-:W-:Y:S01]  /*cec0*/  UIADD3 UR4, UR4, 0x80, URZ ;  /* 0x0000008004047890 */ /* 0x000fe2000fffe03f */
[----:B------:R-:W-:-:S05]  /*ced0*/  IADD3 R251, R251, 0x20, RZ ;  /* 0x00000020fbfb7810 */ /* 0x000fca0007ffe0ff */
[----:B------:R-:W-:Y:S01]  /*cee0*/  ISETP.LE.AND P1, PT, R251, UR4, PT ;  /* 0x00000004fb007c0c */ /* 0x000fe2000bf23270 */
[----:B0-----:R-:W-:Y:S01]  /*cef0*/  HMMA.16816.F32 R80, R24, R66, R40 ;  /* 0x000000421850723c */ /* 0x001fe20000001828 */
[----:B------:R-:W-:Y:S01]  /*cf00*/  FFMA R248, R13, R248, R115 ;  /* 0x000000f80df87223 */ /* 0x000fe20000000073 */
[----:B------:R-:W-:Y:S01]  /*cf10*/  FFMA R249, R14, R249, R157 ;  /* 0x000000f90ef97223 */ /* 0x000fe2000000009d */
[----:B------:R-:W-:-:S03]  /*cf20*/  FFMA R250, R7, R250, R245 ;  /* 0x000000fa07fa7223 */ /* 0x000fc600000000f5 */
[----:B------:R-:W-:Y:S01]  /*cf30*/  HMMA.16816.F32 R76, R24, R62, R48 ;  /* 0x0000003e184c723c */ /* 0x000fe20000001830 */
[----:B------:R-:W-:Y:S01]  /*cf40*/  IMAD R2, R28, 0x80, R2 ;  /* 0x000000801c027824 */ /* 0x000fe200078e0202 */
[----:B------:R-:W-:-:S04]  /*cf50*/  LEA R12, R15, R12, 0x7 ;  /* 0x0000000c0f0c7211 */ /* 0x000fc800078e38ff */
[----:B------:R-:W-:Y:S01]  /*cf60*/  HMMA.16816.F32 R72, R24, R58, R72 ;  /* 0x0000003a1848723c */ /* 0x000fe20000001848 */
[----:B------:R-:W-:Y:S01]  /*cf70*/  MOV R14, R3 ;  /* 0x00000003000e7202 */ /* 0x000fe20000000f00 */
[----:B------:R-:W-:Y:S01]  /*cf80*/  IMAD.MOV.U32 R7, RZ, RZ, R4 ;  /* 0x000000ffff077224 */ /* 0x000fe200078e0004 */
[----:B------:R-:W-:-:S03]  /*cf90*/  MOV R13, R5 ;  /* 0x00000005000d7202 */ /* 0x000fc60000000f00 */
[-C--:B------:R-:W-:Y:S06]  /*cfa0*/  HMMA.16816.F32 R84, R24, R54.reuse, R36 ;  /* 0x000000361854723c */ /* 0x080fec0000001824 */
[C---:B------:R-:W-:Y:S06]  /*cfb0*/  HMMA.16816.F32 R68, R16.reuse, R54, R68 ;  /* 0x000000361044723c */ /* 0x040fec0000001844 */
[----:B------:R-:W-:Y:S01]  /*cfc0*/  HMMA.16816.F32 R64, R16, R66, R20 ;  /* 0x000000421040723c */ /* 0x000fe20000001814 */
[----:B------:R-:W-:-:S05]  /*cfd0*/  MOV R55, R6 ;  /* 0x0000000600377202 */ /* 0x000fca0000000f00 */
[C---:B------:R-:W-:Y:S06]  /*cfe0*/  HMMA.16816.F32 R60, R16.reuse, R62, R92 ;  /* 0x0000003e103c723c */ /* 0x040fec000000185c */
[----:B------:R-:W-:Y:S01]  /*cff0*/  HMMA.16816.F32 R56, R16, R58, R32 ;  /* 0x0000003a1038723c */ /* 0x000fe20000001820 */
[----:B------:R-:W-:-:S08]  /*d000*/  NOP ;  /* 0x0000000000007918 */ /* 0x000fd00000000000 */
[----:B------:R-:W-:-:S15]  /*d010*/  @!P1 BRA `(.L_x_1) ;  /* 0xffffff9400709947 */ /* 0x000fde000383ffff */
.L_x_0:
[----:B-1----:R-:W0:Y:S01]  /*d020*/  S2R R7, SR_TID.X ;  /* 0x0000000000077919 */ /* 0x002e220000002100 */
[----:B------:R-:W-:Y:S01]  /*d030*/  MOV R22, R0 ;  /* 0x0000000000167202 */ /* 0x000fe20000000f00 */
[----:B------:R-:W-:Y:S01]  /*d040*/  FMUL R0, R250, 8388608 ;  /* 0x4b000000fa007820 */ /* 0x000fe20000400000 */
[----:B------:R-:W-:Y:S01]  /*d050*/  FSETP.GEU.AND P4, PT, R249, 1.175494350822287508e-38, PT ;  /* 0x00800000f900780b */ /* 0x000fe20003f8e000 */
[----:B------:R-:W1:Y:S01]  /*d060*/  LDC R54, c[0x0][0x278] ;  /* 0x00009e00ff367b82 */ /* 0x000e620000000800 */
[----:B------:R-:W-:Y:S01]  /*d070*/  FSETP.GT.AND P2, PT, |R22|, 8.50705917302346158658e+37, PT ;  /* 0x7e8000001600780b */ /* 0x000fe20003f44200 */
[----:B------:R-:W-:Y:S01]  /*d080*/  ULDC.64 UR4, c[0x0][0x270] ;  /* 0x00009c0000047ab9 */ /* 0x000fe20000000a00 */
[----:B------:R-:W-:Y:S01]  /*d090*/  FSETP.GEU.AND P5, PT, R248, 1.175494350822287508e-38, PT ;  /* 0x00800000f800780b */ /* 0x000fe20003fae000 */
[----:B------:R-:W-:Y:S01]  /*d0a0*/  UIMAD UR4, UR7, UR4, URZ ;  /* 0x00000004070472a4 */ /* 0x000fe2000f8e023f */
[----:B------:R-:W-:Y:S02]  /*d0b0*/  FSETP.GEU.AND P1, PT, |R22|, 1.175494350822287508e-38, PT ;  /* 0x008000001600780b */ /* 0x000fe40003f2e200 */
[----:B------:R-:W-:Y:S01]  /*d0c0*/  FSETP.GEU.AND P3, PT, R250, 1.175494350822287508e-38, PT ;  /* 0x00800000fa00780b */ /* 0x000fe20003f6e000 */
[----:B------:R-:W-:Y:S01]  /*d0d0*/  USHF.L.U32 UR8, UR4, 0x1, URZ ;  /* 0x0000000104087899 */ /* 0x000fe2000800063f */
[----:B------:R-:W-:-:S02]  /*d0e0*/  FSETP.GEU.AND P6, PT, R22, 1.175494350822287508e-38, PT ;  /* 0x008000001600780b */ /* 0x000fc40003fce000 */
[----:B------:R-:W-:-:S03]  /*d0f0*/  FSEL R88, R0, R250, !P3 ;  /* 0x000000fa00587208 */ /* 0x000fc60005800000 */
[----:B------:R-:W-:Y:S01]  /*d100*/  @P2 FMUL R59, R59, 0.25 ;  /* 0x3e8000003b3b2820 */ /* 0x000fe20000400000 */
[----:B------:R-:W-:Y:S01]  /*d110*/  @P2 FMUL R58, R58, 0.25 ;  /* 0x3e8000003a3a2820 */ /* 0x000fe20000400000 */
[----:B------:R-:W-:Y:S01]  /*d120*/  @P2 FMUL R63, R63, 0.25 ;  /* 0x3e8000003f3f2820 */ /* 0x000fe20000400000 */
[----:B------:R-:W-:Y:S01]  /*d130*/  @P2 FMUL R62, R62, 0.25 ;  /* 0x3e8000003e3e2820 */ /* 0x000fe20000400000 */
[----:B------:R-:W-:Y:S01]  /*d140*/  @P2 FMUL R67, R67, 0.25 ;  /* 0x3e80000043432820 */ /* 0x000fe20000400000 */
[----:B------:R-:W-:Y:S01]  /*d150*/  @P2 FMUL R66, R66, 0.25 ;  /* 0x3e80000042422820 */ /* 0x000fe20000400000 */
[----:B------:R-:W-:Y:S01]  /*d160*/  @P2 FMUL R71, R71, 0.25 ;  /* 0x3e80000047472820 */ /* 0x000fe20000400000 */
[----:B------:R-:W-:Y:S01]  /*d170*/  @P2 FMUL R70, R70, 0.25 ;  /* 0x3e80000046462820 */ /* 0x000fe20000400000 */
[----:B------:R-:W-:Y:S01]  /*d180*/  @!P1 FMUL R59, R59, 16777216 ;  /* 0x4b8000003b3b9820 */ /* 0x000fe20000400000 */
[----:B------:R-:W-:Y:S01]  /*d190*/  @!P1 FMUL R58, R58, 16777216 ;  /* 0x4b8000003a3a9820 */ /* 0x000fe20000400000 */
[----:B------:R-:W-:Y:S01]  /*d1a0*/  @!P1 FMUL R63, R63, 16777216 ;  /* 0x4b8000003f3f9820 */ /* 0x000fe20000400000 */
[----:B------:R-:W-:Y:S01]  /*d1b0*/  @!P1 FMUL R62, R62, 16777216 ;  /* 0x4b8000003e3e9820 */ /* 0x000fe20000400000 */
[----:B------:R-:W-:Y:S01]  /*d1c0*/  @!P1 FMUL R67, R67, 16777216 ;  /* 0x4b80000043439820 */ /* 0x000fe20000400000 */
[----:B------:R-:W-:Y:S01]  /*d1d0*/  @!P1 FMUL R66, R66, 16777216 ;  /* 0x4b80000042429820 */ /* 0x000fe20000400000 */
[C---:B0-----:R-:W-:Y:S01]  /*d1e0*/  IMAD.SHL.U32 R2, R7.reuse, 0x4, RZ ;  /* 0x0000000407027824 */ /* 0x041fe200078e00ff */
[C---:B------:R-:W-:Y:S01]  /*d1f0*/  LOP3.LUT R9, R7.reuse, 0x60, RZ, 0xc0, !PT ;  /* 0x0000006007097812 */ /* 0x040fe200078ec0ff */
[----:B------:R-:W-:Y:S01]  /*d200*/  IMAD.SHL.U32 R14, R7, 0x8, RZ ;  /* 0x00000008070e7824 */ /* 0x000fe200078e00ff */
[----:B------:R-:W-:Y:S01]  /*d210*/  SHF.R.S32.HI R8, RZ, 0x4, R7 ;  /* 0x00000004ff087819 */ /* 0x000fe20000011407 */
[----:B------:R-:W-:Y:S01]  /*d220*/  @!P1 FMUL R71, R71, 16777216 ;  /* 0x4b80000047479820 */ /* 0x000fe20000400000 */
[----:B------:R-:W-:Y:S01]  /*d230*/  LOP3.LUT R2, R2, 0x38, RZ, 0xc0, !PT ;  /* 0x0000003802027812 */ /* 0x000fe200078ec0ff */
[----:B------:R-:W-:Y:S01]  /*d240*/  @!P1 FMUL R70, R70, 16777216 ;  /* 0x4b80000046469820 */ /* 0x000fe20000400000 */
[----:B------:R-:W-:-:S02]  /*d250*/  SGXT R8, R8, 0x1 ;  /* 0x000000010808781a */ /* 0x000fc40000000200 */
[----:B------:R-:W-:Y:S02]  /*d260*/  LEA R10, R9, R2, 0x4 ;  /* 0x00000002090a7211 */ /* 0x000fe400078e20ff */
[C---:B------:R-:W-:Y:S02]  /*d270*/  SHF.L.U32 R9, R7.reuse, 0x4, RZ ;  /* 0x0000000407097819 */ /* 0x040fe400000006ff */
[----:B------:R-:W-:Y:S02]  /*d280*/  SHF.L.U32 R2, R7, 0x6, RZ ;  /* 0x0000000607027819 */ /* 0x000fe400000006ff */
[----:B------:R-:W-:Y:S02]  /*d290*/  LOP3.LUT R12, R9, 0x70, RZ, 0xc0, !PT ;  /* 0x00000070090c7812 */ /* 0x000fe400078ec0ff */
[----:B------:R-:W-:Y:S02]  /*d2a0*/  LOP3.LUT R9, R8, 0x840, RZ, 0xc0, !PT ;  /* 0x0000084008097812 */ /* 0x000fe400078ec0ff */
[----:B------:R-:W-:-:S02]  /*d2b0*/  SHF.R.U32.HI R15, RZ, 0x1, R7 ;  /* 0x00000001ff0f7819 */ /* 0x000fc40000011607 */
[----:B------:R-:W-:Y:S02]  /*d2c0*/  LOP3.LUT R9, R9, 0x40, R2, 0x78, !PT ;  /* 0x0000004009097812 */ /* 0x000fe400078e7802 */
[----:B------:R-:W-:Y:S02]  /*d2d0*/  SHF.L.U32 R11, R7, 0x9, RZ ;  /* 0x00000009070b7819 */ /* 0x000fe400000006ff */
[----:B------:R-:W-:Y:S01]  /*d2e0*/  LOP3.LUT R15, R15, 0xc, RZ, 0xc0, !PT ;  /* 0x0000000c0f0f7812 */ /* 0x000fe200078ec0ff */
[----:B------:R-:W-:Y:S02]  /*d2f0*/  IMAD.IADD R52, R10, 0x1, R9 ;  /* 0x000000010a347824 */ /* 0x000fe400078e0209 */
[----:B------:R-:W-:Y:S01]  /*d300*/  FMUL R9, R249, 8388608 ;  /* 0x4b000000f9097820 */ /* 0x000fe20000400000 */
[----:B------:R-:W-:Y:S01]  /*d310*/  FMUL R10, R248, 8388608 ;  /* 0x4b000000f80a7820 */ /* 0x000fe20000400000 */
[----:B------:R-:W-:Y:S02]  /*d320*/  LOP3.LUT R14, R14, 0x180, RZ, 0xc0, !PT ;  /* 0x000001800e0e7812 */ /* 0x000fe400078ec0ff */
[----:B------:R-:W-:Y:S01]  /*d330*/  LOP3.LUT R8, R12, 0x1800, R11, 0xf8, !PT ;  /* 0x000018000c087812 */ /* 0x000fe200078ef80b */
[----:B------:R-:W-:Y:S01]  /*d340*/  FMUL R11, R22, 8388608 ;  /* 0x4b000000160b7820 */ /* 0x000fe20000400000 */
[----:B------:R-:W-:-:S02]  /*d350*/  FSEL R90, R9, R249, !P4 ;  /* 0x000000f9095a7208 */ /* 0x000fc40006000000 */
[----:B------:R-:W-:Y:S02]  /*d360*/  IADD3 R2, R15, UR6, R12 ;  /* 0x000000060f027c10 */ /* 0x000fe4000fffe00c */
[----:B------:R-:W-:Y:S01]  /*d370*/  LOP3.LUT R13, R14, 0x48, R7, 0xf8, !PT ;  /* 0x000000480e0d7812 */ /* 0x000fe200078ef807 */
[----:B------:R-:W-:Y:S01]  /*d380*/  VIADD R12, R90, 0xc0cafb0d ;  /* 0xc0cafb0d5a0c7836 */ /* 0x000fe20000000000 */
[----:B------:R-:W-:Y:S02]  /*d390*/  FSEL R89, R10, R248, !P5 ;  /* 0x000000f80a597208 */ /* 0x000fe40006800000 */
[----:B------:R-:W-:Y:S02]  /*d3a0*/  LOP3.LUT R16, R7, 0x7f, RZ, 0xc0, !PT ;  /* 0x0000007f07107812 */ /* 0x000fe400078ec0ff */
[----:B------:R-:W-:Y:S02]  /*d3b0*/  LOP3.LUT R8, R8, R13, RZ, 0x3c, !PT ;  /* 0x0000000d08087212 */ /* 0x000fe400078e3cff */
[----:B------:R-:W-:-:S02]  /*d3c0*/  IADD3 R14, R89, -0x3f3504f3, RZ ;  /* 0xc0cafb0d590e7810 */ /* 0x000fc40007ffe0ff */
[----:B------:R-:W-:Y:S02]  /*d3d0*/  LOP3.LUT R13, R12, 0xff800000, RZ, 0xc0, !PT ;  /* 0xff8000000c0d7812 */ /* 0x000fe400078ec0ff */
[----:B------:R-:W-:Y:S01]  /*d3e0*/  FSEL R0, R11, R22, !P6 ;  /* 0x000000160b007208 */ /* 0x000fe20007000000 */
[----:B------:R-:W-:Y:S01]  /*d3f0*/  @P2 FMUL R22, R22, 0.25 ;  /* 0x3e80000016162820 */ /* 0x000fe20000400000 */
[----:B------:R-:W-:Y:S02]  /*d400*/  ISETP.GE.U32.AND P0, PT, R16, 0x20, PT ;  /* 0x000000201000780c */ /* 0x000fe40003f06070 */
[----:B------:R-:W-:Y:S01]  /*d410*/  LOP3.LUT R16, R14, 0xff800000, RZ, 0xc0, !PT ;  /* 0xff8000000e107812 */ /* 0x000fe200078ec0ff */
[----:B------:R-:W-:Y:S01]  /*d420*/  @!P1 FMUL R22, R22, 16777216 ;  /* 0x4b80000016169820 */ /* 0x000fe20000400000 */
[----:B------:R-:W-:Y:S02]  /*d430*/  FSEL R11, RZ, -23, P4 ;  /* 0xc1b80000ff0b7808 */ /* 0x000fe40002000000 */
[----:B------:R-:W-:-:S02]  /*d440*/  I2FP.F32.S32 R14, R13 ;  /* 0x0000000d000e7245 */ /* 0x000fc40000201400 */
[----:B------:R-:W-:Y:S02]  /*d450*/  FSEL R9, RZ, -23, P3 ;  /* 0xc1b80000ff097808 */ /* 0x000fe40001800000 */
[----:B------:R-:W-:Y:S01]  /*d460*/  FSETP.GT.AND P3, PT, |R248|, 8.50705917302346158658e+37, PT ;  /* 0x7e800000f800780b */ /* 0x000fe20003f64200 */
[----:B------:R-:W-:Y:S01]  /*d470*/  FFMA.FTZ R14, R14, 1.1920928955078125e-07, R11 ;  /* 0x340000000e0e7823 */ /* 0x000fe2000001000b */
[----:B------:R-:W-:Y:S01]  /*d480*/  FSETP.GEU.AND P4, PT, |R248|, 1.175494350822287508e-38, PT ;  /* 0x00800000f800780b */ /* 0x000fe20003f8e200 */
[----:B------:R-:W0:Y:S01]  /*d490*/  MUFU.RCP R11, R22 ;  /* 0x00000016000b7308 */ /* 0x000e220000001000 */
[----:B------:R-:W-:Y:S02]  /*d4a0*/  IADD3 R10, R88, -0x3f3504f3, RZ ;  /* 0xc0cafb0d580a7810 */ /* 0x000fe40007ffe0ff */
[----:B------:R-:W-:Y:S02]  /*d4b0*/  FSEL R15, RZ, -23, P5 ;  /* 0xc1b80000ff0f7808 */ /* 0x000fe40002800000 */
[----:B------:R-:W-:-:S02]  /*d4c0*/  LOP3.LUT R10, R10, 0xff800000, RZ, 0xc0, !PT ;  /* 0xff8000000a0a7812 */ /* 0x000fc400078ec0ff */
[----:B------:R-:W-:Y:S01]  /*d4d0*/  I2FP.F32.S32 R18, R16 ;  /* 0x0000001000127245 */ /* 0x000fe20000201400 */
[----:B------:R-:W-:Y:S01]  /*d4e0*/  IMAD.IADD R16, R89, 0x1, -R16 ;  /* 0x0000000159107824 */ /* 0x000fe200078e0a10 */
[----:B------:R-:W-:Y:S01]  /*d4f0*/  I2FP.F32.S32 R12, R10 ;  /* 0x0000000a000c7245 */ /* 0x000fe20000201400 */
[----:B------:R-:W-:Y:S01]  /*d500*/  @P3 FMUL R248, R248, 0.25 ;  /* 0x3e800000f8f83820 */ /* 0x000fe20000400000 */
[C---:B------:R-:W-:Y:S01]  /*d510*/  FSETP.GT.AND P1, PT, |R249|.reuse, 8.50705917302346158658e+37, PT ;  /* 0x7e800000f900780b */ /* 0x040fe20003f24200 */
[----:B------:R-:W-:Y:S01]  /*d520*/  FFMA.FTZ R15, R18, 1.1920928955078125e-07, R15 ;  /* 0x34000000120f7823 */ /* 0x000fe2000001000f */
[----:B------:R-:W-:Y:S01]  /*d530*/  FSETP.GEU.AND P5, PT, |R249|, 1.175494350822287508e-38, PT ;  /* 0x00800000f900780b */ /* 0x000fe20003fae200 */
[----:B------:R-:W-:Y:S01]  /*d540*/  @!P4 FMUL R248, R248, 16777216 ;  /* 0x4b800000f8f8c820 */ /* 0x000fe20000400000 */
[----:B------:R-:W-:Y:S01]  /*d550*/  FFMA.FTZ R9, R12, 1.1920928955078125e-07, R9 ;  /* 0x340000000c097823 */ /* 0x000fe20000010009 */
[----:B------:R-:W-:Y:S01]  /*d560*/  IADD3 R17, R0, -0x3f3504f3, RZ ;  /* 0xc0cafb0d00117810 */ /* 0x000fe20007ffe0ff */
        /* <DEDUP_REMOVED lines=9> */
[----:B------:R-:W0:Y:S01]  /*d600*/  MUFU.RCP R11, R248 ;  /* 0x000000f8000b7308 */ /* 0x000e220000001000 */
        /* <DEDUP_REMOVED lines=9> */
[----:B------:R-:W-:Y:S01]  /*d6a0*/  FSEL R17, RZ, -23, P6 ;  /* 0xc1b80000ff117808 */ /* 0x000fe20003000000 */
[----:B------:R-:W-:Y:S01]  /*d6b0*/  @!P4 FMUL R57, R57, 16777216 ;  /* 0x4b8000003939c820 */ /* 0x000fe20000400000 */
[----:B------:R-:W-:Y:S01]  /*d6c0*/  I2FP.F32.S32 R20, R19 ;  /* 0x0000001300147245 */ /* 0x000fe20000201400 */
[----:B------:R-:W-:Y:S01]  /*d6d0*/  @!P4 FMUL R56, R56, 16777216 ;  /* 0x4b8000003838c820 */ /* 0x000fe20000400000 */
[----:B------:R-:W-:Y:S01]  /*d6e0*/  @!P4 FMUL R61, R61, 16777216 ;  /* 0x4b8000003d3dc820 */ /* 0x000fe20000400000 */
[----:B------:R-:W-:Y:S01]  /*d6f0*/  @!P4 FMUL R60, R60, 16777216 ;  /* 0x4b8000003c3cc820 */ /* 0x000fe20000400000 */
[----:B------:R-:W-:Y:S01]  /*d700*/  @!P4 FMUL R65, R65, 16777216 ;  /* 0x4b8000004141c820 */ /* 0x000fe20000400000 */
[----:B------:R-:W-:Y:S01]  /*d710*/  @!P4 FMUL R64, R64, 16777216 ;  /* 0x4b8000004040c820 */ /* 0x000fe20000400000 */
[----:B------:R-:W-:Y:S01]  /*d720*/  @!P4 FMUL R69, R69, 16777216 ;  /* 0x4b8000004545c820 */ /* 0x000fe20000400000 */
[----:B------:R-:W-:Y:S01]  /*d730*/  @!P4 FMUL R68, R68, 16777216 ;  /* 0x4b8000004444c820 */ /* 0x000fe20000400000 */
[----:B------:R-:W-:Y:S01]  /*d740*/  @!P5 FMUL R249, R249, 16777216 ;  /* 0x4b800000f9f9d820 */ /* 0x000fe20000400000 */
[----:B------:R-:W-:Y:S01]  /*d750*/  FSETP.GT.AND P2, PT, |R250|, 8.50705917302346158658e+37, PT ;  /* 0x7e800000fa00780b */ /* 0x000fe20003f44200 */
[----:B------:R-:W-:Y:S01]  /*d760*/  FFMA.FTZ R17, R20, 1.1920928955078125e-07, R17 ;  /* 0x3400000014117823 */ /* 0x000fe20000010011 */
        /* <DEDUP_REMOVED lines=8> */
[----:B------:R-:W-:Y:S01]  /*d7f0*/  FSETP.GEU.AND P3, PT, |R250|, 1.175494350822287508e-38, PT ;  /* 0x00800000fa00780b */ /* 0x000fe20003f6e200 */
        /* <DEDUP_REMOVED lines=27> */
[----:B------:R-:W-:Y:S01]  /*d9b0*/  @P2 FMUL R72, R72, 0.25 ;  /* 0x3e80000048482820 */ /* 0x000fe20000400000 */
        /* <DEDUP_REMOVED lines=16> */
[----:B------:R-:W-:-:S02]  /*dac0*/  IMAD.IADD R10, R88, 0x1, -R10 ;  /* 0x00000001580a7824 */ /* 0x000fc400078e0a0a */
        /* <DEDUP_REMOVED lines=8> */
[----:B------:R-:W-:Y:S01]  /*db50*/  F2FP.F16.F32.PACK_AB R51, R37, R38 ;  /* 0x000000262533723e */ /* 0x000fe200000000ff */
[----:B------:R-:W-:Y:S01]  /*db60*/  FADD R10, R10, -1 ;  /* 0xbf8000000a0a7421 */ /* 0x000fe20000000000 */
[----:B------:R-:W-:Y:S01]  /*db70*/  SHF.R.U32.HI R37, RZ, 0x5, R7 ;  /* 0x00000005ff257819 */ /* 0x000fe20000011607 */
[----:B------:R-:W-:Y:S01]  /*db80*/  BAR.SYNC.DEFER_BLOCKING 0x0 ;  /* 0x0000000000007b1d */ /* 0x000fe20000010000 */
[----:B------:R-:W-:Y:S01]  /*db90*/  F2FP.F16.F32.PACK_AB R44, R44, R11 ;  /* 0x0000000b2c2c723e */ /* 0x000fe200000000ff */
[----:B------:R-:W-:Y:S01]  /*dba0*/  FADD R16, R16, -1 ;  /* 0xbf80000010107421 */ /* 0x000fe20000000000 */
[----:B------:R-:W-:-:S02]  /*dbb0*/  F2FP.F16.F32.PACK_AB R50, R45, R46 ;  /* 0x0000002e2d32723e */ /* 0x000fc400000000ff */
[----:B------:R-:W-:Y:S02]  /*dbc0*/  SGXT.U32 R11, R37, 0x2 ;  /* 0x00000002250b781a */ /* 0x000fe40000000000 */
[----:B------:R-:W-:Y:S02]  /*dbd0*/  MOV R46, 0x3dc6b27f ;  /* 0x3dc6b27f002e7802 */ /* 0x000fe40000000f00 */
[----:B------:R-:W-:Y:S01]  /*dbe0*/  F2FP.F16.F32.PACK_AB R37, R21, R22 ;  /* 0x000000161525723e */ /* 0x000fe200000000ff */
[----:B-1----:R-:W-:Y:S01]  /*dbf0*/  IMAD R21, R11, R54, RZ ;  /* 0x000000360b157224 */ /* 0x002fe200078e02ff */
[----:B------:R-:W-:Y:S01]  /*dc00*/  F2FP.F16.F32.PACK_AB R45, R36, R43 ;  /* 0x0000002b242d723e */ /* 0x000fe200000000ff */
[----:B------:R-:W-:Y:S01]  /*dc10*/  FFMA.FTZ R11, R10, R46, -0.16845393180847167969 ;  /* 0xbe2c7f300a0b7423 */ /* 0x000fe2000001002e */
[----:B------:R-:W-:Y:S02]  /*dc20*/  F2FP.F16.F32.PACK_AB R36, R29, R30 ;  /* 0x0000001e1d24723e */ /* 0x000fe400000000ff */
[----:B------:R-:W-:Y:S01]  /*dc30*/  LEA R22, R54, R21, 0x2 ;  /* 0x0000001536167211 */ /* 0x000fe200078e10ff */
[----:B------:R-:W-:Y:S01]  /*dc40*/  FFMA.FTZ R11, R10, R11, 0.1716887056827545166 ;  /* 0x3e2fcf2a0a0b7423 */ /* 0x000fe2000001000b */
[----:B------:R-:W-:-:S02]  /*dc50*/  F2FP.F16.F32.PACK_AB R42, R42, R49 ;  /* 0x000000312a2a723e */ /* 0x000fc400000000ff */
[----:B------:R-:W-:Y:S01]  /*dc60*/  F2FP.F16.F32.PACK_AB R49, R20, R27 ;  /* 0x0000001b1431723e */ /* 0x000fe200000000ff */
[----:B------:R-:W-:Y:S01]  /*dc70*/  FFMA.FTZ R11, R10, R11, -0.17900948226451873779 ;  /* 0xbe374e430a0b7423 */ /* 0x000fe2000001000b */
[----:B------:R-:W-:Y:S01]  /*dc80*/  IMAD R29, R54, 0x4, R22 ;  /* 0x00000004361d7824 */ /* 0x000fe200078e0216 */
[----:B------:R-:W-:Y:S02]  /*dc90*/  F2FP.F16.F32.PACK_AB R48, R28, R35 ;  /* 0x000000231c30723e */ /* 0x000fe400000000ff */
[----:B------:R-:W-:Y:S01]  /*dca0*/  FFMA.FTZ R11, R10, R11, 0.20512372255325317383 ;  /* 0x3e520bf40a0b7423 */ /* 0x000fe2000001000b */
[----:B------:R-:W-:Y:S01]  /*dcb0*/  IADD3 R13, R90, -R13, RZ ;  /* 0x8000000d5a0d7210 */ /* 0x000fe20007ffe0ff */
[----:B------:R0:W-:Y:S01]  /*dcc0*/  STS.64 [R52+UR6+0x80], R36 ;  /* 0x0000802434007988 */ /* 0x0001e20008000a06 */
[----:B------:R-:W-:Y:S01]  /*dcd0*/  LEA R27, R54, R29, 0x2 ;  /* 0x0000001d361b7211 */ /* 0x000fe200078e10ff */
[----:B------:R-:W-:Y:S01]  /*dce0*/  FFMA.FTZ R11, R10, R11, -0.24046532809734344482 ;  /* 0xbe763c8b0a0b7423 */ /* 0x000fe2000001000b */
[----:B------:R-:W-:Y:S01]  /*dcf0*/  F2FP.F16.F32.PACK_AB R43, R34, R41 ;  /* 0x00000029222b723e */ /* 0x000fe200000000ff */
[----:B------:R-:W-:Y:S01]  /*dd00*/  FADD R13, R13, -1 ;  /* 0xbf8000000d0d7421 */ /* 0x000fe20000000000 */
[----:B------:R-:W-:Y:S01]  /*dd10*/  LEA R28, R54, R27, 0x2 ;  /* 0x0000001b361c7211 */ /* 0x000fe200078e10ff */
[----:B------:R-:W-:Y:S01]  /*dd20*/  FFMA.FTZ R11, R10, R11, 0.28857114911079406738 ;  /* 0x3e93bf990a0b7423 */ /* 0x000fe2000001000b */
[----:B------:R-:W-:Y:S01]  /*dd30*/  F2FP.F16.F32.PACK_AB R41, R12, R23 ;  /* 0x000000170c29723e */ /* 0x000fe200000000ff */
[----:B------:R-:W-:Y:S01]  /*dd40*/  FFMA.FTZ R12, R13, R46, -0.16845393180847167969 ;  /* 0xbe2c7f300d0c7423 */ /* 0x000fe2000001002e */
[----:B------:R-:W-:Y:S01]  /*dd50*/  F2FP.F16.F32.PACK_AB R39, R32, R39 ;  /* 0x000000272027723e */ /* 0x000fe200000000ff */
[----:B------:R-:W-:-:S02]  /*dd60*/  IMAD R30, R54, 0x4, R28 ;  /* 0x00000004361e7824 */ /* 0x000fc400078e021c */
[----:B------:R-:W-:Y:S01]  /*dd70*/  FFMA.FTZ R11, R10, R11, -0.36067417263984680176 ;  /* 0xbeb8aa490a0b7423 */ /* 0x000fe2000001000b */
[----:B0-----:R-:W-:Y:S01]  /*dd80*/  F2FP.F16.F32.PACK_AB R37, R18, R25 ;  /* 0x000000191225723e */ /* 0x001fe200000000ff */
[C---:B------:R-:W-:Y:S01]  /*dd90*/  FFMA.FTZ R12, R13.reuse, R12, 0.1716887056827545166 ;  /* 0x3e2fcf2a0d0c7423 */ /* 0x040fe2000001000c */
[----:B------:R-:W-:Y:S01]  /*dda0*/  F2FP.F16.F32.PACK_AB R38, R40, R47 ;  /* 0x0000002f2826723e */ /* 0x000fe200000000ff */
[----:B------:R-:W-:Y:S01]  /*ddb0*/  FFMA.FTZ R11, R10, R11, 0.48089820146560668945 ;  /* 0x3ef6384a0a0b7423 */ /* 0x000fe2000001000b */
[----:B------:R-:W-:Y:S01]  /*ddc0*/  LEA R32, R54, R30, 0x2 ;  /* 0x0000001e36207211 */ /* 0x000fe200078e10ff */
[C---:B------:R-:W-:Y:S01]  /*ddd0*/  FFMA.FTZ R12, R13.reuse, R12, -0.17900948226451873779 ;  /* 0xbe374e430d0c7423 */ /* 0x040fe2000001000c */
[----:B------:R-:W-:Y:S01]  /*dde0*/  F2FP.F16.F32.PACK_AB R40, R24, R31 ;  /* 0x0000001f1828723e */ /* 0x000fe200000000ff */
[----:B------:R-:W-:Y:S01]  /*ddf0*/  FFMA.FTZ R11, R10, R11, -0.72134751081466674805 ;  /* 0xbf38aa3b0a0b7423 */ /* 0x000fe2000001000b */
[----:B------:R-:W-:Y:S01]  /*de00*/  LEA R25, R54, R32, 0x2 ;  /* 0x0000002036197211 */ /* 0x000fe200078e10ff */
[----:B------:R-:W-:Y:S01]  /*de10*/  FFMA.FTZ R12, R13, R12, 0.20512372255325317383 ;  /* 0x3e520bf40d0c7423 */ /* 0x000fe2000001000c */
[----:B------:R-:W-:Y:S01]  /*de20*/  F2FP.F16.F32.PACK_AB R36, R26, R33 ;  /* 0x000000211a24723e */ /* 0x000fe200000000ff */
[----:B------:R-:W-:Y:S01]  /*de30*/  FMUL R11, R10, R11 ;  /* 0x0000000b0a0b7220 */ /* 0x000fe20000400000 */
[----:B------:R-:W-:Y:S01]  /*de40*/  LOP3.LUT R20, R52, 0x8, RZ, 0x3c, !PT ;  /* 0x0000000834147812 */ /* 0x000fe200078e3cff */
[----:B------:R-:W-:-:S02]  /*de50*/  IMAD R31, R54, 0x4, R25 ;  /* 0x00000004361f7824 */ /* 0x000fc400078e0219 */
[C---:B------:R-:W-:Y:S01]  /*de60*/  FFMA.FTZ R12, R13.reuse, R12, -0.24046532809734344482 ;  /* 0xbe763c8b0d0c7423 */ /* 0x040fe2000001000c */
[----:B------:R-:W-:Y:S01]  /*de70*/  FMUL R11, R10, R11 ;  /* 0x0000000b0a0b7220 */ /* 0x000fe20000400000 */
[----:B------:R-:W-:Y:S01]  /*de80*/  STS.64 [R52+UR6], R50 ;  /* 0x0000003234007988 */ /* 0x000fe20008000a06 */
[----:B------:R-:W-:Y:S01]  /*de90*/  IADD3 R19, R0, -R19, RZ ;  /* 0x8000001300137210 */ /* 0x000fe20007ffe0ff */
[C---:B------:R-:W-:Y:S01]  /*dea0*/  FFMA.FTZ R12, R13.reuse, R12, 0.28857114911079406738 ;  /* 0x3e93bf990d0c7423 */ /* 0x040fe2000001000c */
[----:B------:R-:W-:Y:S01]  /*deb0*/  LEA R33, R54, R31, 0x2 ;  /* 0x0000001f36217211 */ /* 0x000fe200078e10ff */
[----:B------:R-:W-:Y:S01]  /*dec0*/  FFMA.FTZ R10, R10, 1.4426950216293334961, R11 ;  /* 0x3fb8aa3b0a0a7823 */ /* 0x000fe2000001000b */
[----:B------:R-:W-:Y:S01]  /*ded0*/  FFMA.FTZ R11, R16, R46, -0.16845393180847167969 ;  /* 0xbe2c7f30100b7423 */ /* 0x000fe2000001002e */
[----:B------:R-:W-:Y:S01]  /*dee0*/  STS.64 [R52+UR6+0x100], R44 ;  /* 0x0001002c34007988 */ /* 0x000fe20008000a06 */
[----:B------:R-:W-:Y:S01]  /*def0*/  LEA R35, R54, R33, 0x2 ;  /* 0x0000002136237211 */ /* 0x000fe200078e10ff */
[----:B------:R-:W-:Y:S01]  /*df00*/  FFMA.FTZ R12, R13, R12, -0.36067417263984680176 ;  /* 0xbeb8aa490d0c7423 */ /* 0x000fe2000001000c */
[C---:B------:R-:W-:Y:S01]  /*df10*/  FFMA.FTZ R11, R16.reuse, R11, 0.1716887056827545166 ;  /* 0x3e2fcf2a100b7423 */ /* 0x040fe2000001000b */
[----:B------:R-:W-:Y:S01]  /*df20*/  STS.64 [R52+UR6+0x180], R48 ;  /* 0x0001803034007988 */ /* 0x000fe20008000a06 */
[----:B------:R-:W-:Y:S01]  /*df30*/  FADD R19, R19, -1 ;  /* 0xbf80000013137421 */ /* 0x000fe20000000000 */
[----:B------:R-:W-:Y:S01]  /*df40*/  FFMA.FTZ R12, R13, R12, 0.48089820146560668945 ;  /* 0x3ef6384a0d0c7423 */ /* 0x000fe2000001000c */
[C---:B------:R-:W-:Y:S01]  /*df50*/  FFMA.FTZ R11, R16.reuse, R11, -0.17900948226451873779 ;  /* 0xbe374e43100b7423 */ /* 0x040fe2000001000b */
[----:B------:R0:W-:Y:S01]  /*df60*/  STS.64 [R20+UR6+0x1080], R36 ;  /* 0x0010802414007988 */ /* 0x0001e20008000a06 */
[----:B------:R-:W-:Y:S01]  /*df70*/  FFMA.FTZ R18, R19, R46, -0.16845393180847167969 ;  /* 0xbe2c7f3013127423 */ /* 0x000fe2000001002e */
[----:B------:R-:W-:Y:S01]  /*df80*/  FFMA.FTZ R12, R13, R12, -0.72134751081466674805 ;  /* 0xbf38aa3b0d0c7423 */ /* 0x000fe2000001000c */
[C---:B------:R-:W-:Y:S01]  /*df90*/  FFMA.FTZ R11, R16.reuse, R11, 0.20512372255325317383 ;  /* 0x3e520bf4100b7423 */ /* 0x040fe2000001000b */
[----:B------:R1:W-:Y:S01]  /*dfa0*/  STS.64 [R20+UR6+0x1100], R38 ;  /* 0x0011002614007988 */ /* 0x0003e20008000a06 */
[----:B------:R-:W-:Y:S01]  /*dfb0*/  FFMA.FTZ R18, R19, R18, 0.1716887056827545166 ;  /* 0x3e2fcf2a13127423 */ /* 0x000fe20000010012 */
[----:B------:R-:W-:Y:S01]  /*dfc0*/  FMUL R12, R13, R12 ;  /* 0x0000000c0d0c7220 */ /* 0x000fe20000400000 */
[C---:B------:R-:W-:Y:S01]  /*dfd0*/  FFMA.FTZ R11, R16.reuse, R11, -0.24046532809734344482 ;  /* 0xbe763c8b100b7423 */ /* 0x040fe2000001000b */
[----:B------:R2:W-:Y:S01]  /*dfe0*/  STS.64 [R20+UR6+0x1180], R40 ;  /* 0x0011802814007988 */ /* 0x0005e20008000a06 */
[----:B------:R-:W-:Y:S01]  /*dff0*/  FFMA.FTZ R18, R19, R18, -0.17900948226451873779 ;  /* 0xbe374e4313127423 */ /* 0x000fe20000010012 */
[C---:B------:R-:W-:Y:S01]  /*e000*/  FMUL R12, R13.reuse, R12 ;  /* 0x0000000c0d0c7220 */ /* 0x040fe20000400000 */
[----:B------:R-:W-:Y:S01]  /*e010*/  FFMA.FTZ R11, R16, R11, 0.28857114911079406738 ;  /* 0x3e93bf99100b7423 */ /* 0x000fe2000001000b */
[----:B0-----:R-:W-:Y:S01]  /*e020*/  IMAD R37, R54, 0x4, R35 ;  /* 0x0000000436257824 */ /* 0x001fe200078e0223 */
[----:B------:R0:W-:Y:S01]  /*e030*/  STS.64 [R20+UR6+0x1000], R42 ;  /* 0x0010002a14007988 */ /* 0x0001e20008000a06 */
[----:B------:R-:W-:Y:S01]  /*e040*/  FFMA.FTZ R13, R13, 1.4426950216293334961, R12 ;  /* 0x3fb8aa3b0d0d7823 */ /* 0x000fe2000001000c */
[----:B------:R-:W-:Y:S01]  /*e050*/  FFMA.FTZ R11, R16, R11, -0.36067417263984680176 ;  /* 0xbeb8aa49100b7423 */ /* 0x000fe2000001000b */
[C---:B------:R-:W-:Y:S01]  /*e060*/  FFMA.FTZ R18, R19.reuse, R18, 0.20512372255325317383 ;  /* 0x3e520bf413127423 */ /* 0x040fe20000010012 */
[----:B-1----:R-:W-:Y:S01]  /*e070*/  LEA R39, R54, R37, 0x2 ;  /* 0x0000002536277211 */ /* 0x002fe200078e10ff */
[----:B------:R-:W-:Y:S01]  /*e080*/  FADD R73, R14, R13 ;  /* 0x0000000d0e497221 */ /* 0x000fe20000000000 */
[----:B------:R-:W-:Y:S01]  /*e090*/  FFMA.FTZ R11, R16, R11, 0.48089820146560668945 ;  /* 0x3ef6384a100b7423 */ /* 0x000fe2000001000b */
[----:B------:R-:W-:Y:S01]  /*e0a0*/  ISETP.GE.U32.AND P1, PT, R88, 0x7f800000, PT ;  /* 0x7f8000005800780c */ /* 0x000fe20003f26070 */
[C---:B------:R-:W-:Y:S01]  /*e0b0*/  FFMA.FTZ R18, R19.reuse, R18, -0.24046532809734344482 ;  /* 0xbe763c8b13127423 */ /* 0x040fe20000010012 */
[----:B--2---:R-:W-:Y:S01]  /*e0c0*/  LEA R41, R54, R39, 0x2 ;  /* 0x0000002736297211 */ /* 0x004fe200078e10ff */
[----:B------:R-:W-:Y:S01]  /*e0d0*/  FFMA.FTZ R11, R16, R11, -0.72134751081466674805 ;  /* 0xbf38aa3b100b7423 */ /* 0x000fe2000001000b */
[----:B------:R-:W-:Y:S01]  /*e0e0*/  ISETP.GE.U32.AND P6, PT, R90, 0x7f800000, PT ;  /* 0x7f8000005a00780c */ /* 0x000fe20003fc6070 */
[----:B------:R-:W1:Y:S01]  /*e0f0*/  LDC.64 R12, c[0x0][0x228] ;  /* 0x00008a00ff0c7b82 */ /* 0x000e620000000a00 */
[----:B------:R-:W-:Y:S01]  /*e100*/  FFMA.FTZ R18, R19, R18, 0.28857114911079406738 ;  /* 0x3e93bf9913127423 */ /* 0x000fe20000010012 */
[----:B0-----:R-:W-:-:S02]  /*e110*/  IMAD R43, R54, 0x4, R41 ;  /* 0x00000004362b7824 */ /* 0x001fc400078e0229 */
[----:B------:R-:W-:Y:S01]  /*e120*/  FMUL R11, R16, R11 ;  /* 0x0000000b100b7220 */ /* 0x000fe20000400000 */
[----:B------:R-:W-:Y:S01]  /*e130*/  ISETP.GE.U32.AND P4, PT, R89, 0x7f800000, PT ;  /* 0x7f8000005900780c */ /* 0x000fe20003f86070 */
[----:B------:R-:W-:Y:S01]  /*e140*/  FFMA.FTZ R18, R19, R18, -0.36067417263984680176 ;  /* 0xbeb8aa4913127423 */ /* 0x000fe20000010012 */
[----:B------:R-:W-:Y:S01]  /*e150*/  FADD R72, R9, R10 ;  /* 0x0000000a09487221 */ /* 0x000fe20000000000 */
[----:B------:R-:W-:Y:S01]  /*e160*/  LEA R45, R54, R43, 0x2 ;  /* 0x0000002b362d7211 */ /* 0x000fe200078e10ff */
[----:B------:R-:W-:Y:S01]  /*e170*/  FMUL R11, R16, R11 ;  /* 0x0000000b100b7220 */ /* 0x000fe20000400000 */
[----:B------:R-:W-:Y:S01]  /*e180*/  @P1 MOV R9, 0x7f800000 ;  /* 0x7f80000000091802 */ /* 0x000fe20000000f00 */
[C---:B------:R-:W-:Y:S01]  /*e190*/  FFMA.FTZ R18, R19.reuse, R18, 0.48089820146560668945 ;  /* 0x3ef6384a13127423 */ /* 0x040fe20000010012 */
[----:B------:R-:W-:Y:S01]  /*e1a0*/  LEA R47, R54, R45, 0x2 ;  /* 0x0000002d362f7211 */ /* 0x000fe200078e10ff */
[----:B------:R-:W-:Y:S01]  /*e1b0*/  FFMA.FTZ R16, R16, 1.4426950216293334961, R11 ;  /* 0x3fb8aa3b10107823 */ /* 0x000fe2000001000b */
[----:B------:R-:W-:Y:S01]  /*e1c0*/  @P6 MOV R11, 0x7f800000 ;  /* 0x7f800000000b6802 */ /* 0x000fe20000000f00 */
[----:B------:R-:W-:Y:S01]  /*e1d0*/  BAR.SYNC.DEFER_BLOCKING 0x0 ;  /* 0x0000000000007b1d */ /* 0x000fe20000010000 */
[----:B------:R-:W-:Y:S01]  /*e1e0*/  @P1 FFMA.FTZ R72, R88, R9, +INF ;  /* 0x7f80000058481423 */ /* 0x000fe20000010009 */
[----:B------:R-:W-:Y:S01]  /*e1f0*/  IMAD R49, R54, 0x4, R47 ;  /* 0x0000000436317824 */ /* 0x000fe200078e022f */
[----:B------:R-:W-:Y:S01]  /*e200*/  ISETP.GE.U32.AND P5, PT, R0, 0x7f800000, PT ;  /* 0x7f8000000000780c */ /* 0x000fe20003fa6070 */
[----:B------:R-:W-:Y:S01]  /*e210*/  FFMA.FTZ R18, R19, R18, -0.72134751081466674805 ;  /* 0xbf38aa3b13127423 */ /* 0x000fe20000010012 */
[----:B------:R-:W-:-:S02]  /*e220*/  IMAD R9, R252, UR5, RZ ;  /* 0x00000005fc097c24 */ /* 0x000fc4000f8e02ff */
[----:B------:R-:W-:Y:S01]  /*e230*/  @P6 FFMA.FTZ R73, R90, R11, +INF ;  /* 0x7f8000005a496423 */ /* 0x000fe2000001000b */
[C---:B------:R-:W-:Y:S01]  /*e240*/  LEA R51, R54.reuse, R49, 0x2 ;  /* 0x0000003136337211 */ /* 0x040fe200078e10ff */
[----:B------:R-:W-:Y:S02]  /*e250*/  @P4 IMAD.MOV.U32 R10, RZ, RZ, 0x7f800000 ;  /* 0x7f800000ff0a4424 */ /* 0x000fe400078e00ff */
[----:B------:R-:W-:Y:S01]  /*e260*/  FMUL R18, R19, R18 ;  /* 0x0000001213127220 */ /* 0x000fe20000400000 */
[----:B------:R-:W-:Y:S01]  /*e270*/  IMAD.SHL.U32 R11, R9, 0x2, RZ ;  /* 0x00000002090b7824 */ /* 0x000fe200078e00ff */
[C---:B------:R-:W-:Y:S01]  /*e280*/  LEA R53, R54.reuse, R51, 0x2 ;  /* 0x0000003336357211 */ /* 0x040fe200078e10ff */
[----:B------:R-:W-:Y:S01]  /*e290*/  FADD R74, R15, R16 ;  /* 0x000000100f4a7221 */ /* 0x000fe20000000000 */
[----:B------:R-:W-:Y:S01]  /*e2a0*/  @P4 FFMA.FTZ R74, R89, R10, +INF ;  /* 0x7f800000594a4423 */ /* 0x000fe2000001000a */
[----:B------:R-:W-:Y:S01]  /*e2b0*/  UIMAD.WIDE UR4, UR4, 0x2, URZ ;  /* 0x00000002040478a5 */ /* 0x000fe2000f8e023f */
[----:B------:R-:W-:Y:S01]  /*e2c0*/  FMUL R18, R19, R18 ;  /* 0x0000001213127220 */ /* 0x000fe20000400000 */
[----:B------:R-:W-:Y:S01]  /*e2d0*/  IMAD R55, R54, 0x4, R53 ;  /* 0x0000000436377824 */ /* 0x000fe200078e0235 */
[----:B-1----:R-:W-:Y:S01]  /*e2e0*/  IADD3 R70, P4, P6, R11, UR8, R12 ;  /* 0x000000080b467c10 */ /* 0x002fe2000fe9e00c */
[----:B------:R-:W-:-:S04]  /*e2f0*/  IMAD.HI R10, R9, 0x2, RZ ;  /* 0x00000002090a7827 */ /* 0x000fc800078e02ff */
[----:B------:R-:W-:Y:S01]  /*e300*/  FFMA.FTZ R18, R19, 1.4426950216293334961, R18 ;  /* 0x3fb8aa3b13127823 */ /* 0x000fe20000010012 */
[----:B------:R-:W-:Y:S01]  /*e310*/  @P5 MOV R15, 0x7f800000 ;  /* 0x7f800000000f5802 */ /* 0x000fe20000000f00 */
[----:B------:R-:W-:Y:S01]  /*e320*/  ULDC UR4, c[0x0][0x27c] ;  /* 0x00009f0000047ab9 */ /* 0x000fe20000000800 */
[----:B------:R-:W-:Y:S01]  /*e330*/  LEA R57, R54, R55, 0x2 ;  /* 0x0000003736397211 */ /* 0x000fe200078e10ff */
[----:B------:R-:W-:Y:S01]  /*e340*/  FADD R75, R17, R18 ;  /* 0x00000012114b7221 */ /* 0x000fe20000000000 */
[----:B------:R-:W-:Y:S01]  /*e350*/  IADD3.X R94, R10, UR5, R13, P4, P6 ;  /* 0x000000050a5e7c10 */ /* 0x000fe2000a7ec40d */
[----:B------:R-:W-:Y:S01]  /*e360*/  @P5 FFMA.FTZ R75, R0, R15, +INF ;  /* 0x7f800000004b5423 */ /* 0x000fe2000001000f */
[C---:B------:R-:W-:Y:S01]  /*e370*/  LEA R59, R54.reuse, R57, 0x2 ;  /* 0x00000039363b7211 */ /* 0x040fe200078e10ff */
[----:B------:R-:W0:Y:S01]  /*e380*/  LDS.64 R78, [R8+UR6] ;  /* 0x00000006084e7984 */ /* 0x000e220008000a00 */
[-C--:B------:R-:W-:Y:S01]  /*e390*/  LEA R10, P6, R21, R70.reuse, 0x1 ;  /* 0x00000046150a7211 */ /* 0x080fe200078c08ff */
[----:B------:R-:W-:Y:S01]  /*e3a0*/  UIMAD UR4, UR7, UR4, URZ ;  /* 0x00000004070472a4 */ /* 0x000fe2000f8e023f */
[-C--:B------:R-:W-:Y:S01]  /*e3b0*/  LEA R14, P4, R29, R70.reuse, 0x1 ;  /* 0x000000461d0e7211 */ /* 0x080fe200078808ff */
[----:B------:R-:W-:Y:S01]  /*e3c0*/  IMAD R61, R54, 0x4, R59 ;  /* 0x00000004363d7824 */ /* 0x000fe200078e023b */
[----:B------:R-:W-:Y:S01]  /*e3d0*/  LOP3.LUT R64, R8, 0x8, RZ, 0x3c, !PT ;  /* 0x0000000808407812 */ /* 0x000fe200078e3cff */
[----:B------:R-:W-:Y:S01]  /*e3e0*/  LDS.64 R80, [R8+UR6+0x200] ;  /* 0x0002000608507984 */ /* 0x000fe20008000a00 */
[----:B------:R-:W-:Y:S01]  /*e3f0*/  LEA R12, P5, R22, R70, 0x1 ;  /* 0x00000046160c7211 */ /* 0x000fe200078a08ff */
[----:B------:R-:W-:Y:S01]  /*e400*/  USHF.L.U32 UR7, UR4, 0x2, URZ ;  /* 0x0000000204077899 */ /* 0x000fe2000800063f */
[----:B------:R-:W-:Y:S01]  /*e410*/  LEA.HI.X.SX32 R11, R21, R94, 0x1, P6 ;  /* 0x0000005e150b7211 */ /* 0x000fe200030f0eff */
[----:B------:R-:W1:Y:S01]  /*e420*/  LDS.64 R86, [R64+UR6] ;  /* 0x0000000640567984 */ /* 0x000e620008000a00 */
[----:B------:R-:W-:Y:S01]  /*e430*/  LEA R16, P6, R27, R70, 0x1 ;  /* 0x000000461b107211 */ /* 0x000fe200078c08ff */
[----:B------:R-:W-:Y:S01]  /*e440*/  UIMAD.WIDE UR4, UR4, 0x4, URZ ;  /* 0x00000004040478a5 */ /* 0x000fe2000f8e023f */
[----:B------:R-:W-:Y:S01]  /*e450*/  LEA.HI.X.SX32 R15, R29, R94, 0x1, P4 ;  /* 0x0000005e1d0f7211 */ /* 0x000fe200020f0eff */
[----:B------:R-:W-:Y:S01]  /*e460*/  LDS.64 R82, [R8+UR6+0x400] ;  /* 0x0004000608527984 */ /* 0x000fe20008000a00 */
[----:B------:R-:W-:-:S02]  /*e470*/  LEA R62, R54, R61, 0x2 ;  /* 0x0000003d363e7211 */ /* 0x000fc400078e10ff */
[----:B------:R-:W-:Y:S01]  /*e480*/  LEA R20, P4, R30, R70, 0x1 ;  /* 0x000000461e147211 */ /* 0x000fe200078808ff */
[----:B------:R-:W-:Y:S01]  /*e490*/  LDS.64 R84, [R8+UR6+0x600] ;  /* 0x0006000608547984 */ /* 0x000fe20008000a00 */
[----:B------:R-:W-:Y:S01]  /*e4a0*/  LEA.HI.X.SX32 R13, R22, R94, 0x1, P5 ;  /* 0x0000005e160d7211 */ /* 0x000fe200028f0eff */
[----:B------:R-:W-:Y:S01]  /*e4b0*/  IMAD R63, R54, 0x4, R62 ;  /* 0x00000004363f7824 */ /* 0x000fe200078e023e */
[----:B------:R-:W-:Y:S01]  /*e4c0*/  LEA R18, P5, R28, R70, 0x1 ;  /* 0x000000461c127211 */ /* 0x000fe200078a08ff */
[----:B------:R-:W-:Y:S01]  /*e4d0*/  LDS.64 R92, [R64+UR6+0x600] ;  /* 0x00060006405c7984 */ /* 0x000fe20008000a00 */
[----:B------:R-:W-:Y:S02]  /*e4e0*/  LEA.HI.X.SX32 R17, R27, R94, 0x1, P6 ;  /* 0x0000005e1b117211 */ /* 0x000fe400030f0eff */
[----:B------:R-:W-:Y:S02]  /*e4f0*/  FSETP.NEU.AND P3, PT, R88, RZ, PT ;  /* 0x000000ff5800720b */ /* 0x000fe40003f6d000 */
[----:B------:R-:W-:-:S02]  /*e500*/  FSETP.NEU.AND P1, PT, R89, RZ, PT ;  /* 0x000000ff5900720b */ /* 0x000fc40003f2d000 */
[----:B------:R-:W-:Y:S01]  /*e510*/  LEA R22, P6, R32, R70, 0x1 ;  /* 0x0000004620167211 */ /* 0x000fe200078c08ff */
[----:B------:R-:W2:Y:S01]  /*e520*/  LDS.64 R88, [R64+UR6+0x200] ;  /* 0x0002000640587984 */ /* 0x000ea20008000a00 */
[----:B------:R-:W-:Y:S02]  /*e530*/  LEA.HI.X.SX32 R21, R30, R94, 0x1, P4 ;  /* 0x0000005e1e157211 */ /* 0x000fe400020f0eff */
[----:B------:R-:W-:Y:S02]  /*e540*/  LEA R26, P4, R31, R70, 0x1 ;  /* 0x000000461f1a7211 */ /* 0x000fe400078808ff */
[----:B------:R-:W-:Y:S02]  /*e550*/  FSETP.NEU.AND P2, PT, R90, RZ, PT ;  /* 0x000000ff5a00720b */ /* 0x000fe40003f4d000 */
[----:B------:R-:W-:Y:S01]  /*e560*/  LEA.HI.X.SX32 R19, R28, R94, 0x1, P5 ;  /* 0x0000005e1c137211 */ /* 0x000fe200028f0eff */
[----:B------:R-:W3:Y:S01]  /*e570*/  LDS.64 R90, [R64+UR6+0x400] ;  /* 0x00040006405a7984 */ /* 0x000ee20008000a00 */
[----:B------:R-:W-:-:S02]  /*e580*/  LEA R24, P5, R25, R70, 0x1 ;  /* 0x0000004619187211 */ /* 0x000fc400078a08ff */
[----:B------:R-:W-:Y:S01]  /*e590*/  LEA.HI.X.SX32 R23, R32, R94, 0x1, P6 ;  /* 0x0000005e20177211 */ /* 0x000fe200030f0eff */
[----:B0-----:R-:W-:Y:S01]  /*e5a0*/  STG.E.U16 desc[UR10][R10.64], R78 ;  /* 0x0000004e0a007986 */ /* 0x001fe2000c10150a */
[----:B------:R-:W-:Y:S02]  /*e5b0*/  LEA R28, P6, R33, R70, 0x1 ;  /* 0x00000046211c7211 */ /* 0x000fe400078c08ff */
[----:B------:R-:W-:Y:S02]  /*e5c0*/  LEA.HI.X.SX32 R27, R31, R94, 0x1, P4 ;  /* 0x0000005e1f1b7211 */ /* 0x000fe400020f0eff */
[----:B------:R-:W-:Y:S02]  /*e5d0*/  LEA R65, R54, R63, 0x2 ;  /* 0x0000003f36417211 */ /* 0x000fe400078e10ff */
[----:B------:R-:W-:Y:S01]  /*e5e0*/  LEA R32, P4, R37, R70, 0x1 ;  /* 0x0000004625207211 */ /* 0x000fe200078808ff */
[----:B-1----:R0:W-:Y:S01]  /*e5f0*/  STG.E.U16 desc[UR10][R12.64], R86 ;  /* 0x000000560c007986 */ /* 0x0021e2000c10150a */
[----:B------:R-:W-:-:S02]  /*e600*/  LEA.HI.X.SX32 R25, R25, R94, 0x1, P5 ;  /* 0x0000005e19197211 */ /* 0x000fc400028f0eff */
[----:B------:R-:W-:Y:S01]  /*e610*/  LEA R30, P5, R35, R70, 0x1 ;  /* 0x00000046231e7211 */ /* 0x000fe200078a08ff */
[----:B------:R1:W-:Y:S01]  /*e620*/  STG.E.U16 desc[UR10][R14.64], R80 ;  /* 0x000000500e007986 */ /* 0x0003e2000c10150a */
[----:B------:R-:W-:Y:S02]  /*e630*/  LEA.HI.X.SX32 R29, R33, R94, 0x1, P6 ;  /* 0x0000005e211d7211 */ /* 0x000fe400030f0eff */
[----:B------:R-:W-:Y:S02]  /*e640*/  LEA R67, R54, R65, 0x2 ;  /* 0x0000004136437211 */ /* 0x000fe400078e10ff */
[----:B------:R-:W-:Y:S02]  /*e650*/  LEA R34, P6, R39, R70, 0x1 ;  /* 0x0000004627227211 */ /* 0x000fe400078c08ff */
[----:B------:R-:W-:Y:S02]  /*e660*/  LEA.HI.X.SX32 R33, R37, R94, 0x1, P4 ;  /* 0x0000005e25217211 */ /* 0x000fe400020f0eff */
[----:B------:R-:W-:-:S02]  /*e670*/  LEA R38, P4, R43, R70, 0x1 ;  /* 0x000000462b267211 */ /* 0x000fc400078808ff */
[----:B------:R-:W-:Y:S02]  /*e680*/  LEA.HI.X.SX32 R31, R35, R94, 0x1, P5 ;  /* 0x0000005e231f7211 */ /* 0x000fe400028f0eff */
[----:B------:R-:W-:Y:S02]  /*e690*/  LEA R69, R54, R67, 0x2 ;  /* 0x0000004336457211 */ /* 0x000fe400078e10ff */
[----:B------:R-:W-:Y:S01]  /*e6a0*/  LEA R36, P5, R41, R70, 0x1 ;  /* 0x0000004629247211 */ /* 0x000fe200078a08ff */
[----:B--2---:R2:W-:Y:S01]  /*e6b0*/  STG.E.U16 desc[UR10][R16.64], R88 ;  /* 0x0000005810007986 */ /* 0x0045e2000c10150a */
[----:B------:R-:W-:Y:S02]  /*e6c0*/  LEA.HI.X.SX32 R35, R39, R94, 0x1, P6 ;  /* 0x0000005e27237211 */ /* 0x000fe400030f0eff */
[----:B------:R-:W-:Y:S01]  /*e6d0*/  LEA R40, P6, R45, R70, 0x1 ;  /* 0x000000462d287211 */ /* 0x000fe200078c08ff */
[----:B------:R4:W-:Y:S01]  /*e6e0*/  STG.E.U16 desc[UR10][R18.64], R82 ;  /* 0x0000005212007986 */ /* 0x0009e2000c10150a */
[----:B------:R-:W-:-:S02]  /*e6f0*/  LEA.HI.X.SX32 R39, R43, R94, 0x1, P4 ;  /* 0x0000005e2b277211 */ /* 0x000fc400020f0eff */
[----:B------:R-:W-:Y:S01]  /*e700*/  LEA R44, P4, R49, R70, 0x1 ;  /* 0x00000046312c7211 */ /* 0x000fe200078808ff */
[----:B---3--:R3:W-:Y:S01]  /*e710*/  STG.E.U16 desc[UR10][R20.64], R90 ;  /* 0x0000005a14007986 */ /* 0x0087e2000c10150a */
[C---:B------:R-:W-:Y:S02]  /*e720*/  LEA R71, R54.reuse, R69, 0x2 ;  /* 0x0000004536477211 */ /* 0x040fe400078e10ff */
[----:B------:R-:W-:Y:S01]  /*e730*/  LEA.HI.X.SX32 R37, R41, R94, 0x1, P5 ;  /* 0x0000005e29257211 */ /* 0x000fe200028f0eff */
[----:B------:R-:W-:Y:S01]  /*e740*/  STG.E.U16 desc[UR10][R22.64], R84 ;  /* 0x0000005416007986 */ /* 0x000fe2000c10150a */
[----:B------:R-:W-:Y:S01]  /*e750*/  LEA R42, P5, R47, R70, 0x1 ;  /* 0x000000462f2a7211 */ /* 0x000fe200078a08ff */
[----:B------:R-:W-:Y:S01]  /*e760*/  IMAD R76, R54, 0x4, R71 ;  /* 0x00000004364c7824 */ /* 0x000fe200078e0247 */
[----:B------:R-:W-:Y:S01]  /*e770*/  LEA.HI.X.SX32 R41, R45, R94, 0x1, P6 ;  /* 0x0000005e2d297211 */ /* 0x000fe200030f0eff */
[----:B------:R-:W-:Y:S01]  /*e780*/  STG.E.U16 desc[UR10][R24.64], R92 ;  /* 0x0000005c18007986 */ /* 0x000fe2000c10150a */
[----:B------:R-:W-:-:S02]  /*e790*/  LEA R46, P6, R51, R70, 0x1 ;  /* 0x00000046332e7211 */ /* 0x000fc400078c08ff */
[----:B------:R-:W-:Y:S02]  /*e7a0*/  LEA.HI.X.SX32 R45, R49, R94, 0x1, P4 ;  /* 0x0000005e312d7211 */ /* 0x000fe400020f0eff */
[----:B------:R-:W-:Y:S02]  /*e7b0*/  LEA R50, P4, R55, R70, 0x1 ;  /* 0x0000004637327211 */ /* 0x000fe400078808ff */
[----:B------:R-:W-:Y:S02]  /*e7c0*/  LEA.HI.X.SX32 R43, R47, R94, 0x1, P5 ;  /* 0x0000005e2f2b7211 */ /* 0x000fe400028f0eff */
[----:B------:R-:W-:Y:S02]  /*e7d0*/  LEA R48, P5, R53, R70, 0x1 ;  /* 0x0000004635307211 */ /* 0x000fe400078a08ff */
[----:B------:R-:W-:Y:S02]  /*e7e0*/  LEA.HI.X.SX32 R47, R51, R94, 0x1, P6 ;  /* 0x0000005e332f7211 */ /* 0x000fe400030f0eff */
[----:B------:R-:W-:-:S02]  /*e7f0*/  LEA R52, P6, R57, R70, 0x1 ;  /* 0x0000004639347211 */ /* 0x000fc400078c08ff */
[----:B------:R-:W-:Y:S02]  /*e800*/  LEA.HI.X.SX32 R51, R55, R94, 0x1, P4 ;  /* 0x0000005e37337211 */ /* 0x000fe400020f0eff */
[----:B------:R-:W-:Y:S02]  /*e810*/  LEA R56, P4, R61, R70, 0x1 ;  /* 0x000000463d387211 */ /* 0x000fe400078808ff */
[----:B------:R-:W-:Y:S02]  /*e820*/  LEA R77, R54, R76, 0x2 ;  /* 0x0000004c364d7211 */ /* 0x000fe400078e10ff */
[----:B------:R-:W-:Y:S02]  /*e830*/  LEA.HI.X.SX32 R49, R53, R94, 0x1, P5 ;  /* 0x0000005e35317211 */ /* 0x000fe400028f0eff */
[----:B------:R-:W-:Y:S02]  /*e840*/  LEA R54, P5, R59, R70, 0x1 ;  /* 0x000000463b367211 */ /* 0x000fe400078a08ff */
[----:B------:R-:W-:-:S02]  /*e850*/  LEA.HI.X.SX32 R53, R57, R94, 0x1, P6 ;  /* 0x0000005e39357211 */ /* 0x000fc400030f0eff */
[C---:B------:R-:W-:Y:S02]  /*e860*/  LEA R58, P6, R62.reuse, R70, 0x1 ;  /* 0x000000463e3a7211 */ /* 0x040fe400078c08ff */
[----:B------:R-:W-:Y:S02]  /*e870*/  LEA.HI.X.SX32 R57, R61, R94, 0x1, P4 ;  /* 0x0000005e3d397211 */ /* 0x000fe400020f0eff */
[----:B------:R-:W-:Y:S02]  /*e880*/  LEA R8, P4, R65, R70, 0x1 ;  /* 0x0000004641087211 */ /* 0x000fe400078808ff */
[----:B------:R-:W-:Y:S02]  /*e890*/  LEA.HI.X.SX32 R55, R59, R94, 0x1, P5 ;  /* 0x0000005e3b377211 */ /* 0x000fe400028f0eff */
[----:B------:R-:W-:Y:S02]  /*e8a0*/  LEA R60, P5, R63, R70, 0x1 ;  /* 0x000000463f3c7211 */ /* 0x000fe400078a08ff */
[----:B------:R-:W-:-:S02]  /*e8b0*/  LEA.HI.X.SX32 R59, R62, R94, 0x1, P6 ;  /* 0x0000005e3e3b7211 */ /* 0x000fc400030f0eff */
[----:B------:R-:W-:Y:S02]  /*e8c0*/  LEA R62, P6, R67, R70, 0x1 ;  /* 0x00000046433e7211 */ /* 0x000fe400078c08ff */
[----:B------:R-:W-:Y:S02]  /*e8d0*/  LEA.HI.X.SX32 R9, R65, R94, 0x1, P4 ;  /* 0x0000005e41097211 */ /* 0x000fe400020f0eff */
[----:B------:R-:W-:Y:S02]  /*e8e0*/  LEA R66, P4, R71, R70, 0x1 ;  /* 0x0000004647427211 */ /* 0x000fe400078808ff */
[-C--:B------:R-:W-:Y:S02]  /*e8f0*/  LEA.HI.X.SX32 R61, R63, R94.reuse, 0x1, P5 ;  /* 0x0000005e3f3d7211 */ /* 0x080fe400028f0eff */
[-C--:B------:R-:W-:Y:S02]  /*e900*/  LEA.HI.X.SX32 R63, R67, R94.reuse, 0x1, P6 ;  /* 0x0000005e433f7211 */ /* 0x080fe400030f0eff */
[----:B------:R-:W-:-:S02]  /*e910*/  LEA.HI.X.SX32 R67, R71, R94, 0x1, P4 ;  /* 0x0000005e47437211 */ /* 0x000fc400020f0eff */
[----:B------:R-:W-:Y:S02]  /*e920*/  FSETP.NEU.AND P4, PT, R0, RZ, PT ;  /* 0x000000ff0000720b */ /* 0x000fe40003f8d000 */
[----:B0-----:R-:W-:Y:S02]  /*e930*/  PRMT R13, R78, 0x7632, R13 ;  /* 0x000076324e0d7816 */ /* 0x001fe4000000000d */
[----:B------:R-:W-:Y:S02]  /*e940*/  PRMT R0, R86, 0x7632, R0 ;  /* 0x0000763256007816 */ /* 0x000fe40000000000 */
[----:B-1----:R-:W-:Y:S01]  /*e950*/  PRMT R15, R80, 0x7632, R15 ;  /* 0x00007632500f7816 */ /* 0x002fe2000000000f */
[----:B------:R-:W-:Y:S01]  /*e960*/  STG.E.U16 desc[UR10][R26.64], R13 ;  /* 0x0000000d1a007986 */ /* 0x000fe2000c10150a */
[----:B------:R-:W-:Y:S02]  /*e970*/  PRMT R10, R88, 0x7632, R10 ;  /* 0x00007632580a7816 */ /* 0x000fe4000000000a */
[----:B--2---:R-:W-:Y:S01]  /*e980*/  PRMT R17, R82, 0x7632, R17 ;  /* 0x0000763252117816 */ /* 0x004fe20000000011 */
[----:B------:R0:W-:Y:S01]  /*e990*/  STG.E.U16 desc[UR10][R28.64], R0 ;  /* 0x000000001c007986 */ /* 0x0001e2000c10150a */
[----:B----4-:R-:W-:-:S02]  /*e9a0*/  PRMT R18, R90, 0x7632, R18 ;  /* 0x000076325a127816 */ /* 0x010fc40000000012 */
[----:B------:R-:W-:Y:S01]  /*e9b0*/  PRMT R19, R84, 0x7632, R19 ;  /* 0x0000763254137816 */ /* 0x000fe20000000013 */
[----:B------:R1:W-:Y:S01]  /*e9c0*/  STG.E.U16 desc[UR10][R30.64], R15 ;  /* 0x0000000f1e007986 */ /* 0x0003e2000c10150a */
[----:B---3--:R-:W-:Y:S02]  /*e9d0*/  PRMT R20, R92, 0x7632, R20 ;  /* 0x000076325c147816 */ /* 0x008fe40000000014 */
[CC--:B------:R-:W-:Y:S01]  /*e9e0*/  LEA R64, P5, R69.reuse, R70.reuse, 0x1 ;  /* 0x0000004645407211 */ /* 0x0c0fe200078a08ff */
[----:B------:R2:W-:Y:S01]  /*e9f0*/  STG.E.U16 desc[UR10][R32.64], R10 ;  /* 0x0000000a20007986 */ /* 0x0005e2000c10150a */
[----:B------:R-:W-:Y:S02]  /*ea00*/  LEA R68, P6, R76, R70, 0x1 ;  /* 0x000000464c447211 */ /* 0x000fe400078c08ff */
[----:B------:R-:W-:Y:S01]  /*ea10*/  LEA.HI.X.SX32 R65, R69, R94, 0x1, P5 ;  /* 0x0000005e45417211 */ /* 0x000fe200028f0eff */
[----:B------:R3:W-:Y:S01]  /*ea20*/  STG.E.U16 desc[UR10][R34.64], R17 ;  /* 0x0000001122007986 */ /* 0x0007e2000c10150a */
[----:B0-----:R-:W-:-:S02]  /*ea30*/  PRMT R29, R79, 0x7632, R29 ;  /* 0x000076324f1d7816 */ /* 0x001fc4000000001d */
[----:B------:R-:W-:Y:S01]  /*ea40*/  PRMT R0, R81, 0x7632, R0 ;  /* 0x0000763251007816 */ /* 0x000fe20000000000 */
[----:B------:R-:W-:Y:S01]  /*ea50*/  STG.E.U16 desc[UR10][R36.64], R18 ;  /* 0x0000001224007986 */ /* 0x000fe2000c10150a */
[----:B-1----:R-:W-:Y:S02]  /*ea60*/  PRMT R30, R87, 0x7632, R30 ;  /* 0x00007632571e7816 */ /* 0x002fe4000000001e */
[----:B------:R-:W-:Y:S01]  /*ea70*/  LEA R70, P5, R77, R70, 0x1 ;  /* 0x000000464d467211 */ /* 0x000fe200078a08ff */
[----:B------:R-:W-:Y:S01]  /*ea80*/  STG.E.U16 desc[UR10][R38.64], R19 ;  /* 0x0000001326007986 */ /* 0x000fe2000c10150a */
[----:B------:R-:W-:Y:S01]  /*ea90*/  PRMT R31, R89, 0x7632, R31 ;  /* 0x00007632591f7816 */ /* 0x000fe2000000001f */
[----:B--2---:R-:W0:Y:S01]  /*eaa0*/  LDC.64 R10, c[0x0][0x230] ;  /* 0x00008c00ff0a7b82 */ /* 0x004e220000000a00 */
[----:B------:R-:W-:Y:S01]  /*eab0*/  PRMT R32, R83, 0x7632, R32 ;  /* 0x0000763253207816 */ /* 0x000fe20000000020 */
[----:B------:R-:W-:Y:S01]  /*eac0*/  STG.E.U16 desc[UR10][R40.64], R20 ;  /* 0x0000001428007986 */ /* 0x000fe2000c10150a */
[----:B------:R-:W-:-:S02]  /*ead0*/  PRMT R33, R91, 0x7632, R33 ;  /* 0x000076325b217816 */ /* 0x000fc40000000021 */
[-C--:B------:R-:W-:Y:S01]  /*eae0*/  LEA.HI.X.SX32 R69, R76, R94.reuse, 0x1, P6 ;  /* 0x0000005e4c457211 */ /* 0x080fe200030f0eff */
[----:B------:R-:W-:Y:S01]  /*eaf0*/  STG.E.U16 desc[UR10][R42.64], R79 ;  /* 0x0000004f2a007986 */ /* 0x000fe2000c10150a */
[----:B---3--:R-:W-:Y:S02]  /*eb00*/  PRMT R34, R85, 0x7632, R34 ;  /* 0x0000763255227816 */ /* 0x008fe40000000022 */
[----:B------:R-:W-:Y:S01]  /*eb10*/  LEA.HI.X.SX32 R71, R77, R94, 0x1, P5 ;  /* 0x0000005e4d477211 */ /* 0x000fe200028f0eff */
[----:B------:R-:W-:Y:S01]  /*eb20*/  STG.E.U16 desc[UR10][R44.64], R87 ;  /* 0x000000572c007986 */ /* 0x000fe2000c10150a */
[----:B------:R-:W-:Y:S02]  /*eb30*/  PRMT R35, R93, 0x7632, R35 ;  /* 0x000076325d237816 */ /* 0x000fe40000000023 */
[----:B------:R-:W-:Y:S01]  /*eb40*/  FSEL R72, R72, -INF , P3 ;  /* 0xff80000048487808 */ /* 0x000fe20001800000 */
[----:B------:R-:W-:Y:S01]  /*eb50*/  STG.E.U16 desc[UR10][R46.64], R81 ;  /* 0x000000512e007986 */ /* 0x000fe2000c10150a */
[----:B------:R-:W-:-:S02]  /*eb60*/  FSEL R73, R73, -INF , P2 ;  /* 0xff80000049497808 */ /* 0x000fc40001000000 */
[----:B------:R-:W-:Y:S01]  /*eb70*/  FSEL R74, R74, -INF , P1 ;  /* 0xff8000004a4a7808 */ /* 0x000fe20000800000 */
[----:B------:R-:W-:Y:S01]  /*eb80*/  STG.E.U16 desc[UR10][R48.64], R89 ;  /* 0x0000005930007986 */ /* 0x000fe2000c10150a */
[----:B------:R-:W-:Y:S01]  /*eb90*/  FSEL R75, R75, -INF , P4 ;  /* 0xff8000004b4b7808 */ /* 0x000fe20002000000 */
[----:B------:R-:W-:Y:S01]  /*eba0*/  FFMA R72, R72, 0.69314718246459960938, R3 ;  /* 0x3f31721848487823 */ /* 0x000fe20000000003 */
[----:B------:R-:W-:Y:S01]  /*ebb0*/  FFMA R73, R73, 0.69314718246459960938, R4 ;  /* 0x3f31721849497823 */ /* 0x000fe20000000004 */
[----:B------:R-:W-:Y:S01]  /*ebc0*/  STG.E.U16 desc[UR10][R50.64], R83 ;  /* 0x0000005332007986 */ /* 0x000fe2000c10150a */
[----:B------:R-:W-:Y:S01]  /*ebd0*/  FFMA R74, R74, 0.69314718246459960938, R5 ;  /* 0x3f3172184a4a7823 */ /* 0x000fe20000000005 */
[----:B------:R-:W-:Y:S01]  /*ebe0*/  FFMA R75, R75, 0.69314718246459960938, R6 ;  /* 0x3f3172184b4b7823 */ /* 0x000fe20000000006 */
[C---:B------:R-:W-:Y:S01]  /*ebf0*/  SHF.L.U32 R5, R252.reuse, 0x2, RZ ;  /* 0x00000002fc057819 */ /* 0x040fe200000006ff */
[----:B------:R-:W-:Y:S01]  /*ec00*/  STG.E.U16 desc[UR10][R52.64], R91 ;  /* 0x0000005b34007986 */ /* 0x000fe2000c10150a */
[----:B------:R-:W-:-:S02]  /*ec10*/  IMAD.HI R252, R252, 0x4, RZ ;  /* 0x00000004fcfc7827 */ /* 0x000fc400078e02ff */
[----:B0-----:R-:W-:Y:S01]  /*ec20*/  IADD3 R4, P1, P2, R5, UR7, R10 ;  /* 0x0000000705047c10 */ /* 0x001fe2000fa3e00a */
[----:B------:R-:W-:Y:S03]  /*ec30*/  STG.E.U16 desc[UR10][R54.64], R85 ;  /* 0x0000005536007986 */ /* 0x000fe6000c10150a */
[----:B------:R-:W-:Y:S01]  /*ec40*/  IADD3.X R5, R252, UR5, R11, P1, P2 ;  /* 0x00000005fc057c10 */ /* 0x000fe20008fe440b */
[----:B------:R-:W-:Y:S04]  /*ec50*/  STG.E.U16 desc[UR10][R56.64], R93 ;  /* 0x0000005d38007986 */ /* 0x000fe8000c10150a */
[----:B------:R-:W-:Y:S04]  /*ec60*/  STG.E.U16 desc[UR10][R58.64], R29 ;  /* 0x0000001d3a007986 */ /* 0x000fe8000c10150a */
[----:B------:R-:W-:Y:S04]  /*ec70*/  STG.E.U16 desc[UR10][R60.64], R30 ;  /* 0x0000001e3c007986 */ /* 0x000fe8000c10150a */
[----:B------:R0:W-:Y:S04]  /*ec80*/  STG.E.U16 desc[UR10][R8.64], R0 ;  /* 0x0000000008007986 */ /* 0x0001e8000c10150a */
[----:B------:R1:W-:Y:S04]  /*ec90*/  STG.E.U16 desc[UR10][R62.64], R31 ;  /* 0x0000001f3e007986 */ /* 0x0003e8000c10150a */
[----:B------:R1:W-:Y:S04]  /*eca0*/  STG.E.U16 desc[UR10][R64.64], R32 ;  /* 0x0000002040007986 */ /* 0x0003e8000c10150a */
[----:B------:R1:W-:Y:S01]  /*ecb0*/  STG.E.U16 desc[UR10][R66.64], R33 ;  /* 0x0000002142007986 */ /* 0x0003e2000c10150a */
[----:B0-----:R-:W-:-:S03]  /*ecc0*/  LOP3.LUT R0, R7, 0x1c, RZ, 0xc0, !PT ;  /* 0x0000001c07007812 */ /* 0x001fc600078ec0ff */
[----:B------:R1:W-:Y:S01]  /*ecd0*/  STG.E.U16 desc[UR10][R68.64], R34 ;  /* 0x0000002244007986 */ /* 0x0003e2000c10150a */
[----:B------:R-:W-:-:S03]  /*ece0*/  LEA R0, R0, UR6, 0x2 ;  /* 0x0000000600007c11 */ /* 0x000fc6000f8e10ff */
[----:B------:R1:W-:Y:S01]  /*ecf0*/  STG.E.U16 desc[UR10][R70.64], R35 ;  /* 0x0000002346007986 */ /* 0x0003e2000c10150a */
[----:B------:R-:W-:Y:S06]  /*ed00*/  BAR.SYNC.DEFER_BLOCKING 0x0 ;  /* 0x0000000000007b1d */ /* 0x000fec0000010000 */
[----:B------:R1:W-:Y:S02]  /*ed10*/  STS.128 [R0], R72 ;  /* 0x0000004800007388 */ /* 0x0003e40000000c00 */
[----:B------:R-:W-:Y:S06]  /*ed20*/  BAR.SYNC.DEFER_BLOCKING 0x0 ;  /* 0x0000000000007b1d */ /* 0x000fec0000010000 */
[----:B------:R-:W-:Y:S05]  /*ed30*/  @P0 EXIT ;  /* 0x000000000000094d */ /* 0x000fea0003800000 */
[----:B------:R-:W0:Y:S04]  /*ed40*/  LDS R3, [R2] ;  /* 0x0000000002037984 */ /* 0x000e280000000800 */
[----:B0-----:R-:W-:Y:S01]  /*ed50*/  STG.E desc[UR10][R4.64], R3 ;  /* 0x0000000304007986 */ /* 0x001fe2000c10190a */
[----:B------:R-:W-:Y:S05]  /*ed60*/  EXIT ;  /* 0x000000000000794d */ /* 0x000fea0003800000 */
.L_x_2:
[----:B------:R-:W-:-:S00]  /*ed70*/  BRA `(.L_x_2) ;  /* 0xfffffffc00fc7947 */ /* 0x000fc0000383ffff */
[----:B------:R-:W-:-:S00]  /*ed80*/  NOP ;  /* 0x0000000000007918 */ /* 0x000fc00000000000 */
[----:B------:R-:W-:-:S00]  /*ed90*/  NOP ;  /* 0x0000000000007918 */ /* 0x000fc00000000000 */
[----:B------:R-:W-:-:S00]  /*eda0*/  NOP ;  /* 0x0000000000007918 */ /* 0x000fc00000000000 */
[----:B------:R-:W-:-:S00]  /*edb0*/  NOP ;  /* 0x0000000000007918 */ /* 0x000fc00000000000 */
[----:B------:R-:W-:-:S00]  /*edc0*/  NOP ;  /* 0x0000000000007918 */ /* 0x000fc00000000000 */
[----:B------:R-:W-:-:S00]  /*edd0*/  NOP ;  /* 0x0000000000007918 */ /* 0x000fc00000000000 */
[----:B------:R-:W-:-:S00]  /*ede0*/  NOP ;  /* 0x0000000000007918 */ /* 0x000fc00000000000 */
[----:B------:R-:W-:-:S00]  /*edf0*/  NOP ;  /* 0x0000000000007918 */ /* 0x000fc00000000000 */
.L_x_3:


//--------------------- .nv.global.init           --------------------------
	.section	.nv.global.init,"aw",@progbits
.nv.global.init:
	.type		_$_str,@object
	.size		_$_str,(.L_0 - _$_str)
_$_str:
        /*0000*/ 	.byte	0x5f, 0x5f, 0x43, 0x55, 0x44, 0x41, 0x5f, 0x46, 0x54, 0x5a, 0x00
.L_0:


//--------------------- .nv.shared.attn_fwd       --------------------------
	.section	.nv.shared.attn_fwd,"aw",@nobits
	.sectionflags	@""
	.align	16
	.zero		1024


//--------------------- .nv.shared.reserved.0     --------------------------
	.section	.nv.shared.reserved.0,"aw",@nobits
	.weak		__nv_reservedSMEM_offset_0_alias
	.size		__nv_reservedSMEM_offset_0_alias, 0, 0
	.other		__nv_reservedSMEM_offset_0_alias,@"STO_CUDA_RESERVED_SHARED STV_DEFAULT"
__nv_reservedSMEM_offset_0_alias:
	.zero		0


//--------------------- .nv.constant0.attn_fwd    --------------------------
	.section	.nv.constant0.attn_fwd,"a",@progbits
	.sectionflags	@""
	.align	4
.nv.constant0.attn_fwd:
	.zero		664


//--------------------- SYMBOLS --------------------------

	.type		.nv.reservedSmem.offset0,@object
	.size		.nv.reservedSmem.offset0,0x4
